	.target	sm_90a

	.elftype	@"ET_EXEC"


//--------------------- .note.nv.tkinfo           --------------------------
	.section	.note.nv.tkinfo,"",@"SHT_NOTE"
	.sectionflags	@"SHF_NOTE_NV_TKINFO"
	.tkinfo
        /*0018*/ 	.word	0x00000002
        /*0030*/ 	.string	""
        /*0030*/ 	.string	"ptxas"
        /*0030*/ 	.string	"Cuda compilation tools, release 13.0, V13.0.88"
        /*0030*/ 	.string	"Build cuda_13.0.r13.0/compiler.36424714_0"
        /*0030*/ 	.string	"-arch sm_90a -m 64 "



//--------------------- .note.nv.cuinfo           --------------------------
	.section	.note.nv.cuinfo,"",@"SHT_NOTE"
	.sectionflags	@"SHF_NOTE_NV_CUINFO"
        /*0018*/ 	.short	0x0002
        /*001a*/ 	.short	0x005a
        /*001c*/ 	.short	0x0082
	.zero		2


//--------------------- .nv.info                  --------------------------
	.section	.nv.info,"",@"SHT_CUDA_INFO"
	.align	4


	//----- nvinfo : EIATTR_REGCOUNT
	.align		4
        /*0000*/ 	.byte	0x04, 0x2f
        /*0002*/ 	.short	(.L_15 - .L_14)
	.align		4
.L_14:
        /*0004*/ 	.word	index@(_ZN7cutlass13device_kernelINS_4gemm6kernel13GemmUniversalIN4cute5tupleIJiiiiEEENS1_10collective13CollectiveMmaINS1_34MainloopSm90TmaGmmaWarpSpecializedILi8ENS5_IJNS4_1CILi1EEESB_SB_EEENS1_35KernelTmaWarpSpecializedCooperativeEEENS5_IJNSA_ILi384EEENSA_ILi512EEENSA_ILi16EEEEEENS_10bfloat16_tENS5_IJlSB_lEEESJ_SK_NS4_8TiledMMAINS4_8MMA_AtomIJNS4_4SM904GMMA28MMA_64x256x16_F32BF16BF16_SSILNSO_5MajorE0ELSQ_0ELNSO_7ScaleInE1ELSR_1EEEEEENS4_6LayoutINS5_IJNSA_ILi2EEESB_SB_EEENS5_IJSB_NSA_ILi0EEESX_EEEEENS5_IJNS4_10UnderscoreES10_S10_EEEEENS4_13SM90_TMA_LOADENS4_14ComposedLayoutINS4_7SwizzleILi1ELi4ELi3EEENS4_18smem_ptr_flag_bitsILi16EEENSU_INS5_IJNSA_ILi8EEESH_EEENS5_IJSH_SB_EEEEEEEvNS4_8identityES13_S1D_vS1E_EENS_8epilogue10collective6detail29Sm90TmaWarpSpecializedAdapterINS1H_15DefaultEpilogueISJ_SK_SK_NS1G_6thread17LinearCombinationISJ_Li1EffLNS1L_9ScaleType4KindE0ELNS_15FloatRoundStyleE2ESJ_EENS1_15EpilogueDefaultEEEEEvvEEEEvNT_6ParamsE)
        /*0008*/ 	.word	0x000000a8


	//----- nvinfo : EIATTR_FRAME_SIZE
	.align		4
.L_15:
        /*000c*/ 	.byte	0x04, 0x11
        /*000e*/ 	.short	(.L_17 - .L_16)
	.align		4
.L_16:
        /*0010*/ 	.word	index@(_ZN7cutlass13device_kernelINS_4gemm6kernel13GemmUniversalIN4cute5tupleIJiiiiEEENS1_10collective13CollectiveMmaINS1_34MainloopSm90TmaGmmaWarpSpecializedILi8ENS5_IJNS4_1CILi1EEESB_SB_EEENS1_35KernelTmaWarpSpecializedCooperativeEEENS5_IJNSA_ILi384EEENSA_ILi512EEENSA_ILi16EEEEEENS_10bfloat16_tENS5_IJlSB_lEEESJ_SK_NS4_8TiledMMAINS4_8MMA_AtomIJNS4_4SM904GMMA28MMA_64x256x16_F32BF16BF16_SSILNSO_5MajorE0ELSQ_0ELNSO_7ScaleInE1ELSR_1EEEEEENS4_6LayoutINS5_IJNSA_ILi2EEESB_SB_EEENS5_IJSB_NSA_ILi0EEESX_EEEEENS5_IJNS4_10UnderscoreES10_S10_EEEEENS4_13SM90_TMA_LOADENS4_14ComposedLayoutINS4_7SwizzleILi1ELi4ELi3EEENS4_18smem_ptr_flag_bitsILi16EEENSU_INS5_IJNSA_ILi8EEESH_EEENS5_IJSH_SB_EEEEEEEvNS4_8identityES13_S1D_vS1E_EENS_8epilogue10collective6detail29Sm90TmaWarpSpecializedAdapterINS1H_15DefaultEpilogueISJ_SK_SK_NS1G_6thread17LinearCombinationISJ_Li1EffLNS1L_9ScaleType4KindE0ELNS_15FloatRoundStyleE2ESJ_EENS1_15EpilogueDefaultEEEEEvvEEEEvNT_6ParamsE)
        /*0014*/ 	.word	0x000012b8


	//----- nvinfo : EIATTR_MIN_STACK_SIZE
	.align		4
.L_17:
        /*0018*/ 	.byte	0x04, 0x12
        /*001a*/ 	.short	(.L_19 - .L_18)
	.align		4
.L_18:
        /*001c*/ 	.word	index@(_ZN7cutlass13device_kernelINS_4gemm6kernel13GemmUniversalIN4cute5tupleIJiiiiEEENS1_10collective13CollectiveMmaINS1_34MainloopSm90TmaGmmaWarpSpecializedILi8ENS5_IJNS4_1CILi1EEESB_SB_EEENS1_35KernelTmaWarpSpecializedCooperativeEEENS5_IJNSA_ILi384EEENSA_ILi512EEENSA_ILi16EEEEEENS_10bfloat16_tENS5_IJlSB_lEEESJ_SK_NS4_8TiledMMAINS4_8MMA_AtomIJNS4_4SM904GMMA28MMA_64x256x16_F32BF16BF16_SSILNSO_5MajorE0ELSQ_0ELNSO_7ScaleInE1ELSR_1EEEEEENS4_6LayoutINS5_IJNSA_ILi2EEESB_SB_EEENS5_IJSB_NSA_ILi0EEESX_EEEEENS5_IJNS4_10UnderscoreES10_S10_EEEEENS4_13SM90_TMA_LOADENS4_14ComposedLayoutINS4_7SwizzleILi1ELi4ELi3EEENS4_18smem_ptr_flag_bitsILi16EEENSU_INS5_IJNSA_ILi8EEESH_EEENS5_IJSH_SB_EEEEEEEvNS4_8identityES13_S1D_vS1E_EENS_8epilogue10collective6detail29Sm90TmaWarpSpecializedAdapterINS1H_15DefaultEpilogueISJ_SK_SK_NS1G_6thread17LinearCombinationISJ_Li1EffLNS1L_9ScaleType4KindE0ELNS_15FloatRoundStyleE2ESJ_EENS1_15EpilogueDefaultEEEEEvvEEEEvNT_6ParamsE)
        /*0020*/ 	.word	0x000012b8
.L_19:


//--------------------- .nv.compat                --------------------------
	.section	.nv.compat,"",@"SHT_CUDA_COMPAT_INFO"
	.align	4
        /*0000*/ 	.byte	0x02, 0x09, 0x01, 0x00, 0x02, 0x02, 0x04, 0x00, 0x02, 0x05, 0x05, 0x00, 0x03, 0x07, 0x01, 0x01
        /*0010*/ 	.byte	0x02, 0x03, 0x01, 0x00, 0x02, 0x06, 0x01, 0x00, 0x04, 0x0b, 0x08, 0x00, 0x00, 0x00, 0x00, 0x00
        /*0020*/ 	.byte	0x00, 0x00, 0x00, 0x00


//--------------------- .nv.info._ZN7cutlass13device_kernelINS_4gemm6kernel13GemmUniversalIN4cute5tupleIJiiiiEEENS1_10collective13CollectiveMmaINS1_34MainloopSm90TmaGmmaWarpSpecializedILi8ENS5_IJNS4_1CILi1EEESB_SB_EEENS1_35KernelTmaWarpSpecializedCooperativeEEENS5_IJNSA_ILi384EEENSA_ILi512EEENSA_ILi16EEEEEENS_10bfloat16_tENS5_IJlSB_lEEESJ_SK_NS4_8TiledMMAINS4_8MMA_AtomIJNS4_4SM904GMMA28MMA_64x256x16_F32BF16BF16_SSILNSO_5MajorE0ELSQ_0ELNSO_7ScaleInE1ELSR_1EEEEEENS4_6LayoutINS5_IJNSA_ILi2EEESB_SB_EEENS5_IJSB_NSA_ILi0EEESX_EEEEENS5_IJNS4_10UnderscoreES10_S10_EEEEENS4_13SM90_TMA_LOADENS4_14ComposedLayoutINS4_7SwizzleILi1ELi4ELi3EEENS4_18smem_ptr_flag_bitsILi16EEENSU_INS5_IJNSA_ILi8EEESH_EEENS5_IJSH_SB_EEEEEEEvNS4_8identityES13_S1D_vS1E_EENS_8epilogue10collective6detail29Sm90TmaWarpSpecializedAdapterINS1H_15DefaultEpilogueISJ_SK_SK_NS1G_6thread17LinearCombinationISJ_Li1EffLNS1L_9ScaleType4KindE0ELNS_15FloatRoundStyleE2ESJ_EENS1_15EpilogueDefaultEEEEEvvEEEEvNT_6ParamsE --------------------------
	.section	.nv.info._ZN7cutlass13device_kernelINS_4gemm6kernel13GemmUniversalIN4cute5tupleIJiiiiEEENS1_10collective13CollectiveMmaINS1_34MainloopSm90TmaGmmaWarpSpecializedILi8ENS5_IJNS4_1CILi1EEESB_SB_EEENS1_35KernelTmaWarpSpecializedCooperativeEEENS5_IJNSA_ILi384EEENSA_ILi512EEENSA_ILi16EEEEEENS_10bfloat16_tENS5_IJlSB_lEEESJ_SK_NS4_8TiledMMAINS4_8MMA_AtomIJNS4_4SM904GMMA28MMA_64x256x16_F32BF16BF16_SSILNSO_5MajorE0ELSQ_0ELNSO_7ScaleInE1ELSR_1EEEEEENS4_6LayoutINS5_IJNSA_ILi2EEESB_SB_EEENS5_IJSB_NSA_ILi0EEESX_EEEEENS5_IJNS4_10UnderscoreES10_S10_EEEEENS4_13SM90_TMA_LOADENS4_14ComposedLayoutINS4_7SwizzleILi1ELi4ELi3EEENS4_18smem_ptr_flag_bitsILi16EEENSU_INS5_IJNSA_ILi8EEESH_EEENS5_IJSH_SB_EEEEEEEvNS4_8identityES13_S1D_vS1E_EENS_8epilogue10collective6detail29Sm90TmaWarpSpecializedAdapterINS1H_15DefaultEpilogueISJ_SK_SK_NS1G_6thread17LinearCombinationISJ_Li1EffLNS1L_9ScaleType4KindE0ELNS_15FloatRoundStyleE2ESJ_EENS1_15EpilogueDefaultEEEEEvvEEEEvNT_6ParamsE,"",@"SHT_CUDA_INFO"
	.sectionflags	@""
	.align	4


	//----- nvinfo : EIATTR_CUDA_API_VERSION
	.align		4
        /*0000*/ 	.byte	0x04, 0x37
        /*0002*/ 	.short	(.L_21 - .L_20)
.L_20:
        /*0004*/ 	.word	0x00000082


	//----- nvinfo : EIATTR_KPARAM_INFO
	.align		4
.L_21:
        /*0008*/ 	.byte	0x04, 0x17
        /*000a*/ 	.short	(.L_23 - .L_22)
.L_22:
        /*000c*/ 	.word	0x00000000
        /*0010*/ 	.short	0x0000
        /*0012*/ 	.short	0x0070
        /*0014*/ 	.byte	0x00, 0xf0, 0x01, 0x10


	//----- nvinfo : EIATTR_SPARSE_MMA_MASK
	.align		4
.L_23:
        /*0018*/ 	.byte	0x03, 0x50
        /*001a*/ 	.short	0x0000


	//----- nvinfo : EIATTR_MAXREG_COUNT
	.align		4
        /*001c*/ 	.byte	0x03, 0x1b
        /*001e*/ 	.short	0x00a8


	//----- nvinfo : EIATTR_NUM_BARRIERS
	.align		4
        /*0020*/ 	.byte	0x02, 0x4c
        /*0022*/ 	.byte	0x01
	.zero		1


	//----- nvinfo : EIATTR_EXTERNS
	.align		4
        /*0024*/ 	.byte	0x04, 0x0f
        /*0026*/ 	.short	(.L_25 - .L_24)


	//   ....[0]....
	.align		4
.L_24:
        /*0028*/ 	.word	index@(__assertfail)


	//----- nvinfo : EIATTR_ANNOTATIONS
	.align		4
.L_25:
        /*002c*/ 	.byte	0x04, 0x55
        /*002e*/ 	.short	(.L_27 - .L_26)


	//   ....[0]....
.L_26:
        /*0030*/ 	.word	0x00000001
        /*0034*/ 	.byte	0x40, 0x07, 0x00, 0x00, 0x01, 0x00, 0x00, 0x00, 0x60, 0x07, 0x00, 0x00, 0x01, 0x00, 0x00, 0x00
        /* <DEDUP_REMOVED lines=1402> */
        /*57e4*/ 	.byte	0x70, 0xdb, 0x03, 0x00, 0x01, 0x00, 0x00, 0x00, 0x90, 0xdb, 0x03, 0x00


	//----- nvinfo : EIATTR_MERCURY_ISA_VERSION
	.align		4
.L_27:
        /*57f0*/ 	.byte	0x03, 0x5f
        /*57f2*/ 	.short	0x0101


	//----- nvinfo : EIATTR_INT_WARP_WIDE_INSTR_OFFSETS
	.align		4
        /*57f4*/ 	.byte	0x04, 0x31
        /*57f6*/ 	.short	(.L_29 - .L_28)


	//   ....[0]....
.L_28:
        /*57f8*/ 	.word	0x000005b0


	//   ....[1]....
        /*57fc*/ 	.word	0x000005c0


	//   ....[2]....
        /*5800*/ 	.word	0x00000650


	//----- nvinfo : EIATTR_COOP_GROUP_MASK_REGIDS
	.align		4
.L_29:
        /*5804*/ 	.byte	0x04, 0x29
        /*5806*/ 	.short	(.L_31 - .L_30)


	//   ....[0]....
.L_30:
        /*5808*/ 	.word	0xffffffff


	//   ....[1]....
        /*580c*/ 	.word	0xffffffff


	//   ....[2]....
        /*5810*/ 	.word	0xffffffff


	//   ....[3]....
        /*5814*/ 	.word	0xffffffff


	//   ....[4]....
        /*5818*/ 	.word	0xffffffff


	//----- nvinfo : EIATTR_COOP_GROUP_INSTR_OFFSETS
	.align		4
.L_31:
        /*581c*/ 	.byte	0x04, 0x28
        /*581e*/ 	.short	(.L_33 - .L_32)


	//   ....[0]....
.L_32:
        /*5820*/ 	.word	0x00000070


	//   ....[1]....
        /*5824*/ 	.word	0x00000080


	//   ....[2]....
        /*5828*/ 	.word	0x000001a0


	//   ....[3]....
        /*582c*/ 	.word	0x00000460


	//   ....[4]....
        /*5830*/ 	.word	0x00001220


	//----- nvinfo : EIATTR_REG_RECONFIG
	.align		4
.L_33:
        /*5834*/ 	.byte	0x01, 0x54
	.zero		2


	//----- nvinfo : EIATTR_SYSCALL_OFFSETS
	.align		4
        /*5838*/ 	.byte	0x04, 0x46
        /*583a*/ 	.short	(.L_35 - .L_34)


	//   ....[0]....
.L_34:
        /*583c*/ 	.word	0x000013d0


	//----- nvinfo : EIATTR_MBARRIER_INSTR_OFFSETS
	.align		4
.L_35:
        /*5840*/ 	.byte	0x04, 0x39
        /*5842*/ 	.short	(.L_37 - .L_36)


	//   ....[0]....
.L_36:
        /*5844*/ 	.word	0x00000340
        /*5848*/ 	.word	0x000000ff
        /*584c*/ 	.word	0x00000000
        /*5850*/ 	.short	0x0100
        /*5852*/ 	.byte	0x08
	.zero		1


	//   ....[1]....
        /*5854*/ 	.word	0x00000350
        /*5858*/ 	.word	0x000000ff
        /*585c*/ 	.word	0x00000040
        /*5860*/ 	.short	0x0100
        /*5862*/ 	.byte	0x08
	.zero		1


	//   ....[2]....
        /*5864*/ 	.word	0x00000360
        /*5868*/ 	.word	0x000000ff
        /*586c*/ 	.word	0x00000008
        /*5870*/ 	.short	0x0100
        /*5872*/ 	.byte	0x08
	.zero		1


	//   ....[3]....
        /*5874*/ 	.word	0x00000370
        /*5878*/ 	.word	0x000000ff
        /*587c*/ 	.word	0x00000048
        /*5880*/ 	.short	0x0100
        /*5882*/ 	.byte	0x08
	.zero		1


	//   ....[4]....
        /*5884*/ 	.word	0x00000380
        /*5888*/ 	.word	0x000000ff
        /*588c*/ 	.word	0x00000010
        /*5890*/ 	.short	0x0100
        /*5892*/ 	.byte	0x08
	.zero		1


	//   ....[5]....
        /*5894*/ 	.word	0x00000390
        /*5898*/ 	.word	0x000000ff
        /*589c*/ 	.word	0x00000050
        /*58a0*/ 	.short	0x0100
        /*58a2*/ 	.byte	0x08
	.zero		1


	//   ....[6]....
        /*58a4*/ 	.word	0x000003a0
        /*58a8*/ 	.word	0x000000ff
        /*58ac*/ 	.word	0x00000018
        /*58b0*/ 	.short	0x0100
        /*58b2*/ 	.byte	0x08
	.zero		1


	//   ....[7]....
        /*58b4*/ 	.word	0x000003b0
        /*58b8*/ 	.word	0x000000ff
        /*58bc*/ 	.word	0x00000058
        /*58c0*/ 	.short	0x0100
        /*58c2*/ 	.byte	0x08
	.zero		1


	//   ....[8]....
        /*58c4*/ 	.word	0x000003c0
        /*58c8*/ 	.word	0x000000ff
        /*58cc*/ 	.word	0x00000020
        /*58d0*/ 	.short	0x0100
        /*58d2*/ 	.byte	0x08
	.zero		1


	//   ....[9]....
        /*58d4*/ 	.word	0x000003d0
        /*58d8*/ 	.word	0x000000ff
        /*58dc*/ 	.word	0x00000060
        /*58e0*/ 	.short	0x0100
        /*58e2*/ 	.byte	0x08
	.zero		1


	//   ....[10]....
        /*58e4*/ 	.word	0x000003e0
        /*58e8*/ 	.word	0x000000ff
        /*58ec*/ 	.word	0x00000028
        /*58f0*/ 	.short	0x0100
        /*58f2*/ 	.byte	0x08
	.zero		1


	//   ....[11]....
        /*58f4*/ 	.word	0x000003f0
        /*58f8*/ 	.word	0x000000ff
        /*58fc*/ 	.word	0x00000068
        /*5900*/ 	.short	0x0100
        /*5902*/ 	.byte	0x08
	.zero		1


	//   ....[12]....
        /*5904*/ 	.word	0x00000400
        /*5908*/ 	.word	0x000000ff
        /*590c*/ 	.word	0x00000030
        /*5910*/ 	.short	0x0100
        /*5912*/ 	.byte	0x08
	.zero		1


	//   ....[13]....
        /*5914*/ 	.word	0x00000410
        /*5918*/ 	.word	0x000000ff
        /*591c*/ 	.word	0x00000070
        /*5920*/ 	.short	0x0100
        /*5922*/ 	.byte	0x08
	.zero		1


	//   ....[14]....
        /*5924*/ 	.word	0x00000420
        /*5928*/ 	.word	0x000000ff
        /*592c*/ 	.word	0x00000038
        /*5930*/ 	.short	0x0100
        /*5932*/ 	.byte	0x08
	.zero		1


	//   ....[15]....
        /*5934*/ 	.word	0x00000430
        /*5938*/ 	.word	0x000000ff
        /*593c*/ 	.word	0x00000078
        /*5940*/ 	.short	0x0100
        /*5942*/ 	.byte	0x08
	.zero		1


	//   ....[16]....
        /*5944*/ 	.word	0x000006d0
        /*5948*/ 	.word	0x000000ff
        /*594c*/ 	.word	0x00000090
        /*5950*/ 	.short	0x0100
        /*5952*/ 	.byte	0x10
	.zero		1


	//   ....[17]....
        /*5954*/ 	.word	0x00000770
        /*5958*/ 	.word	0x000000ff
        /*595c*/ 	.word	0x00000098
        /*5960*/ 	.short	0x0100
        /*5962*/ 	.byte	0x10
	.zero		1


	//   ....[18]....
        /*5964*/ 	.word	0x00001470
        /*5968*/ 	.word	0x00000003
        /*596c*/ 	.word	0x00000000
        /*5970*/ 	.short	0x010a
        /*5972*/ 	.byte	0x3f
	.zero		1


	//   ....[19]....
        /*5974*/ 	.word	0x000014b0
        /*5978*/ 	.word	0x00000003
        /*597c*/ 	.word	0x00000000
        /*5980*/ 	.short	0x010a
        /*5982*/ 	.byte	0x3f
	.zero		1


	//   ....[20]....
        /*5984*/ 	.word	0x00002c80
        /*5988*/ 	.word	0x000000ff
        /*598c*/ 	.word	0x00000000
        /*5990*/ 	.short	0x010a
        /*5992*/ 	.byte	0x04
	.zero		1


	//   ....[21]....
        /*5994*/ 	.word	0x00002cc0
        /*5998*/ 	.word	0x000000ff
        /*599c*/ 	.word	0x00000000
        /*59a0*/ 	.short	0x010a
        /*59a2*/ 	.byte	0x04
	.zero		1


	//   ....[22]....
        /*59a4*/ 	.word	0x00007a40
        /*59a8*/ 	.word	0x000000ff
        /*59ac*/ 	.word	0x00000000
        /*59b0*/ 	.short	0x0101
        /*59b2*/ 	.byte	0x04
	.zero		1


	//   ....[23]....
        /*59b4*/ 	.word	0x00007bf0
        /*59b8*/ 	.word	0x000000ff
        /*59bc*/ 	.word	0x00000000
        /*59c0*/ 	.short	0x0101
        /*59c2*/ 	.byte	0x04
	.zero		1


	//   ....[24]....
        /*59c4*/ 	.word	0x0003d720
        /*59c8*/ 	.word	0x0000000f
        /*59cc*/ 	.word	0x00000040
        /*59d0*/ 	.short	0x010a
        /*59d2*/ 	.byte	0x3f
	.zero		1


	//   ....[25]....
        /*59d4*/ 	.word	0x0003db00
        /*59d8*/ 	.word	0x00000002
        /*59dc*/ 	.word	0x00000098
        /*59e0*/ 	.short	0x0101
        /*59e2*/ 	.byte	0x3f
	.zero		1


	//   ....[26]....
        /*59e4*/ 	.word	0x0003e2a0
        /*59e8*/ 	.word	0x00000005
        /*59ec*/ 	.word	0x00000000
        /*59f0*/ 	.short	0x010a
        /*59f2*/ 	.byte	0x3f
	.zero		1


	//   ....[27]....
        /*59f4*/ 	.word	0x0003e330
        /*59f8*/ 	.word	0x00000007
        /*59fc*/ 	.word	0x00000000
        /*5a00*/ 	.short	0x010a
        /*5a02*/ 	.byte	0x3f
	.zero		1


	//   ....[28]....
        /*5a04*/ 	.word	0x0003e3c0
        /*5a08*/ 	.word	0x00000007
        /*5a0c*/ 	.word	0x00000000
        /*5a10*/ 	.short	0x010a
        /*5a12*/ 	.byte	0x3f
	.zero		1


	//   ....[29]....
        /*5a14*/ 	.word	0x0003e450
        /*5a18*/ 	.word	0x00000007
        /*5a1c*/ 	.word	0x00000000
        /*5a20*/ 	.short	0x010a
        /*5a22*/ 	.byte	0x3f
	.zero		1


	//   ....[30]....
        /*5a24*/ 	.word	0x0003e4e0
        /*5a28*/ 	.word	0x00000007
        /*5a2c*/ 	.word	0x00000000
        /*5a30*/ 	.short	0x010a
        /*5a32*/ 	.byte	0x3f
	.zero		1


	//   ....[31]....
        /*5a34*/ 	.word	0x0003e570
        /*5a38*/ 	.word	0x00000007
        /*5a3c*/ 	.word	0x00000000
        /*5a40*/ 	.short	0x010a
        /*5a42*/ 	.byte	0x3f
	.zero		1


	//   ....[32]....
        /*5a44*/ 	.word	0x0003e600
        /*5a48*/ 	.word	0x00000007
        /*5a4c*/ 	.word	0x00000000
        /*5a50*/ 	.short	0x010a
        /*5a52*/ 	.byte	0x3f
	.zero		1


	//   ....[33]....
        /*5a54*/ 	.word	0x0003e690
        /*5a58*/ 	.word	0x00000003
        /*5a5c*/ 	.word	0x00000000
        /*5a60*/ 	.short	0x010a
        /*5a62*/ 	.byte	0x3f
	.zero		1


	//   ....[34]....
        /*5a64*/ 	.word	0x0003e6f0
        /*5a68*/ 	.word	0x00000003
        /*5a6c*/ 	.word	0x00000000
        /*5a70*/ 	.short	0x010a
        /*5a72*/ 	.byte	0x3f
	.zero		1


	//   ....[35]....
        /*5a74*/ 	.word	0x0003e750
        /*5a78*/ 	.word	0x00000006
        /*5a7c*/ 	.word	0x00000000
        /*5a80*/ 	.short	0x010a
        /*5a82*/ 	.byte	0x3f
	.zero		1


	//   ....[36]....
        /*5a84*/ 	.word	0x0003e820
        /*5a88*/ 	.word	0x0000000f
        /*5a8c*/ 	.word	0x00000040
        /*5a90*/ 	.short	0x010a
        /*5a92*/ 	.byte	0x3f
	.zero		1


	//   ....[37]....
        /*5a94*/ 	.word	0x0003e8f0
        /*5a98*/ 	.word	0x00000005
        /*5a9c*/ 	.word	0x00000000
        /*5aa0*/ 	.short	0x010a
        /*5aa2*/ 	.byte	0x3f
	.zero		1


	//   ....[38]....
        /*5aa4*/ 	.word	0x0003e940
        /*5aa8*/ 	.word	0x00000007
        /*5aac*/ 	.word	0x00000000
        /*5ab0*/ 	.short	0x010a
        /*5ab2*/ 	.byte	0x3f
	.zero		1


	//   ....[39]....
        /*5ab4*/ 	.word	0x0003e990
        /*5ab8*/ 	.word	0x00000007
        /*5abc*/ 	.word	0x00000000
        /*5ac0*/ 	.short	0x010a
        /*5ac2*/ 	.byte	0x3f
	.zero		1


	//   ....[40]....
        /*5ac4*/ 	.word	0x0003e9e0
        /*5ac8*/ 	.word	0x00000007
        /*5acc*/ 	.word	0x00000000
        /*5ad0*/ 	.short	0x010a
        /*5ad2*/ 	.byte	0x3f
	.zero		1


	//   ....[41]....
        /*5ad4*/ 	.word	0x0003ea30
        /*5ad8*/ 	.word	0x00000007
        /*5adc*/ 	.word	0x00000000
        /*5ae0*/ 	.short	0x010a
        /*5ae2*/ 	.byte	0x3f
	.zero		1


	//   ....[42]....
        /*5ae4*/ 	.word	0x0003ea80
        /*5ae8*/ 	.word	0x00000007
        /*5aec*/ 	.word	0x00000000
        /*5af0*/ 	.short	0x010a
        /*5af2*/ 	.byte	0x3f
	.zero		1


	//   ....[43]....
        /*5af4*/ 	.word	0x0003ead0
        /*5af8*/ 	.word	0x00000007
        /*5afc*/ 	.word	0x00000000
        /*5b00*/ 	.short	0x010a
        /*5b02*/ 	.byte	0x3f
	.zero		1


	//----- nvinfo : EIATTR_NUM_MBARRIERS
	.align		4
.L_37:
        /*5b04*/ 	.byte	0x03, 0x38
        /*5b06*/ 	.short	0x0012


	//----- nvinfo : EIATTR_EXIT_INSTR_OFFSETS
	.align		4
        /*5b08*/ 	.byte	0x04, 0x1c
        /*5b0a*/ 	.short	(.L_39 - .L_38)


	//   ....[0]....
.L_38:
        /*5b0c*/ 	.word	0x000007d0


	//   ....[1]....
        /*5b10*/ 	.word	0x00001140


	//   ....[2]....
        /*5b14*/ 	.word	0x0003cca0


	//   ....[3]....
        /*5b18*/ 	.word	0x0003d3b0


	//   ....[4]....
        /*5b1c*/ 	.word	0x0003e6e0


	//----- nvinfo : EIATTR_MAX_THREADS
	.align		4
.L_39:
        /*5b20*/ 	.byte	0x04, 0x05
        /*5b22*/ 	.short	(.L_41 - .L_40)
.L_40:
        /*5b24*/ 	.word	0x00000180
        /*5b28*/ 	.word	0x00000001
        /*5b2c*/ 	.word	0x00000001


	//----- nvinfo : EIATTR_CRS_STACK_SIZE
	.align		4
.L_41:
        /*5b30*/ 	.byte	0x04, 0x1e
        /*5b32*/ 	.short	(.L_43 - .L_42)
.L_42:
        /*5b34*/ 	.word	0x00000000


	//----- nvinfo : EIATTR_CBANK_PARAM_SIZE
	.align		4
.L_43:
        /*5b38*/ 	.byte	0x03, 0x19
        /*5b3a*/ 	.short	0x0470


	//----- nvinfo : EIATTR_PARAM_CBANK
	.align		4
        /*5b3c*/ 	.byte	0x04, 0x0a
        /*5b3e*/ 	.short	(.L_45 - .L_44)
	.align		4
.L_44:
        /*5b40*/ 	.word	index@(.nv.constant0._ZN7cutlass13device_kernelINS_4gemm6kernel13GemmUniversalIN4cute5tupleIJiiiiEEENS1_10collective13CollectiveMmaINS1_34MainloopSm90TmaGmmaWarpSpecializedILi8ENS5_IJNS4_1CILi1EEESB_SB_EEENS1_35KernelTmaWarpSpecializedCooperativeEEENS5_IJNSA_ILi384EEENSA_ILi512EEENSA_ILi16EEEEEENS_10bfloat16_tENS5_IJlSB_lEEESJ_SK_NS4_8TiledMMAINS4_8MMA_AtomIJNS4_4SM904GMMA28MMA_64x256x16_F32BF16BF16_SSILNSO_5MajorE0ELSQ_0ELNSO_7ScaleInE1ELSR_1EEEEEENS4_6LayoutINS5_IJNSA_ILi2EEESB_SB_EEENS5_IJSB_NSA_ILi0EEESX_EEEEENS5_IJNS4_10UnderscoreES10_S10_EEEEENS4_13SM90_TMA_LOADENS4_14ComposedLayoutINS4_7SwizzleILi1ELi4ELi3EEENS4_18smem_ptr_flag_bitsILi16EEENSU_INS5_IJNSA_ILi8EEESH_EEENS5_IJSH_SB_EEEEEEEvNS4_8identityES13_S1D_vS1E_EENS_8epilogue10collective6detail29Sm90TmaWarpSpecializedAdapterINS1H_15DefaultEpilogueISJ_SK_SK_NS1G_6thread17LinearCombinationISJ_Li1EffLNS1L_9ScaleType4KindE0ELNS_15FloatRoundStyleE2ESJ_EENS1_15EpilogueDefaultEEEEEvvEEEEvNT_6ParamsE)
        /*5b44*/ 	.short	0x0210
        /*5b46*/ 	.short	0x0470


	//----- nvinfo : EIATTR_SW_WAR
	.align		4
.L_45:
        /*5b48*/ 	.byte	0x04, 0x36
        /*5b4a*/ 	.short	(.L_47 - .L_46)
.L_46:
        /*5b4c*/ 	.word	0x00000008
.L_47:


//--------------------- .nv.callgraph             --------------------------
	.section	.nv.callgraph,"",@"SHT_CUDA_CALLGRAPH"
	.align	4
	.sectionentsize	8
	.align		4
        /*0000*/ 	.word	0x00000000
	.align		4
        /*0004*/ 	.word	0xffffffff
	.align		4
        /*0008*/ 	.word	index@(_ZN7cutlass13device_kernelINS_4gemm6kernel13GemmUniversalIN4cute5tupleIJiiiiEEENS1_10collective13CollectiveMmaINS1_34MainloopSm90TmaGmmaWarpSpecializedILi8ENS5_IJNS4_1CILi1EEESB_SB_EEENS1_35KernelTmaWarpSpecializedCooperativeEEENS5_IJNSA_ILi384EEENSA_ILi512EEENSA_ILi16EEEEEENS_10bfloat16_tENS5_IJlSB_lEEESJ_SK_NS4_8TiledMMAINS4_8MMA_AtomIJNS4_4SM904GMMA28MMA_64x256x16_F32BF16BF16_SSILNSO_5MajorE0ELSQ_0ELNSO_7ScaleInE1ELSR_1EEEEEENS4_6LayoutINS5_IJNSA_ILi2EEESB_SB_EEENS5_IJSB_NSA_ILi0EEESX_EEEEENS5_IJNS4_10UnderscoreES10_S10_EEEEENS4_13SM90_TMA_LOADENS4_14ComposedLayoutINS4_7SwizzleILi1ELi4ELi3EEENS4_18smem_ptr_flag_bitsILi16EEENSU_INS5_IJNSA_ILi8EEESH_EEENS5_IJSH_SB_EEEEEEEvNS4_8identityES13_S1D_vS1E_EENS_8epilogue10collective6detail29Sm90TmaWarpSpecializedAdapterINS1H_15DefaultEpilogueISJ_SK_SK_NS1G_6thread17LinearCombinationISJ_Li1EffLNS1L_9ScaleType4KindE0ELNS_15FloatRoundStyleE2ESJ_EENS1_15EpilogueDefaultEEEEEvvEEEEvNT_6ParamsE)
	.align		4
        /*000c*/ 	.word	index@(__assertfail)
	.align		4
        /*0010*/ 	.word	0x00000000
	.align		4
        /*0014*/ 	.word	0xfffffffe
	.align		4
        /*0018*/ 	.word	0x00000000
	.align		4
        /*001c*/ 	.word	0xfffffffd
	.align		4
        /*0020*/ 	.word	0x00000000
	.align		4
        /*0024*/ 	.word	0xfffffffc


//--------------------- .nv.constant4             --------------------------
	.section	.nv.constant4,"a",@progbits
	.align	8
	.align		8
.nv.constant4:
        /*0000*/ 	.dword	__assertfail
	.align		8
        /*0008*/ 	.dword	__unnamed_1
	.align		8
        /*0010*/ 	.dword	_ZN40_INTERNAL_0f6cd790_4_k_cu_b7220473_145384cuda3std3__45__cpo5beginE
	.align		8
        /*0018*/ 	.dword	_ZN40_INTERNAL_0f6cd790_4_k_cu_b7220473_145384cuda3std3__45__cpo3endE
	.align		8
        /*0020*/ 	.dword	_ZN40_INTERNAL_0f6cd790_4_k_cu_b7220473_145384cuda3std3__45__cpo6cbeginE
	.align		8
        /*0028*/ 	.dword	_ZN40_INTERNAL_0f6cd790_4_k_cu_b7220473_145384cuda3std3__45__cpo4cendE
	.align		8
        /*0030*/ 	.dword	_ZN40_INTERNAL_0f6cd790_4_k_cu_b7220473_145384cuda3std3__442_GLOBAL__N__0f6cd790_4_k_cu_b7220473_145386ignoreE
	.align		8
        /*0038*/ 	.dword	_ZN40_INTERNAL_0f6cd790_4_k_cu_b7220473_145384cuda3std3__419piecewise_constructE
	.align		8
        /*0040*/ 	.dword	_ZN40_INTERNAL_0f6cd790_4_k_cu_b7220473_145384cuda3std3__48in_placeE
	.align		8
        /*0048*/ 	.dword	_ZN40_INTERNAL_0f6cd790_4_k_cu_b7220473_145384cuda3std6ranges3__45__cpo4swapE
	.align		8
        /*0050*/ 	.dword	_ZN40_INTERNAL_0f6cd790_4_k_cu_b7220473_145384cuda3std6ranges3__45__cpo9iter_moveE
	.align		8
        /*0058*/ 	.dword	_ZN40_INTERNAL_0f6cd790_4_k_cu_b7220473_145384cute7productE
	.align		8
        /*0060*/ 	.dword	_ZN40_INTERNAL_0f6cd790_4_k_cu_b7220473_145384cute1_E
	.align		8
        /*0068*/ 	.dword	$str$22
	.align		8
        /*0070*/ 	.dword	$str$23


//--------------------- .text._ZN7cutlass13device_kernelINS_4gemm6kernel13GemmUniversalIN4cute5tupleIJiiiiEEENS1_10collective13CollectiveMmaINS1_34MainloopSm90TmaGmmaWarpSpecializedILi8ENS5_IJNS4_1CILi1EEESB_SB_EEENS1_35KernelTmaWarpSpecializedCooperativeEEENS5_IJNSA_ILi384EEENSA_ILi512EEENSA_ILi16EEEEEENS_10bfloat16_tENS5_IJlSB_lEEESJ_SK_NS4_8TiledMMAINS4_8MMA_AtomIJNS4_4SM904GMMA28MMA_64x256x16_F32BF16BF16_SSILNSO_5MajorE0ELSQ_0ELNSO_7ScaleInE1ELSR_1EEEEEENS4_6LayoutINS5_IJNSA_ILi2EEESB_SB_EEENS5_IJSB_NSA_ILi0EEESX_EEEEENS5_IJNS4_10UnderscoreES10_S10_EEEEENS4_13SM90_TMA_LOADENS4_14ComposedLayoutINS4_7SwizzleILi1ELi4ELi3EEENS4_18smem_ptr_flag_bitsILi16EEENSU_INS5_IJNSA_ILi8EEESH_EEENS5_IJSH_SB_EEEEEEEvNS4_8identityES13_S1D_vS1E_EENS_8epilogue10collective6detail29Sm90TmaWarpSpecializedAdapterINS1H_15DefaultEpilogueISJ_SK_SK_NS1G_6thread17LinearCombinationISJ_Li1EffLNS1L_9ScaleType4KindE0ELNS_15FloatRoundStyleE2ESJ_EENS1_15EpilogueDefaultEEEEEvvEEEEvNT_6ParamsE --------------------------
	.section	.text._ZN7cutlass13device_kernelINS_4gemm6kernel13GemmUniversalIN4cute5tupleIJiiiiEEENS1_10collective13CollectiveMmaINS1_34MainloopSm90TmaGmmaWarpSpecializedILi8ENS5_IJNS4_1CILi1EEESB_SB_EEENS1_35KernelTmaWarpSpecializedCooperativeEEENS5_IJNSA_ILi384EEENSA_ILi512EEENSA_ILi16EEEEEENS_10bfloat16_tENS5_IJlSB_lEEESJ_SK_NS4_8TiledMMAINS4_8MMA_AtomIJNS4_4SM904GMMA28MMA_64x256x16_F32BF16BF16_SSILNSO_5MajorE0ELSQ_0ELNSO_7ScaleInE1ELSR_1EEEEEENS4_6LayoutINS5_IJNSA_ILi2EEESB_SB_EEENS5_IJSB_NSA_ILi0EEESX_EEEEENS5_IJNS4_10UnderscoreES10_S10_EEEEENS4_13SM90_TMA_LOADENS4_14ComposedLayoutINS4_7SwizzleILi1ELi4ELi3EEENS4_18smem_ptr_flag_bitsILi16EEENSU_INS5_IJNSA_ILi8EEESH_EEENS5_IJSH_SB_EEEEEEEvNS4_8identityES13_S1D_vS1E_EENS_8epilogue10collective6detail29Sm90TmaWarpSpecializedAdapterINS1H_15DefaultEpilogueISJ_SK_SK_NS1G_6thread17LinearCombinationISJ_Li1EffLNS1L_9ScaleType4KindE0ELNS_15FloatRoundStyleE2ESJ_EENS1_15EpilogueDefaultEEEEEvvEEEEvNT_6ParamsE,"ax",@progbits
	.align	128
.text._ZN7cutlass13device_kernelINS_4gemm6kernel13GemmUniversalIN4cute5tupleIJiiiiEEENS1_10collective13CollectiveMmaINS1_34MainloopSm90TmaGmmaWarpSpecializedILi8ENS5_IJNS4_1CILi1EEESB_SB_EEENS1_35KernelTmaWarpSpecializedCooperativeEEENS5_IJNSA_ILi384EEENSA_ILi512EEENSA_ILi16EEEEEENS_10bfloat16_tENS5_IJlSB_lEEESJ_SK_NS4_8TiledMMAINS4_8MMA_AtomIJNS4_4SM904GMMA28MMA_64x256x16_F32BF16BF16_SSILNSO_5MajorE0ELSQ_0ELNSO_7ScaleInE1ELSR_1EEEEEENS4_6LayoutINS5_IJNSA_ILi2EEESB_SB_EEENS5_IJSB_NSA_ILi0EEESX_EEEEENS5_IJNS4_10UnderscoreES10_S10_EEEEENS4_13SM90_TMA_LOADENS4_14ComposedLayoutINS4_7SwizzleILi1ELi4ELi3EEENS4_18smem_ptr_flag_bitsILi16EEENSU_INS5_IJNSA_ILi8EEESH_EEENS5_IJSH_SB_EEEEEEEvNS4_8identityES13_S1D_vS1E_EENS_8epilogue10collective6detail29Sm90TmaWarpSpecializedAdapterINS1H_15DefaultEpilogueISJ_SK_SK_NS1G_6thread17LinearCombinationISJ_Li1EffLNS1L_9ScaleType4KindE0ELNS_15FloatRoundStyleE2ESJ_EENS1_15EpilogueDefaultEEEEEvvEEEEvNT_6ParamsE:
        .type           _ZN7cutlass13device_kernelINS_4gemm6kernel13GemmUniversalIN4cute5tupleIJiiiiEEENS1_10collective13CollectiveMmaINS1_34MainloopSm90TmaGmmaWarpSpecializedILi8ENS5_IJNS4_1CILi1EEESB_SB_EEENS1_35KernelTmaWarpSpecializedCooperativeEEENS5_IJNSA_ILi384EEENSA_ILi512EEENSA_ILi16EEEEEENS_10bfloat16_tENS5_IJlSB_lEEESJ_SK_NS4_8TiledMMAINS4_8MMA_AtomIJNS4_4SM904GMMA28MMA_64x256x16_F32BF16BF16_SSILNSO_5MajorE0ELSQ_0ELNSO_7ScaleInE1ELSR_1EEEEEENS4_6LayoutINS5_IJNSA_ILi2EEESB_SB_EEENS5_IJSB_NSA_ILi0EEESX_EEEEENS5_IJNS4_10UnderscoreES10_S10_EEEEENS4_13SM90_TMA_LOADENS4_14ComposedLayoutINS4_7SwizzleILi1ELi4ELi3EEENS4_18smem_ptr_flag_bitsILi16EEENSU_INS5_IJNSA_ILi8EEESH_EEENS5_IJSH_SB_EEEEEEEvNS4_8identityES13_S1D_vS1E_EENS_8epilogue10collective6detail29Sm90TmaWarpSpecializedAdapterINS1H_15DefaultEpilogueISJ_SK_SK_NS1G_6thread17LinearCombinationISJ_Li1EffLNS1L_9ScaleType4KindE0ELNS_15FloatRoundStyleE2ESJ_EENS1_15EpilogueDefaultEEEEEvvEEEEvNT_6ParamsE,@function
        .size           _ZN7cutlass13device_kernelINS_4gemm6kernel13GemmUniversalIN4cute5tupleIJiiiiEEENS1_10collective13CollectiveMmaINS1_34MainloopSm90TmaGmmaWarpSpecializedILi8ENS5_IJNS4_1CILi1EEESB_SB_EEENS1_35KernelTmaWarpSpecializedCooperativeEEENS5_IJNSA_ILi384EEENSA_ILi512EEENSA_ILi16EEEEEENS_10bfloat16_tENS5_IJlSB_lEEESJ_SK_NS4_8TiledMMAINS4_8MMA_AtomIJNS4_4SM904GMMA28MMA_64x256x16_F32BF16BF16_SSILNSO_5MajorE0ELSQ_0ELNSO_7ScaleInE1ELSR_1EEEEEENS4_6LayoutINS5_IJNSA_ILi2EEESB_SB_EEENS5_IJSB_NSA_ILi0EEESX_EEEEENS5_IJNS4_10UnderscoreES10_S10_EEEEENS4_13SM90_TMA_LOADENS4_14ComposedLayoutINS4_7SwizzleILi1ELi4ELi3EEENS4_18smem_ptr_flag_bitsILi16EEENSU_INS5_IJNSA_ILi8EEESH_EEENS5_IJSH_SB_EEEEEEEvNS4_8identityES13_S1D_vS1E_EENS_8epilogue10collective6detail29Sm90TmaWarpSpecializedAdapterINS1H_15DefaultEpilogueISJ_SK_SK_NS1G_6thread17LinearCombinationISJ_Li1EffLNS1L_9ScaleType4KindE0ELNS_15FloatRoundStyleE2ESJ_EENS1_15EpilogueDefaultEEEEEvvEEEEvNT_6ParamsE,(.L_x_1607 - _ZN7cutlass13device_kernelINS_4gemm6kernel13GemmUniversalIN4cute5tupleIJiiiiEEENS1_10collective13CollectiveMmaINS1_34MainloopSm90TmaGmmaWarpSpecializedILi8ENS5_IJNS4_1CILi1EEESB_SB_EEENS1_35KernelTmaWarpSpecializedCooperativeEEENS5_IJNSA_ILi384EEENSA_ILi512EEENSA_ILi16EEEEEENS_10bfloat16_tENS5_IJlSB_lEEESJ_SK_NS4_8TiledMMAINS4_8MMA_AtomIJNS4_4SM904GMMA28MMA_64x256x16_F32BF16BF16_SSILNSO_5MajorE0ELSQ_0ELNSO_7ScaleInE1ELSR_1EEEEEENS4_6LayoutINS5_IJNSA_ILi2EEESB_SB_EEENS5_IJSB_NSA_ILi0EEESX_EEEEENS5_IJNS4_10UnderscoreES10_S10_EEEEENS4_13SM90_TMA_LOADENS4_14ComposedLayoutINS4_7SwizzleILi1ELi4ELi3EEENS4_18smem_ptr_flag_bitsILi16EEENSU_INS5_IJNSA_ILi8EEESH_EEENS5_IJSH_SB_EEEEEEEvNS4_8identityES13_S1D_vS1E_EENS_8epilogue10collective6detail29Sm90TmaWarpSpecializedAdapterINS1H_15DefaultEpilogueISJ_SK_SK_NS1G_6thread17LinearCombinationISJ_Li1EffLNS1L_9ScaleType4KindE0ELNS_15FloatRoundStyleE2ESJ_EENS1_15EpilogueDefaultEEEEEvvEEEEvNT_6ParamsE)
        .other          _ZN7cutlass13device_kernelINS_4gemm6kernel13GemmUniversalIN4cute5tupleIJiiiiEEENS1_10collective13CollectiveMmaINS1_34MainloopSm90TmaGmmaWarpSpecializedILi8ENS5_IJNS4_1CILi1EEESB_SB_EEENS1_35KernelTmaWarpSpecializedCooperativeEEENS5_IJNSA_ILi384EEENSA_ILi512EEENSA_ILi16EEEEEENS_10bfloat16_tENS5_IJlSB_lEEESJ_SK_NS4_8TiledMMAINS4_8MMA_AtomIJNS4_4SM904GMMA28MMA_64x256x16_F32BF16BF16_SSILNSO_5MajorE0ELSQ_0ELNSO_7ScaleInE1ELSR_1EEEEEENS4_6LayoutINS5_IJNSA_ILi2EEESB_SB_EEENS5_IJSB_NSA_ILi0EEESX_EEEEENS5_IJNS4_10UnderscoreES10_S10_EEEEENS4_13SM90_TMA_LOADENS4_14ComposedLayoutINS4_7SwizzleILi1ELi4ELi3EEENS4_18smem_ptr_flag_bitsILi16EEENSU_INS5_IJNSA_ILi8EEESH_EEENS5_IJSH_SB_EEEEEEEvNS4_8identityES13_S1D_vS1E_EENS_8epilogue10collective6detail29Sm90TmaWarpSpecializedAdapterINS1H_15DefaultEpilogueISJ_SK_SK_NS1G_6thread17LinearCombinationISJ_Li1EffLNS1L_9ScaleType4KindE0ELNS_15FloatRoundStyleE2ESJ_EENS1_15EpilogueDefaultEEEEEvvEEEEvNT_6ParamsE,@"STO_CUDA_ENTRY STV_DEFAULT"
_ZN7cutlass13device_kernelINS_4gemm6kernel13GemmUniversalIN4cute5tupleIJiiiiEEENS1_10collective13CollectiveMmaINS1_34MainloopSm90TmaGmmaWarpSpecializedILi8ENS5_IJNS4_1CILi1EEESB_SB_EEENS1_35KernelTmaWarpSpecializedCooperativeEEENS5_IJNSA_ILi384EEENSA_ILi512EEENSA_ILi16EEEEEENS_10bfloat16_tENS5_IJlSB_lEEESJ_SK_NS4_8TiledMMAINS4_8MMA_AtomIJNS4_4SM904GMMA28MMA_64x256x16_F32BF16BF16_SSILNSO_5MajorE0ELSQ_0ELNSO_7ScaleInE1ELSR_1EEEEEENS4_6LayoutINS5_IJNSA_ILi2EEESB_SB_EEENS5_IJSB_NSA_ILi0EEESX_EEEEENS5_IJNS4_10UnderscoreES10_S10_EEEEENS4_13SM90_TMA_LOADENS4_14ComposedLayoutINS4_7SwizzleILi1ELi4ELi3EEENS4_18smem_ptr_flag_bitsILi16EEENSU_INS5_IJNSA_ILi8EEESH_EEENS5_IJSH_SB_EEEEEEEvNS4_8identityES13_S1D_vS1E_EENS_8epilogue10collective6detail29Sm90TmaWarpSpecializedAdapterINS1H_15DefaultEpilogueISJ_SK_SK_NS1G_6thread17LinearCombinationISJ_Li1EffLNS1L_9ScaleType4KindE0ELNS_15FloatRoundStyleE2ESJ_EENS1_15EpilogueDefaultEEEEEvvEEEEvNT_6ParamsE:
[----:B------:R-:W0:Y:S02]  /*0000*/  LDC R1, c[0x0][0x28] ;  /* 0x00000a00ff017b82 */ /* 0x000e240000000800 */
[----:B0-----:R-:W-:Y:S01]  /*0010*/  VIADD R1, R1, 0xffffed48 ;  /* 0xffffed4801017836 */ /* 0x001fe20000000000 */
[----:B------:R-:W0:Y:S01]  /*0020*/  S2R R2, SR_TID.X ;  /* 0x0000000000027919 */ /* 0x000e220000002100 */
[----:B------:R-:W-:Y:S01]  /*0030*/  ELECT P0, URZ, PT ;  /* 0x00000000003f782f */ /* 0x000fe20003800000 */
[----:B------:R-:W-:Y:S01]  /*0040*/  BSSY B0, `(.L_x_0) ;  /* 0x0000015000007945 */ /* 0x000fe20003800000 */
[--C-:B0-----:R-:W-:Y:S02]  /*0050*/  SHF.R.U32.HI R0, RZ, 0x5, R2.reuse ;  /* 0x00000005ff007819 */ /* 0x101fe40000011602 */
[----:B------:R-:W-:-:S03]  /*0060*/  SHF.R.U32.HI R2, RZ, 0x7, R2 ;  /* 0x00000007ff027819 */ /* 0x000fc60000011602 */
[----:B------:R-:W0:Y:S04]  /*0070*/  SHFL.IDX PT, R3, R0, RZ, 0x1f ;  /* 0x00001fff00037589 */ /* 0x000e2800000e0000 */
[----:B------:R-:W1:Y:S01]  /*0080*/  SHFL.IDX PT, R2, R2, RZ, 0x1f ;  /* 0x00001fff02027589 */ /* 0x000e6200000e0000 */
[----:B0-----:R-:W-:Y:S02]  /*0090*/  R2UR UR10, R3 ;  /* 0x00000000030a72ca */ /* 0x001fe400000e0000 */
[----:B-1----:R-:W-:-:S11]  /*00a0*/  R2UR UR5, R2 ;  /* 0x00000000020572ca */ /* 0x002fd600000e0000 */
[----:B------:R-:W-:Y:S02]  /*00b0*/  USHF.R.S32.HI UR4, URZ, 0x1f, UR10 ;  /* 0x0000001f3f047899 */ /* 0x000fe4000801140a */
[----:B------:R-:W-:Y:S02]  /*00c0*/  ISETP.NE.OR P0, PT, RZ, UR10, !P0 ;  /* 0x0000000aff007c0c */ /* 0x000fe4000c705670 */
[----:B------:R-:W-:-:S04]  /*00d0*/  ULEA.HI UR4, UR4, UR10, URZ, 0x2 ;  /* 0x0000000a04047291 */ /* 0x000fc8000f8f103f */
[----:B------:R-:W-:-:S04]  /*00e0*/  ULOP3.LUT UR4, UR4, 0xfffffffc, URZ, 0xc0, !UPT ;  /* 0xfffffffc04047892 */ /* 0x000fc8000f8ec03f */
[----:B------:R-:W-:-:S03]  /*00f0*/  UIADD3 UR10, UR10, -UR4, URZ ;  /* 0x800000040a0a7290 */ /* 0x000fc6000fffe03f */
[----:B------:R-:W-:Y:S09]  /*0100*/  @P0 BRA `(.L_x_1) ;  /* 0x0000000000200947 */ /* 0x000ff20003800000 */
[----:B------:R-:W-:Y:S02]  /*0110*/  ULDC.64 UR6, c[0x0][0x198] ;  /* 0x0000660000067ab9 */ /* 0x000fe40000000a00 */
[----:B------:R-:W-:Y:S02]  /*0120*/  UIADD3 UR8, UP0, UR6, 0xf0, URZ ;  /* 0x000000f006087890 */ /* 0x000fe4000ff1e03f */
[----:B------:R-:W-:Y:S02]  /*0130*/  UIADD3 UR6, UP1, UR6, 0x1f0, URZ ;  /* 0x000001f006067890 */ /* 0x000fe4000ff3e03f */
[----:B------:R-:W-:Y:S02]  /*0140*/  UIADD3.X UR9, URZ, UR7, URZ, UP0, !UPT ;  /* 0x000000073f097290 */ /* 0x000fe400087fe43f */
[----:B------:R-:W-:-:S07]  /*0150*/  UIADD3.X UR7, URZ, UR7, URZ, UP1, !UPT ;  /* 0x000000073f077290 */ /* 0x000fce0008ffe43f */
[----:B------:R0:W-:Y:S02]  /*0160*/  UTMACCTL.PF [UR8] ;  /* 0x00000000080079b9 */ /* 0x0001e40008040000 */
[----:B------:R0:W-:Y:S02]  /*0170*/  UTMACCTL.PF [UR6] ;  /* 0x00000000060079b9 */ /* 0x0001e40008040000 */
[----:B0-----:R-:W-:Y:S01]  /*0180*/  NOP ;  /* 0x0000000000007918 */ /* 0x001fe20000000000 */
.L_x_1:
[----:B------:R-:W-:Y:S05]  /*0190*/  BSYNC B0 ;  /* 0x0000000000007941 */ /* 0x000fea0003800000 */
.L_x_0:
[----:B------:R-:W0:Y:S01]  /*01a0*/  SHFL.IDX PT, R2, R0, RZ, 0x1f ;  /* 0x00001fff00027589 */ /* 0x000e2200000e0000 */
[----:B------:R-:W-:Y:S01]  /*01b0*/  UISETP.NE.AND UP0, UPT, UR10, 0x3, UPT ;  /* 0x000000030a00788c */ /* 0x000fe2000bf05270 */
[----:B------:R-:W-:Y:S01]  /*01c0*/  ISETP.NE.AND P1, PT, RZ, UR5, PT ;  /* 0x00000005ff007c0c */ /* 0x000fe2000bf25270 */
[----:B------:R-:W-:Y:S02]  /*01d0*/  UIADD3 UR18, UR5, -0x1, URZ ;  /* 0xffffffff05127890 */ /* 0x000fe4000fffe03f */
[----:B------:R-:W-:Y:S02]  /*01e0*/  UISETP.EQ.OR UP0, UPT, UR10, URZ, !UP0 ;  /* 0x0000003f0a00728c */ /* 0x000fe4000c702670 */
[----:B------:R-:W-:Y:S02]  /*01f0*/  UISETP.GE.U32.AND UP1, UPT, UR18, 0x2, UPT ;  /* 0x000000021200788c */ /* 0x000fe4000bf26070 */
[----:B------:R-:W-:-:S04]  /*0200*/  UISETP.EQ.AND UP0, UPT, UR5, URZ, UP0 ;  /* 0x0000003f0500728c */ /* 0x000fc80008702270 */
[----:B------:R-:W-:-:S04]  /*0210*/  USEL UR40, URZ, 0x1, !UP0 ;  /* 0x000000013f287887 */ /* 0x000fc8000c000000 */
[----:B------:R-:W-:Y:S01]  /*0220*/  USEL UR40, UR40, 0x2, UP1 ;  /* 0x0000000228287887 */ /* 0x000fe20008800000 */
[----:B0-----:R-:W-:-:S13]  /*0230*/  ISETP.NE.AND P0, PT, R2, RZ, PT ;  /* 0x000000ff0200720c */ /* 0x001fda0003f05270 */
[----:B------:R-:W-:Y:S05]  /*0240*/  @P0 BRA `(.L_x_2) ;  /* 0x0000000000840947 */ /* 0x000fea0003800000 */
[----:B------:R-:W-:Y:S01]  /*0250*/  ELECT P0, URZ, PT ;  /* 0x00000000003f782f */ /* 0x000fe20003800000 */
[----:B------:R-:W-:-:S12]  /*0260*/  BSSY B0, `(.L_x_2) ;  /* 0x000001f000007945 */ /* 0x000fd80003800000 */
[----:B------:R-:W-:Y:S05]  /*0270*/  @!P0 BRA `(.L_x_3) ;  /* 0x0000000000748947 */ /* 0x000fea0003800000 */
[----:B------:R-:W0:Y:S01]  /*0280*/  S2UR UR8, SR_CgaCtaId ;  /* 0x00000000000879c3 */ /* 0x000e220000008800 */
[----:B------:R-:W-:Y:S01]  /*0290*/  UMOV UR4, 0x400 ;  /* 0x0000040000047882 */ /* 0x000fe20000000000 */
[----:B------:R-:W-:Y:S01]  /*02a0*/  UMOV UR5, 0x1 ;  /* 0x0000000100057882 */ /* 0x000fe20000000000 */
[----:B------:R-:W-:Y:S02]  /*02b0*/  UMOV UR6, 0x100 ;  /* 0x0000010000067882 */ /* 0x000fe40000000000 */
[----:B------:R-:W-:-:S04]  /*02c0*/  UIADD3 UR6, -UR6, 0x100000, URZ ;  /* 0x0010000006067890 */ /* 0x000fc8000fffe13f */
[----:B------:R-:W-:Y:S02]  /*02d0*/  USHF.L.U32 UR7, UR6, 0xb, URZ ;  /* 0x0000000b06077899 */ /* 0x000fe4000800063f */
[----:B------:R-:W-:Y:S02]  /*02e0*/  USHF.L.U32 UR6, UR6, 0x1, URZ ;  /* 0x0000000106067899 */ /* 0x000fe4000800063f */
[----:B0-----:R-:W-:Y:S02]  /*02f0*/  ULEA UR8, UR8, UR4, 0x18 ;  /* 0x0000000408087291 */ /* 0x001fe4000f8ec03f */
[----:B------:R-:W-:-:S04]  /*0300*/  UIADD3 UR4, -UR5, 0x100000, URZ ;  /* 0x0010000005047890 */ /* 0x000fc8000fffe13f */
[----:B------:R-:W-:Y:S02]  /*0310*/  USHF.L.U32 UR5, UR4, 0xb, URZ ;  /* 0x0000000b04057899 */ /* 0x000fe4000800063f */
[----:B------:R-:W-:Y:S01]  /*0320*/  USHF.L.U32 UR4, UR4, 0x1, URZ ;  /* 0x0000000104047899 */ /* 0x000fe2000800063f */
[----:B------:R-:W0:Y:S11]  /*0330*/  FENCE.VIEW.ASYNC.S ;  /* 0x00000000000073c6 */ /* 0x000e360000000000 */
[----:B0-----:R0:W1:Y:S01]  /*0340*/  SYNCS.EXCH.64 URZ, [UR8], UR4 ;  /* 0x00000004083f75b2 */ /* 0x0010620008000100 */
[----:B------:R0:W2:Y:S01]  /*0350*/  SYNCS.EXCH.64 URZ, [UR8+0x40], UR6 ;  /* 0x00004006083f75b2 */ /* 0x0000a20008000100 */
[----:B------:R0:W3:Y:S01]  /*0360*/  SYNCS.EXCH.64 URZ, [UR8+0x8], UR4 ;  /* 0x00000804083f75b2 */ /* 0x0000e20008000100 */
[----:B------:R0:W4:Y:S01]  /*0370*/  SYNCS.EXCH.64 URZ, [UR8+0x48], UR6 ;  /* 0x00004806083f75b2 */ /* 0x0001220008000100 */
[----:B------:R0:W0:Y:S01]  /*0380*/  SYNCS.EXCH.64 URZ, [UR8+0x10], UR4 ;  /* 0x00001004083f75b2 */ /* 0x0000220008000100 */
        /* <DEDUP_REMOVED lines=11> */
[----:B------:R-:W-:Y:S01]  /*0440*/  NOP ;  /* 0x0000000000007918 */ /* 0x000fe20000000000 */
.L_x_3:
[----:B0-----:R-:W-:Y:S05]  /*0450*/  BSYNC B0 ;  /* 0x0000000000007941 */ /* 0x001fea0003800000 */
.L_x_2:
[----:B------:R-:W0:Y:S01]  /*0460*/  SHFL.IDX PT, R0, R0, RZ, 0x1f ;  /* 0x00001fff00007589 */ /* 0x000e2200000e0000 */
[----:B------:R-:W-:Y:S01]  /*0470*/  ELECT P0, URZ, PT ;  /* 0x00000000003f782f */ /* 0x000fe20003800000 */
[----:B------:R-:W5:Y:S01]  /*0480*/  S2UR UR17, SR_CTAID.Y ;  /* 0x00000000001179c3 */ /* 0x000f620000002600 */
[----:B------:R-:W-:Y:S01]  /*0490*/  ULDC UR5, c[0x0][0x65c] ;  /* 0x0001970000057ab9 */ /* 0x000fe20000000800 */
[----:B------:R-:W-:Y:S01]  /*04a0*/  UMOV UR12, 0x20 ;  /* 0x00000020000c7882 */ /* 0x000fe20000000000 */
[----:B------:R-:W-:Y:S01]  /*04b0*/  UISETP.NE.AND UP2, UPT, UR5, 0x1, UPT ;  /* 0x000000010500788c */ /* 0x000fe2000bf45270 */
[----:B------:R-:W-:Y:S01]  /*04c0*/  NOP ;  /* 0x0000000000007918 */ /* 0x000fe20000000000 */
[----:B------:R-:W-:Y:S02]  /*04d0*/  NOP ;  /* 0x0000000000007918 */ /* 0x000fe40000000000 */
[----:B------:R-:W-:Y:S01]  /*04e0*/  UP2UR UR46, UPR, URZ, 0x4 ;  /* 0x000000043f2e7883 */ /* 0x000fe20008000000 */
[----:B------:R-:W1:Y:S01]  /*04f0*/  S2UR UR4, SR_CTAID.X ;  /* 0x00000000000479c3 */ /* 0x000e620000002500 */
[----:B------:R-:W-:-:S02]  /*0500*/  PLOP3.LUT P2, PT, PT, PT, UP2, 0x80, 0x0 ;  /* 0x000000000000781c */ /* 0x000fc40003f4f028 */
[----:B------:R-:W-:Y:S02]  /*0510*/  PLOP3.LUT P4, PT, PT, PT, UP2, 0x80, 0x0 ;  /* 0x000000000000781c */ /* 0x000fe40003f8f028 */
[----:B------:R-:W-:Y:S01]  /*0520*/  PLOP3.LUT P3, PT, PT, PT, UP2, 0x80, 0x0 ;  /* 0x000000000000781c */ /* 0x000fe20003f6f028 */
[----:B------:R-:W-:Y:S01]  /*0530*/  @UP2 ULDC UR14, c[0x0][0x10] ;  /* 0x00000400000e2ab9 */ /* 0x000fe20000000800 */
[----:B------:R-:W-:Y:S01]  /*0540*/  @UP2 UMOV UR9, URZ ;  /* 0x0000003f00092c82 */ /* 0x000fe20008000000 */
[----:B------:R-:W-:Y:S01]  /*0550*/  @!UP2 ULDC UR11, c[0x0][0xc] ;  /* 0x00000300000baab9 */ /* 0x000fe20000000800 */
[----:B0-----:R-:W-:Y:S01]  /*0560*/  ISETP.NE.OR P0, PT, R0, RZ, !P0 ;  /* 0x000000ff0000720c */ /* 0x001fe20004705670 */
[----:B-----5:R-:W-:Y:S02]  /*0570*/  @UP2 UMOV UR7, UR17 ;  /* 0x0000001100072c82 */ /* 0x020fe40008000000 */
[----:B------:R-:W-:Y:S01]  /*0580*/  @UP2 UMOV UR8, UR7 ;  /* 0x0000000700082c82 */ /* 0x000fe20008000000 */
[----:B------:R-:W-:Y:S01]  /*0590*/  @!UP2 UMOV UR7, UR17 ;  /* 0x000000110007ac82 */ /* 0x000fe20008000000 */
[----:B-1----:R-:W-:-:S08]  /*05a0*/  @UP2 UIMAD.WIDE.U32 UR14, UR4, UR14, UR8 ;  /* 0x0000000e040e22a5 */ /* 0x002fd0000f8e0008 */
[----:B------:R-:W-:Y:S01]  /*05b0*/  VOTEU.ALL UP0, P0 ;  /* 0x00000000003f7886 */ /* 0x000fe20000000000 */
[----:B------:R-:W-:Y:S01]  /*05c0*/  VOTEU.ALL UP1, P0 ;  /* 0x00000000003f7886 */ /* 0x000fe20000020000 */
[----:B------:R-:W-:-:S03]  /*05d0*/  IMAD.U32 R2, RZ, RZ, UR14 ;  /* 0x0000000eff027e24 */ /* 0x000fc6000f8e00ff */
[----:B------:R-:W0:Y:S01]  /*05e0*/  @!UP0 S2UR UR6, SR_CgaCtaId ;  /* 0x00000000000689c3 */ /* 0x000e220000008800 */
[----:B------:R-:W-:Y:S01]  /*05f0*/  @!UP0 UMOV UR5, 0x400 ;  /* 0x0000040000058882 */ /* 0x000fe20000000000 */
[----:B------:R-:W-:-:S04]  /*0600*/  @!UP0 UIADD3 UR12, -UR12, 0x100000, URZ ;  /* 0x001000000c0c8890 */ /* 0x000fc8000fffe13f */
[----:B------:R-:W-:Y:S02]  /*0610*/  @!UP0 USHF.L.U32 UR13, UR12, 0xb, URZ ;  /* 0x0000000b0c0d8899 */ /* 0x000fe4000800063f */
[----:B------:R-:W-:Y:S01]  /*0620*/  @!UP0 USHF.L.U32 UR12, UR12, 0x1, URZ ;  /* 0x000000010c0c8899 */ /* 0x000fe2000800063f */
[----:B------:R-:W-:Y:S01]  /*0630*/  IMAD.U32 R3, RZ, RZ, UR15 ;  /* 0x0000000fff037e24 */ /* 0x000fe2000f8e00ff */
[----:B0-----:R-:W-:Y:S01]  /*0640*/  @!UP0 ULEA UR16, UR6, UR5, 0x18 ;  /* 0x0000000506108291 */ /* 0x001fe2000f8ec03f */
[----:B------:R-:W-:Y:S01]  /*0650*/  VOTEU.ALL UP0, P0 ;  /* 0x00000000003f7886 */ /* 0x000fe20000000000 */
[----:B------:R-:W-:Y:S01]  /*0660*/  PLOP3.LUT P0, PT, PT, PT, UP2, 0x80, 0x0 ;  /* 0x000000000000781c */ /* 0x000fe20003f0f028 */
[----:B------:R-:W-:Y:S01]  /*0670*/  UMOV UR5, URZ ;  /* 0x0000003f00057c82 */ /* 0x000fe20008000000 */
[----:B------:R-:W-:Y:S01]  /*0680*/  @UP2 UMOV UR6, URZ ;  /* 0x0000003f00062c82 */ /* 0x000fe20008000000 */
[----:B------:R-:W-:Y:S02]  /*0690*/  @!UP2 UIMAD.WIDE.U32 UR8, UR11, UR7, UR4 ;  /* 0x000000070b08a2a5 */ /* 0x000fe4000f8e0004 */
[----:B------:R-:W-:-:S04]  /*06a0*/  @UP2 UIADD3 UR6, UR15, UR6, URZ ;  /* 0x000000060f062290 */ /* 0x000fc8000fffe03f */
[----:B------:R-:W-:Y:S01]  /*06b0*/  IMAD.U32 R5, RZ, RZ, UR9 ;  /* 0x00000009ff057e24 */ /* 0x000fe2000f8e00ff */
[----:B------:R-:W0:Y:S02]  /*06c0*/  FENCE.VIEW.ASYNC.S ;  /* 0x00000000000073c6 */ /* 0x000e240000000000 */
[----:B0-----:R0:W2:Y:S01]  /*06d0*/  @!UP0 SYNCS.EXCH.64 URZ, [UR16+0x90], UR12 ;  /* 0x0000900c103f85b2 */ /* 0x0010a20008000100 */
[----:B------:R-:W-:Y:S02]  /*06e0*/  @P2 IMAD.U32 R6, RZ, RZ, UR6 ;  /* 0x00000006ff062e24 */ /* 0x000fe4000f8e00ff */
[----:B------:R-:W-:Y:S02]  /*06f0*/  @P0 IMAD.MOV.U32 R7, RZ, RZ, R2 ;  /* 0x000000ffff070224 */ /* 0x000fe400078e0002 */
[----:B------:R-:W-:Y:S02]  /*0700*/  IMAD.U32 R2, RZ, RZ, UR8 ;  /* 0x00000008ff027e24 */ /* 0x000fe4000f8e00ff */
[----:B------:R-:W-:-:S02]  /*0710*/  @!P4 IMAD.MOV.U32 R6, RZ, RZ, R5 ;  /* 0x000000ffff06c224 */ /* 0x000fc400078e0005 */
[----:B------:R-:W-:Y:S02]  /*0720*/  @!P3 IMAD.MOV.U32 R7, RZ, RZ, R2 ;  /* 0x000000ffff07b224 */ /* 0x000fe400078e0002 */
[----:B------:R-:W-:Y:S01]  /*0730*/  IMAD.U32 R3, RZ, RZ, UR9 ;  /* 0x00000009ff037e24 */ /* 0x000fe2000f8e00ff */
[----:B------:R0:W-:Y:S01]  /*0740*/  STL [R1+0xa00], R6 ;  /* 0x000a000601007387 */ /* 0x0001e20000100800 */
[----:B------:R-:W-:-:S03]  /*0750*/  IMAD.U32 R4, RZ, RZ, UR8 ;  /* 0x00000008ff047e24 */ /* 0x000fc6000f8e00ff */
[----:B------:R0:W-:Y:S01]  /*0760*/  STL [R1+0xa04], R7 ;  /* 0x000a040701007387 */ /* 0x0001e20000100800 */
[----:B------:R0:W2:Y:S01]  /*0770*/  @!UP1 SYNCS.EXCH.64 URZ, [UR16+0x98], UR12 ;  /* 0x0000980c103f95b2 */ /* 0x0000a20008000100 */
[----:B------:R-:W-:Y:S01]  /*0780*/  NOP ;  /* 0x0000000000007918 */ /* 0x000fe20000000000 */
[----:B--234-:R-:W-:Y:S06]  /*0790*/  BAR.SYNC.DEFER_BLOCKING 0x0 ;  /* 0x0000000000007b1d */ /* 0x01cfec0000010000 */
[----:B------:R-:W-:Y:S05]  /*07a0*/  @!P1 BRA `(.L_x_4) ;  /* 0x000003c400409947 */ /* 0x000fea0003800000 */
[----:B------:R-:W-:-:S06]  /*07b0*/  UISETP.GT.U32.AND UP0, UPT, UR18, 0x1, UPT ;  /* 0x000000011200788c */ /* 0x000fcc000bf04070 */
[----:B------:R-:W-:-:S13]  /*07c0*/  PLOP3.LUT P0, PT, PT, PT, UP0, 0x80, 0x0 ;  /* 0x000000000000781c */ /* 0x000fda0003f0f008 */
[----:B0-----:R-:W-:Y:S05]  /*07d0*/  @P0 EXIT ;  /* 0x000000000000094d */ /* 0x001fea0003800000 */
[----:B------:R-:W-:Y:S01]  /*07e0*/  ULDC.64 UR8, c[0x0][0x650] ;  /* 0x0001940000087ab9 */ /* 0x000fe20000000a00 */
[----:B------:R-:W-:Y:S01]  /*07f0*/  UMOV UR41, 0xffffffff ;  /* 0xffffffff00297882 */ /* 0x000fe20000000000 */
[----:B------:R-:W-:Y:S01]  /*0800*/  ISETP.GE.U32.AND P0, PT, R7, UR8, PT ;  /* 0x0000000807007c0c */ /* 0x000fe2000bf06070 */
[----:B------:R-:W-:Y:S01]  /*0810*/  UMOV UR42, 0xffffffff ;  /* 0xffffffff002a7882 */ /* 0x000fe20000000000 */
[----:B------:R-:W-:Y:S01]  /*0820*/  UMOV UR43, 0xffffffff ;  /* 0xffffffff002b7882 */ /* 0x000fe20000000000 */
[----:B------:R-:W-:Y:S02]  /*0830*/  PRMT R0, RZ, 0x7610, R0 ;  /* 0x00007610ff007816 */ /* 0x000fe40000000000 */
[----:B------:R-:W-:-:S13]  /*0840*/  ISETP.GE.U32.AND.EX P0, PT, R6, UR9, PT, P0 ;  /* 0x0000000906007c0c */ /* 0x000fda000bf06100 */
[----:B------:R-:W-:Y:S05]  /*0850*/  @P0 BRA `(.L_x_5) ;  /* 0x0000000400800947 */ /* 0x000fea0003800000 */
[----:B------:R-:W-:Y:S01]  /*0860*/  I2FP.F32.U32 R0, UR4 ;  /* 0x0000000400007c45 */ /* 0x000fe20008201000 */
[----:B------:R-:W-:Y:S01]  /*0870*/  ULDC.64 UR16, c[0x0][0x628] ;  /* 0x00018a0000107ab9 */ /* 0x000fe20000000a00 */
[----:B------:R-:W-:Y:S01]  /*0880*/  ULDC UR6, c[0x0][0x150] ;  /* 0x0000540000067ab9 */ /* 0x000fe20000000800 */
[----:B------:R-:W-:Y:S01]  /*0890*/  ISETP.NE.U32.AND P0, PT, RZ, UR16, PT ;  /* 0x00000010ff007c0c */ /* 0x000fe2000bf05070 */
[----:B------:R-:W-:Y:S01]  /*08a0*/  ULDC UR15, c[0x0][0x630] ;  /* 0x00018c00000f7ab9 */ /* 0x000fe20000000800 */
[----:B------:R-:W-:Y:S01]  /*08b0*/  FMUL R0, R0, UR6 ;  /* 0x0000000600007c20 */ /* 0x000fe20008400000 */
[----:B------:R-:W-:Y:S01]  /*08c0*/  R2UR UR18, R7 ;  /* 0x00000000071272ca */ /* 0x000fe200000e0000 */
[----:B------:R-:W-:Y:S01]  /*08d0*/  ULDC UR20, c[0x0][0x154] ;  /* 0x0000550000147ab9 */ /* 0x000fe20000000800 */
[----:B------:R-:W-:Y:S01]  /*08e0*/  ISETP.NE.AND.EX P0, PT, RZ, UR17, PT, P0 ;  /* 0x00000011ff007c0c */ /* 0x000fe2000bf05300 */
[----:B------:R0:W1:Y:S01]  /*08f0*/  F2I.U32.TRUNC.NTZ R2, R0 ;  /* 0x0000000000027305 */ /* 0x000062000020f000 */
[----:B------:R-:W-:-:S02]  /*0900*/  R2UR UR19, R6 ;  /* 0x00000000061372ca */ /* 0x000fc400000e0000 */
[----:B------:R-:W-:Y:S02]  /*0910*/  R2UR UR8, R7 ;  /* 0x00000000070872ca */ /* 0x000fe400000e0000 */
[----:B------:R-:W-:-:S07]  /*0920*/  R2UR UR9, R6 ;  /* 0x00000000060972ca */ /* 0x000fce00000e0000 */
[----:B0-----:R-:W-:Y:S08]  /*0930*/  @!P0 BRA `(.L_x_6) ;  /* 0x0000000000308947 */ /* 0x001ff00003800000 */
[----:B------:R-:W-:Y:S01]  /*0940*/  R2UR UR8, R7 ;  /* 0x00000000070872ca */ /* 0x000fe200000e0000 */
[----:B------:R-:W-:Y:S01]  /*0950*/  ULDC UR6, c[0x0][0x634] ;  /* 0x00018d0000067ab9 */ /* 0x000fe20000000800 */
[----:B------:R-:W-:-:S11]  /*0960*/  R2UR UR14, R6 ;  /* 0x00000000060e72ca */ /* 0x000fd600000e0000 */
[----:B------:R-:W-:-:S04]  /*0970*/  UIADD3 UR6, UP0, UR8, UR6, URZ ;  /* 0x0000000608067290 */ /* 0x000fc8000ff1e03f */
[----:B------:R-:W-:-:S04]  /*0980*/  UIADD3.X UR14, URZ, UR14, URZ, UP0, !UPT ;  /* 0x0000000e3f0e7290 */ /* 0x000fc800087fe43f */
[----:B------:R-:W-:-:S04]  /*0990*/  UIMAD.WIDE.U32 UR8, UR14, UR16, URZ ;  /* 0x000000100e0872a5 */ /* 0x000fc8000f8e003f */
[----:B------:R-:W-:Y:S02]  /*09a0*/  UIMAD.WIDE.U32 UR10, UP0, UR6, UR17, UR8 ;  /* 0x00000011060a72a5 */ /* 0x000fe4000f800008 */
[----:B------:R-:W-:Y:S02]  /*09b0*/  UIMAD.WIDE.U32 UR8, UR6, UR16, URZ ;  /* 0x00000010060872a5 */ /* 0x000fe4000f8e003f */
[----:B------:R-:W-:Y:S02]  /*09c0*/  UIADD3.X UR13, URZ, URZ, URZ, UP0, !UPT ;  /* 0x0000003f3f0d7290 */ /* 0x000fe400087fe43f */
[----:B------:R-:W-:Y:S01]  /*09d0*/  UIADD3 URZ, UP0, UR9, UR10, URZ ;  /* 0x0000000a093f7290 */ /* 0x000fe2000ff1e03f */
[----:B------:R-:W-:-:S03]  /*09e0*/  UMOV UR12, UR11 ;  /* 0x0000000b000c7c82 */ /* 0x000fc60008000000 */
[----:B------:R-:W-:-:S12]  /*09f0*/  UIMAD.WIDE.U32.X UR8, UR14, UR17, UR12, UP0 ;  /* 0x000000110e0872a5 */ /* 0x000fd800080e040c */
.L_x_6:
[----:B------:R-:W-:Y:S01]  /*0a00*/  USHF.R.U64 UR43, UR8, UR15, UR9 ;  /* 0x0000000f082b7299 */ /* 0x000fe20008001209 */
[----:B------:R-:W-:Y:S01]  /*0a10*/  I2FP.F32.U32 R0, UR7 ;  /* 0x0000000700007c45 */ /* 0x000fe20008201000 */
[----:B------:R-:W-:Y:S01]  /*0a20*/  USHF.R.U32.HI UR5, URZ, UR15, UR9 ;  /* 0x0000000f3f057299 */ /* 0x000fe20008011609 */
[----:B-1----:R-:W-:Y:S01]  /*0a30*/  R2UR UR12, R2 ;  /* 0x00000000020c72ca */ /* 0x002fe200000e0000 */
[----:B------:R-:W-:Y:S02]  /*0a40*/  UIADD3 UR6, UP0, URZ, -UR43, URZ ;  /* 0x8000002b3f067290 */ /* 0x000fe4000ff1e03f */
[----:B------:R-:W-:Y:S01]  /*0a50*/  FMUL R0, R0, UR20 ;  /* 0x0000001400007c20 */ /* 0x000fe20008400000 */
[----:B------:R-:W-:Y:S01]  /*0a60*/  ULDC.64 UR8, c[0x0][0x620] ;  /* 0x0001880000087ab9 */ /* 0x000fe20000000a00 */
[----:B------:R-:W-:Y:S01]  /*0a70*/  UIADD3.X UR5, URZ, ~UR5, URZ, UP0, !UPT ;  /* 0x800000053f057290 */ /* 0x000fe200087fe43f */
[----:B------:R-:W-:Y:S01]  /*0a80*/  UMOV UR10, UR18 ;  /* 0x00000012000a7c82 */ /* 0x000fe20008000000 */
[----:B------:R-:W-:-:S02]  /*0a90*/  UMOV UR11, UR19 ;  /* 0x00000013000b7c82 */ /* 0x000fc40008000000 */
[----:B------:R-:W-:Y:S01]  /*0aa0*/  UIMAD UR5, UR5, UR8, URZ ;  /* 0x00000008050572a4 */ /* 0x000fe2000f8e023f */
[----:B------:R-:W0:Y:S01]  /*0ab0*/  F2I.U32.TRUNC.NTZ R0, R0 ;  /* 0x0000000000007305 */ /* 0x000e22000020f000 */
[----:B------:R-:W-:Y:S02]  /*0ac0*/  UIMAD.WIDE.U32 UR10, UR6, UR8, UR10 ;  /* 0x00000008060a72a5 */ /* 0x000fe4000f8e000a */
[----:B------:R-:W-:Y:S01]  /*0ad0*/  UIMAD UR6, UR6, UR9, UR5 ;  /* 0x00000009060672a4 */ /* 0x000fe2000f8e0205 */
[----:B------:R-:W-:Y:S01]  /*0ae0*/  ULDC UR21, c[0x0][0x658] ;  /* 0x0001960000157ab9 */ /* 0x000fe20000000800 */
[----:B------:R-:W-:Y:S02]  /*0af0*/  UMOV UR19, 0xffffffff ;  /* 0xffffffff00137882 */ /* 0x000fe40000000000 */
[----:B------:R-:W-:Y:S01]  /*0b00*/  UIADD3 UR6, UR11, UR6, URZ ;  /* 0x000000060b067290 */ /* 0x000fe2000fffe03f */
[----:B------:R-:W-:Y:S01]  /*0b10*/  ULDC UR15, c[0x0][0x618] ;  /* 0x00018600000f7ab9 */ /* 0x000fe20000000800 */
[----:B------:R-:W-:Y:S01]  /*0b20*/  ULDC.64 UR8, c[0x0][0x640] ;  /* 0x0001900000087ab9 */ /* 0x000fe20000000a00 */
[----:B------:R-:W-:Y:S01]  /*0b30*/  USHF.L.U32 UR11, UR19, UR21, URZ ;  /* 0x00000015130b7299 */ /* 0x000fe2000800063f */
[----:B------:R-:W-:Y:S01]  /*0b40*/  ISETP.NE.U32.AND P0, PT, RZ, UR8, PT ;  /* 0x00000008ff007c0c */ /* 0x000fe2000bf05070 */
[----:B------:R-:W-:-:S02]  /*0b50*/  USHF.R.U64 UR19, UR10, UR15, UR6 ;  /* 0x0000000f0a137299 */ /* 0x000fc40008001206 */
[----:B------:R-:W-:Y:S01]  /*0b60*/  USHF.R.U32.HI UR10, URZ, UR15, UR6 ;  /* 0x0000000f3f0a7299 */ /* 0x000fe20008011606 */
[----:B0-----:R-:W-:Y:S01]  /*0b70*/  R2UR UR14, R0 ;  /* 0x00000000000e72ca */ /* 0x001fe200000e0000 */
[----:B------:R-:W-:Y:S01]  /*0b80*/  ULDC UR17, c[0x0][0x608] ;  /* 0x0001820000117ab9 */ /* 0x000fe20000000800 */
[----:B------:R-:W-:Y:S01]  /*0b90*/  ISETP.NE.AND.EX P0, PT, RZ, UR9, PT, P0 ;  /* 0x00000009ff007c0c */ /* 0x000fe2000bf05300 */
[----:B------:R-:W-:Y:S02]  /*0ba0*/  USHF.R.U64 UR23, UR19, UR17, UR10 ;  /* 0x0000001113177299 */ /* 0x000fe4000800120a */
[----:B------:R-:W-:Y:S01]  /*0bb0*/  USHF.R.U32.HI UR10, URZ, UR17, UR10 ;  /* 0x000000113f0a7299 */ /* 0x000fe2000801160a */
[----:B------:R-:W-:Y:S01]  /*0bc0*/  UMOV UR16, 0x1 ;  /* 0x0000000100107882 */ /* 0x000fe20000000000 */
[----:B------:R-:W-:Y:S02]  /*0bd0*/  UIADD3 UR12, -UR12, URZ, URZ ;  /* 0x0000003f0c0c7290 */ /* 0x000fe4000fffe13f */
[----:B------:R-:W-:-:S02]  /*0be0*/  USHF.R.U64 UR24, UR23, UR21, UR10 ;  /* 0x0000001517187299 */ /* 0x000fc4000800120a */
[----:B------:R-:W-:Y:S01]  /*0bf0*/  USHF.L.U32 UR6, UR16, UR21, URZ ;  /* 0x0000001510067299 */ /* 0x000fe2000800063f */
[----:B------:R-:W-:Y:S01]  /*0c00*/  ULDC UR13, c[0x0][0x144] ;  /* 0x00005100000d7ab9 */ /* 0x000fe20000000800 */
[----:B------:R-:W-:Y:S01]  /*0c10*/  ULDC UR5, c[0x0][0x600] ;  /* 0x0001800000057ab9 */ /* 0x000fe20000000800 */
[----:B------:R-:W-:Y:S02]  /*0c20*/  ULOP3.LUT UR16, URZ, UR11, URZ, 0x33, !UPT ;  /* 0x0000000b3f107292 */ /* 0x000fe4000f8e333f */
[----:B------:R-:W-:Y:S02]  /*0c30*/  USHF.R.U32.HI UR11, URZ, UR21, UR10 ;  /* 0x000000153f0b7299 */ /* 0x000fe4000801160a */
[----:B------:R-:W-:Y:S02]  /*0c40*/  UIADD3 UR18, UR5, -0x1, URZ ;  /* 0xffffffff05127890 */ /* 0x000fe4000fffe03f */
[----:B------:R-:W-:Y:S02]  /*0c50*/  UIADD3 UR20, -UR14, URZ, URZ ;  /* 0x0000003f0e147290 */ /* 0x000fe4000fffe13f */
[----:B------:R-:W-:Y:S01]  /*0c60*/  UIMAD UR4, UR13, UR12, UR4 ;  /* 0x0000000c0d0472a4 */ /* 0x000fe2000f8e0204 */
[----:B------:R-:W-:Y:S01]  /*0c70*/  ULDC UR25, c[0x0][0x148] ;  /* 0x0000520000197ab9 */ /* 0x000fe20000000800 */
[----:B------:R-:W-:Y:S01]  /*0c80*/  ULDC UR21, c[0x0][0x648] ;  /* 0x0001920000157ab9 */ /* 0x000fe20000000800 */
[----:B------:R-:W-:Y:S01]  /*0c90*/  ULDC UR22, c[0x0][0x638] ;  /* 0x00018e0000167ab9 */ /* 0x000fe20000000800 */
[----:B------:R-:W-:Y:S01]  /*0ca0*/  UMOV UR10, UR24 ;  /* 0x00000018000a7c82 */ /* 0x000fe20008000000 */
[----:B------:R-:W-:Y:S07]  /*0cb0*/  @!P0 BRA `(.L_x_7) ;  /* 0x0000000000308947 */ /* 0x000fee0003800000 */
[----:B------:R-:W-:Y:S02]  /*0cc0*/  ULDC UR14, c[0x0][0x64c] ;  /* 0x00019300000e7ab9 */ /* 0x000fe40000000800 */
        /* <DEDUP_REMOVED lines=8> */
[----:B------:R-:W-:-:S07]  /*0d50*/  UIMAD.WIDE.U32.X UR8, UR17, UR9, UR14, UP0 ;  /* 0x00000009110872a5 */ /* 0x000fce00080e040e */
[----:B------:R-:W-:Y:S01]  /*0d60*/  UMOV UR10, UR8 ;  /* 0x00000008000a7c82 */ /* 0x000fe20008000000 */
[----:B------:R-:W-:-:S05]  /*0d70*/  UMOV UR11, UR9 ;  /* 0x00000009000b7c82 */ /* 0x000fca0008000000 */
.L_x_7:
[----:B------:R-:W-:Y:S01]  /*0d80*/  UISETP.NE.AND UP0, UPT, UR46, URZ, UPT ;  /* 0x0000003f2e00728c */ /* 0x000fe2000bf05270 */
[----:B------:R-:W-:Y:S01]  /*0d90*/  IMAD.MOV.U32 R0, RZ, RZ, 0x1 ;  /* 0x00000001ff007424 */ /* 0x000fe200078e00ff */
[----:B------:R-:W-:Y:S02]  /*0da0*/  USHF.R.U64 UR8, UR10, UR21, UR11 ;  /* 0x000000150a087299 */ /* 0x000fe4000800120b */
[----:B------:R-:W-:Y:S02]  /*0db0*/  ULOP3.LUT UR16, UR23, UR16, URZ, 0xc0, !UPT ;  /* 0x0000001017107292 */ /* 0x000fe4000f8ec03f */
[----:B------:R-:W-:Y:S02]  /*0dc0*/  ULOP3.LUT UR18, UR19, UR18, URZ, 0xc0, !UPT ;  /* 0x0000001213127292 */ /* 0x000fe4000f8ec03f */
[----:B------:R-:W-:-:S03]  /*0dd0*/  UIMAD UR16, UR6, UR8, UR16 ;  /* 0x00000008061072a4 */ /* 0x000fc6000f8e0210 */
[----:B------:R-:W-:Y:S02]  /*0de0*/  @UP0 UIMAD UR4, UR25, UR20, UR7 ;  /* 0x00000014190402a4 */ /* 0x000fe4000f8e0207 */
[----:B------:R-:W-:-:S04]  /*0df0*/  UIADD3 UR7, -UR8, URZ, URZ ;  /* 0x0000003f08077290 */ /* 0x000fc8000fffe13f */
[----:B------:R-:W-:-:S03]  /*0e00*/  UIMAD UR6, UR7, UR22, UR24 ;  /* 0x00000016070672a4 */ /* 0x000fc6000f8e0218 */
[----:B------:R-:W-:Y:S01]  /*0e10*/  ULDC UR7, c[0x0][0x610] ;  /* 0x0001840000077ab9 */ /* 0x000fe20000000800 */
[----:B------:R-:W-:Y:S02]  /*0e20*/  UIMAD UR6, UR6, UR5, UR18 ;  /* 0x00000005060672a4 */ /* 0x000fe4000f8e0212 */
[----:B------:R-:W-:-:S04]  /*0e30*/  UIMAD UR4, UR16, UR7, UR4 ;  /* 0x00000007100472a4 */ /* 0x000fc8000f8e0204 */
[----:B------:R-:W-:Y:S02]  /*0e40*/  USEL UR42, UR6, UR4, !UP0 ;  /* 0x00000004062a7287 */ /* 0x000fe4000c000000 */
[----:B------:R-:W-:-:S12]  /*0e50*/  USEL UR41, UR4, UR6, !UP0 ;  /* 0x0000000604297287 */ /* 0x000fd8000c000000 */
.L_x_5:
[----:B------:R-:W-:-:S08]  /*0e60*/  NOP ;  /* 0x0000000000007918 */ /* 0x000fd00000000000 */
[----:B------:R-:W0:Y:S02]  /*0e70*/  USETMAXREG.TRY_ALLOC.CTAPOOL UP0, 0xf0 ;  /* 0x000000f0000079c8 */ /* 0x000e240008000600 */
[----:B0-----:R-:W-:-:S13]  /*0e80*/  PLOP3.LUT P0, PT, PT, PT, UP0, 0x80, 0x0 ;  /* 0x000000000000781c */ /* 0x001fda0003f0f008 */
[----:B------:R-:W-:Y:S05]  /*0e90*/  @!P0 BRA `(.L_x_5) ;  /* 0xfffffffc00f08947 */ /* 0x000fea000383ffff */
[----:B------:R-:W-:Y:S01]  /*0ea0*/  ULDC.64 UR4, c[0x0][0x598] ;  /* 0x0001660000047ab9 */ /* 0x000fe20000000a00 */
[----:B------:R-:W-:Y:S01]  /*0eb0*/  ULDC.64 UR36, c[0x0][0x208] ;  /* 0x0000820000247ab9 */ /* 0x000fe20000000a00 */
[----:B------:R-:W-:-:S04]  /*0ec0*/  ISETP.NE.U32.AND P0, PT, RZ, UR4, PT ;  /* 0x00000004ff007c0c */ /* 0x000fc8000bf05070 */
[----:B------:R-:W-:-:S13]  /*0ed0*/  ISETP.NE.AND.EX P0, PT, RZ, UR5, PT, P0 ;  /* 0x00000005ff007c0c */ /* 0x000fda000bf05300 */
[----:B------:R-:W-:Y:S05]  /*0ee0*/  @!P0 BRA `(.L_x_8) ;  /* 0x00000000001c8947 */ /* 0x000fea0003800000 */
[----:B------:R-:W0:Y:S02]  /*0ef0*/  LDC.64 R2, c[0x0][0x598] ;  /* 0x00016600ff027b82 */ /* 0x000e240000000a00 */
[----:B0-----:R-:W2:Y:S02]  /*0f00*/  LDG.E.64 R2, desc[UR36][R2.64] ;  /* 0x0000002402027981 */ /* 0x001ea4000c1e1b00 */
[----:B--2---:R-:W-:-:S04]  /*0f10*/  ISETP.NE.U32.AND P0, PT, R2, RZ, PT ;  /* 0x000000ff0200720c */ /* 0x004fc80003f05070 */
[----:B------:R-:W-:-:S13]  /*0f20*/  ISETP.NE.AND.EX P0, PT, R3, RZ, PT, P0 ;  /* 0x000000ff0300720c */ /* 0x000fda0003f05300 */
[----:B------:R-:W-:Y:S05]  /*0f30*/  @!P0 BRA `(.L_x_8) ;  /* 0x0000000000088947 */ /* 0x000fea0003800000 */
[----:B------:R0:W5:Y:S01]  /*0f40*/  LD.E R2, desc[UR36][R2.64] ;  /* 0x0000002402027980 */ /* 0x000162000c101900 */
[----:B------:R-:W-:Y:S05]  /*0f50*/  BRA `(.L_x_9) ;  /* 0x0000000000247947 */ /* 0x000fea0003800000 */
.L_x_8:
[----:B------:R-:W-:Y:S02]  /*0f60*/  ULDC.64 UR4, c[0x0][0x588] ;  /* 0x0001620000047ab9 */ /* 0x000fe40000000a00 */
[----:B------:R-:W-:-:S04]  /*0f70*/  ISETP.NE.U32.AND P0, PT, RZ, UR4, PT ;  /* 0x00000004ff007c0c */ /* 0x000fc8000bf05070 */
[----:B------:R-:W-:-:S13]  /*0f80*/  ISETP.NE.AND.EX P0, PT, RZ, UR5, PT, P0 ;  /* 0x00000005ff007c0c */ /* 0x000fda000bf05300 */
[----:B------:R-:W-:Y:S05]  /*0f90*/  @!P0 BRA `(.L_x_10) ;  /* 0x00000000000c8947 */ /* 0x000fea0003800000 */
[----:B------:R-:W0:Y:S02]  /*0fa0*/  LDC.64 R2, c[0x0][0x588] ;  /* 0x00016200ff027b82 */ /* 0x000e240000000a00 */
[----:B0-----:R1:W5:Y:S01]  /*0fb0*/  LDG.E R2, desc[UR36][R2.64] ;  /* 0x0000002402027981 */ /* 0x001362000c1e1900 */
[----:B------:R-:W-:Y:S05]  /*0fc0*/  BRA `(.L_x_9) ;  /* 0x0000000000087947 */ /* 0x000fea0003800000 */
.L_x_10:
[----:B------:R-:W-:Y:S02]  /*0fd0*/  ULDC UR4, c[0x0][0x580] ;  /* 0x0001600000047ab9 */ /* 0x000fe40000000800 */
[----:B------:R-:W-:-:S07]  /*0fe0*/  IMAD.U32 R2, RZ, RZ, UR4 ;  /* 0x00000004ff027e24 */ /* 0x000fce000f8e00ff */
.L_x_9:
[----:B------:R-:W-:Y:S02]  /*0ff0*/  ULDC.64 UR4, c[0x0][0x5a0] ;  /* 0x0001680000047ab9 */ /* 0x000fe40000000a00 */
[----:B------:R-:W-:-:S04]  /*1000*/  ISETP.NE.U32.AND P0, PT, RZ, UR4, PT ;  /* 0x00000004ff007c0c */ /* 0x000fc8000bf05070 */
[----:B------:R-:W-:-:S13]  /*1010*/  ISETP.NE.AND.EX P0, PT, RZ, UR5, PT, P0 ;  /* 0x00000005ff007c0c */ /* 0x000fda000bf05300 */
[----:B------:R-:W-:Y:S05]  /*1020*/  @!P0 BRA `(.L_x_11) ;  /* 0x00000000001c8947 */ /* 0x000fea0003800000 */
[----:B------:R-:W2:Y:S02]  /*1030*/  LDC.64 R4, c[0x0][0x5a0] ;  /* 0x00016800ff047b82 */ /* 0x000ea40000000a00 */
[----:B--2---:R-:W2:Y:S02]  /*1040*/  LDG.E.64 R4, desc[UR36][R4.64] ;  /* 0x0000002404047981 */ /* 0x004ea4000c1e1b00 */
[----:B--2---:R-:W-:-:S04]  /*1050*/  ISETP.NE.U32.AND P0, PT, R4, RZ, PT ;  /* 0x000000ff0400720c */ /* 0x004fc80003f05070 */
[----:B------:R-:W-:-:S13]  /*1060*/  ISETP.NE.AND.EX P0, PT, R5, RZ, PT, P0 ;  /* 0x000000ff0500720c */ /* 0x000fda0003f05300 */
[----:B------:R-:W-:Y:S05]  /*1070*/  @!P0 BRA `(.L_x_11) ;  /* 0x0000000000088947 */ /* 0x000fea0003800000 */
[----:B------:R2:W5:Y:S01]  /*1080*/  LD.E R16, desc[UR36][R4.64] ;  /* 0x0000002404107980 */ /* 0x000562000c101900 */
[----:B------:R-:W-:Y:S05]  /*1090*/  BRA `(.L_x_12) ;  /* 0x0000000000247947 */ /* 0x000fea0003800000 */
.L_x_11:
[----:B------:R-:W-:Y:S02]  /*10a0*/  ULDC.64 UR4, c[0x0][0x590] ;  /* 0x0001640000047ab9 */ /* 0x000fe40000000a00 */
[----:B------:R-:W-:-:S04]  /*10b0*/  ISETP.NE.U32.AND P0, PT, RZ, UR4, PT ;  /* 0x00000004ff007c0c */ /* 0x000fc8000bf05070 */
[----:B------:R-:W-:-:S13]  /*10c0*/  ISETP.NE.AND.EX P0, PT, RZ, UR5, PT, P0 ;  /* 0x00000005ff007c0c */ /* 0x000fda000bf05300 */
[----:B------:R-:W-:Y:S05]  /*10d0*/  @!P0 BRA `(.L_x_13) ;  /* 0x00000000000c8947 */ /* 0x000fea0003800000 */
[----:B------:R-:W2:Y:S02]  /*10e0*/  LDC.64 R16, c[0x0][0x590] ;  /* 0x00016400ff107b82 */ /* 0x000ea40000000a00 */
[----:B--2---:R3:W5:Y:S01]  /*10f0*/  LDG.E R16, desc[UR36][R16.64] ;  /* 0x0000002410107981 */ /* 0x004762000c1e1900 */
[----:B------:R-:W-:Y:S05]  /*1100*/  BRA `(.L_x_12) ;  /* 0x0000000000087947 */ /* 0x000fea0003800000 */
.L_x_13:
[----:B------:R-:W-:Y:S02]  /*1110*/  ULDC UR4, c[0x0][0x584] ;  /* 0x0001610000047ab9 */ /* 0x000fe40000000800 */
[----:B------:R-:W-:-:S07]  /*1120*/  IMAD.U32 R16, RZ, RZ, UR4 ;  /* 0x00000004ff107e24 */ /* 0x000fce000f8e00ff */
.L_x_12:
[----:B------:R-:W-:-:S13]  /*1130*/  LOP3.LUT P0, RZ, R0, 0xff, RZ, 0xc0, !PT ;  /* 0x000000ff00ff7812 */ /* 0x000fda000780c0ff */
[----:B------:R-:W-:Y:S05]  /*1140*/  @!P0 EXIT ;  /* 0x000000000000894d */ /* 0x000fea0003800000 */
[----:B------:R-:W-:Y:S01]  /*1150*/  ULDC UR4, c[0x0][0x28c] ;  /* 0x0000a30000047ab9 */ /* 0x000fe20000000800 */
[----:B------:R-:W-:Y:S01]  /*1160*/  UMOV UR38, URZ ;  /* 0x0000003f00267c82 */ /* 0x000fe20008000000 */
[----:B------:R-:W-:Y:S01]  /*1170*/  UIADD3 UR4, UR4, 0xf, URZ ;  /* 0x0000000f04047890 */ /* 0x000fe2000fffe03f */
[----:B------:R-:W-:-:S03]  /*1180*/  UMOV UR39, URZ ;  /* 0x0000003f00277c82 */ /* 0x000fc60008000000 */
[----:B------:R-:W-:-:S04]  /*1190*/  USHF.R.S32.HI UR5, URZ, 0x1f, UR4 ;  /* 0x0000001f3f057899 */ /* 0x000fc80008011404 */
[----:B------:R-:W-:-:S04]  /*11a0*/  ULEA.HI UR5, UR5, UR4, URZ, 0x4 ;  /* 0x0000000405057291 */ /* 0x000fc8000f8f203f */
[----:B------:R-:W-:-:S12]  /*11b0*/  USHF.R.S32.HI UR44, URZ, 0x4, UR5 ;  /* 0x000000043f2c7899 */ /* 0x000fd80008011405 */
.L_x_1563:
[----:B------:R-:W4:Y:S01]  /*11c0*/  S2R R0, SR_TID.X ;  /* 0x0000000000007919 */ /* 0x000f220000002100 */
[----:B------:R-:W0:Y:S01]  /*11d0*/  S2UR UR6, SR_CgaCtaId ;  /* 0x00000000000679c3 */ /* 0x000e220000008800 */
[----:B------:R-:W-:Y:S02]  /*11e0*/  UMOV UR45, 0x400 ;  /* 0x00000400002d7882 */ /* 0x000fe40000000000 */
[----:B0-----:R-:W-:Y:S01]  /*11f0*/  ULEA UR45, UR6, UR45, 0x18 ;  /* 0x0000002d062d7291 */ /* 0x001fe2000f8ec03f */
[----:B----4-:R-:W-:-:S04]  /*1200*/  LOP3.LUT R0, R0, 0x80, RZ, 0xc0, !PT ;  /* 0x0000008000007812 */ /* 0x010fc800078ec0ff */
[----:B------:R-:W-:-:S06]  /*1210*/  SHF.R.U32.HI R0, RZ, 0x7, R0 ;  /* 0x00000007ff007819 */ /* 0x000fcc0000011600 */
[----:B------:R-:W0:Y:S02]  /*1220*/  SHFL.IDX PT, R0, R0, RZ, 0x1f ;  /* 0x00001fff00007589 */ /* 0x000e2400000e0000 */
[----:B0-----:R-:W-:-:S13]  /*1230*/  R2UR UR4, R0 ;  /* 0x00000000000472ca */ /* 0x001fda00000e0000 */
[----:B------:R-:W-:-:S04]  /*1240*/  ULEA.HI UR5, UR4, UR4, URZ, 0x1 ;  /* 0x0000000404057291 */ /* 0x000fc8000f8f083f */
[----:B------:R-:W-:-:S04]  /*1250*/  ULOP3.LUT UR5, UR5, 0x1ffffe, URZ, 0xc0, !UPT ;  /* 0x001ffffe05057892 */ /* 0x000fc8000f8ec03f */
[----:B------:R-:W-:-:S03]  /*1260*/  UIADD3 UR5, UR4, -UR5, URZ ;  /* 0x8000000504057290 */ /* 0x000fc6000fffe03f */
[----:B------:R-:W-:Y:S01]  /*1270*/  ULDC UR4, c[0x0][0x28c] ;  /* 0x0000a30000047ab9 */ /* 0x000fe20000000800 */
[----:B------:R-:W-:Y:S01]  /*1280*/  ULEA UR5, UR5, UR45, 0xb ;  /* 0x0000002d05057291 */ /* 0x000fe2000f8e583f */
[----:B------:R-:W-:-:S03]  /*1290*/  ISETP.LT.AND P0, PT, RZ, UR4, PT ;  /* 0x00000004ff007c0c */ /* 0x000fc6000bf01270 */
[----:B------:R-:W-:-:S04]  /*12a0*/  UIADD3 UR5, UR5, 0x180, URZ ;  /* 0x0000018005057890 */ /* 0x000fc8000fffe03f */
[----:B------:R-:W-:-:S04]  /*12b0*/  USHF.R.U32.HI UR5, URZ, 0x4, UR5 ;  /* 0x000000043f057899 */ /* 0x000fc80008011605 */
[----:B------:R-:W-:Y:S02]  /*12c0*/  ULOP3.LUT UR47, UR5, 0x3fff, URZ, 0xc0, !UPT ;  /* 0x00003fff052f7892 */ /* 0x000fe4000f8ec03f */
[----:B--2---:R-:W-:Y:S10]  /*12d0*/  @P0 BRA `(.L_x_14) ;  /* 0x0000000000400947 */ /* 0x004ff40003800000 */
[----:B------:R-:W-:Y:S01]  /*12e0*/  MOV R0, 0x0 ;  /* 0x0000000000007802 */ /* 0x000fe20000000f00 */
[----:B------:R-:W-:Y:S01]  /*12f0*/  ULDC.64 UR4, c[0x4][0x68] ;  /* 0x01001a0000047ab9 */ /* 0x000fe20000000a00 */
[----:B------:R-:W-:Y:S01]  /*1300*/  ULDC.64 UR6, c[0x4][0x8] ;  /* 0x0100020000067ab9 */ /* 0x000fe20000000a00 */
[----:B--2---:R-:W-:Y:S01]  /*1310*/  IMAD.U32 R4, RZ, RZ, UR4 ;  /* 0x00000004ff047e24 */ /* 0x004fe2000f8e00ff */
[----:B------:R0:W2:Y:S01]  /*1320*/  LDC.64 R14, c[0x4][R0] ;  /* 0x01000000000e7b82 */ /* 0x0000a20000000a00 */
[----:B------:R-:W-:Y:S01]  /*1330*/  IMAD.U32 R5, RZ, RZ, UR5 ;  /* 0x00000005ff057e24 */ /* 0x000fe2000f8e00ff */
[----:B------:R-:W-:Y:S01]  /*1340*/  ULDC.64 UR4, c[0x4][0x70] ;  /* 0x01001c0000047ab9 */ /* 0x000fe20000000a00 */
[----:B------:R-:W-:Y:S02]  /*1350*/  IMAD.U32 R10, RZ, RZ, UR6 ;  /* 0x00000006ff0a7e24 */ /* 0x000fe4000f8e00ff */
[----:B------:R-:W-:Y:S02]  /*1360*/  IMAD.U32 R6, RZ, RZ, UR4 ;  /* 0x00000004ff067e24 */ /* 0x000fe4000f8e00ff */
[----:B------:R-:W-:-:S02]  /*1370*/  IMAD.U32 R7, RZ, RZ, UR5 ;  /* 0x00000005ff077e24 */ /* 0x000fc4000f8e00ff */
[----:B------:R-:W-:Y:S02]  /*1380*/  IMAD.U32 R11, RZ, RZ, UR7 ;  /* 0x00000007ff0b7e24 */ /* 0x000fe4000f8e00ff */
[----:B------:R-:W-:Y:S02]  /*1390*/  IMAD.MOV.U32 R8, RZ, RZ, 0x1e1 ;  /* 0x000001e1ff087424 */ /* 0x000fe400078e00ff */
[----:B------:R-:W-:Y:S02]  /*13a0*/  IMAD.MOV.U32 R12, RZ, RZ, 0x1 ;  /* 0x00000001ff0c7424 */ /* 0x000fe400078e00ff */
[----:B0-----:R-:W-:-:S07]  /*13b0*/  IMAD.MOV.U32 R13, RZ, RZ, RZ ;  /* 0x000000ffff0d7224 */ /* 0x001fce00078e00ff */
[----:B------:R-:W-:-:S07]  /*13c0*/  LEPC R20, `(.L_x_14) ;  /* 0x000000001014794e */ /* 0x000fce0000000000 */
[----:B-123-5:R-:W-:Y:S05]  /*13d0*/  CALL.ABS.NOINC R14 ;  /* 0x000000000e007343 */ /* 0x02efea0003c00000 */
.L_x_14:
[----:B------:R-:W-:-:S06]  /*13e0*/  ULOP3.LUT UR4, UR40, 0x1, URZ, 0xfc, !UPT ;  /* 0x0000000128047892 */ /* 0x000fcc000f8efc3f */
[----:B------:R-:W-:-:S05]  /*13f0*/  IMAD.U32 R0, RZ, RZ, UR4 ;  /* 0x00000004ff007e24 */ /* 0x000fca000f8e00ff */
[----:B------:R-:W-:-:S13]  /*1400*/  ISETP.NE.AND P0, PT, R0, 0x3, PT ;  /* 0x000000030000780c */ /* 0x000fda0003f05270 */
[----:B------:R-:W-:Y:S05]  /*1410*/  @!P0 BRA `(.L_x_15) ;  /* 0x0000000000048947 */ /* 0x000fea0003800000 */
[----:B------:R-:W-:Y:S01]  /*1420*/  BPT.TRAP 0x1 ;  /* 0x000000040000795c */ /* 0x000fe20000300000 */
.L_x_15:
[----:B-1----:R-:W-:Y:S02]  /*1430*/  IMAD.U32 R3, RZ, RZ, UR39 ;  /* 0x00000027ff037e24 */ /* 0x002fe4000f8e00ff */
[----:B------:R-:W-:-:S03]  /*1440*/  IMAD.U32 R0, RZ, RZ, UR38 ;  /* 0x00000026ff007e24 */ /* 0x000fc6000f8e00ff */
[----:B------:R-:W-:Y:S02]  /*1450*/  LEA R3, R3, UR45, 0x3 ;  /* 0x0000002d03037c11 */ /* 0x000fe4000f8e18ff */
[----:B------:R-:W-:-:S04]  /*1460*/  SHF.L.U32 R0, R0, 0x1f, RZ ;  /* 0x0000001f00007819 */ /* 0x000fc800000006ff */
[----:B------:R0:W1:Y:S01]  /*1470*/  SYNCS.PHASECHK.TRANS64.TRYWAIT P1, [R3+URZ], R0 ;  /* 0x00000000030075a7 */ /* 0x000062000802017f */
[----:B------:R-:W-:Y:S05]  /*1480*/  @!P0 BRA `(.L_x_16) ;  /* 0x0000000000048947 */ /* 0x000fea0003800000 */
[----:B------:R-:W-:Y:S01]  /*1490*/  BPT.TRAP 0x1 ;  /* 0x000000040000795c */ /* 0x000fe20000300000 */
.L_x_16:
[----:B-1----:R-:W-:Y:S05]  /*14a0*/  @P1 BRA `(.L_x_17) ;  /* 0x0000000000081947 */ /* 0x002fea0003800000 */
[----:B------:R-:W1:Y:S02]  /*14b0*/  SYNCS.PHASECHK.TRANS64.TRYWAIT P1, [R3+URZ], R0 ;  /* 0x00000000030075a7 */ /* 0x000e64000802017f */
[----:B-1----:R-:W-:Y:S05]  /*14c0*/  @!P1 BRA `(.L_x_18) ;  /* 0x000003d000889947 */ /* 0x002fea0003800000 */
.L_x_17:
[----:B------:R-:W-:-:S04]  /*14d0*/  UISETP.LT.AND UP0, UPT, UR44, 0x1, UPT ;  /* 0x000000012c00788c */ /* 0x000fc8000bf01270 */
[----:B------:R-:W-:-:S06]  /*14e0*/  USEL UR4, UR44, 0x1, UP0 ;  /* 0x000000012c047887 */ /* 0x000fcc0008000000 */
[----:B--2---:R-:W-:Y:S01]  /*14f0*/  IMAD.U32 R5, RZ, RZ, UR4 ;  /* 0x00000004ff057e24 */ /* 0x004fe2000f8e00ff */
[----:B------:R-:W-:Y:S05]  /*1500*/  WARPSYNC.ALL ;  /* 0x0000000000007948 */ /* 0x000fea0003800000 */
[----:B------:R-:W-:-:S04]  /*1510*/  IADD3 R5, -R5, UR44, RZ ;  /* 0x0000002c05057c10 */ /* 0x000fc8000fffe1ff */
[----:B------:R-:W-:Y:S01]  /*1520*/  ISETP.GE.AND P1, PT, R5, 0x1, PT ;  /* 0x000000010500780c */ /* 0x000fe20003f26270 */
[----:B------:R-:W-:Y:S01]  /*1530*/  UIADD3 UR4, UR45, 0x18180, URZ ;  /* 0x000181802d047890 */ /* 0x000fe2000fffe03f */
[----:B------:R-:W-:Y:S01]  /*1540*/  WARPGROUP.ARRIVE ;  /* 0x00000000000079c5 */ /* 0x000fe20000000000 */
[----:B------:R-:W-:Y:S02]  /*1550*/  ULOP3.LUT UR12, UR47, 0x10000, URZ, 0xfc, !UPT ;  /* 0x000100002f0c7892 */ /* 0x000fe4000f8efc3f */
[----:B------:R-:W-:Y:S02]  /*1560*/  USHF.R.U32.HI UR4, URZ, 0x4, UR4 ;  /* 0x000000043f047899 */ /* 0x000fe40008011604 */
[----:B------:R-:W-:Y:S02]  /*1570*/  UIMAD UR14, UR39, 0x300, UR12 ;  /* 0x00000300270e78a4 */ /* 0x000fe4000f8e020c */
[----:B------:R-:W-:Y:S01]  /*1580*/  ULOP3.LUT UR4, UR4, 0x3fff, URZ, 0xc0, !UPT ;  /* 0x00003fff04047892 */ /* 0x000fe2000f8ec03f */
[----:B------:R-:W-:Y:S01]  /*1590*/  UMOV UR5, 0xc0000010 ;  /* 0xc000001000057882 */ /* 0x000fe20000000000 */
[----:B------:R-:W-:-:S02]  /*15a0*/  UMOV UR7, 0xc0000010 ;  /* 0xc000001000077882 */ /* 0x000fc40000000000 */
[----:B------:R-:W-:Y:S01]  /*15b0*/  ULOP3.LUT UR13, UR4, 0x10000, URZ, 0xfc, !UPT ;  /* 0x00010000040d7892 */ /* 0x000fe2000f8efc3f */
[----:B------:R-:W-:Y:S02]  /*15c0*/  UMOV UR9, UR5 ;  /* 0x0000000500097c82 */ /* 0x000fe40008000000 */
[----:B------:R-:W-:Y:S01]  /*15d0*/  UMOV UR4, UR14 ;  /* 0x0000000e00047c82 */ /* 0x000fe20008000000 */
[----:B------:R-:W-:Y:S01]  /*15e0*/  ULEA UR6, UR39, UR13, 0xa ;  /* 0x0000000d27067291 */ /* 0x000fe2000f8e503f */
[----:B------:R-:W-:Y:S01]  /*15f0*/  UMOV UR8, UR4 ;  /* 0x0000000400087c82 */ /* 0x000fe20008000000 */
[----:B------:R-:W-:Y:S02]  /*1600*/  UMOV UR11, 0xc0000010 ;  /* 0xc0000010000b7882 */ /* 0x000fe40000000000 */
[----:B------:R-:W-:-:S05]  /*1610*/  UIADD3 UR10, UR6, 0x200, URZ ;  /* 0x00000200060a7890 */ /* 0x000fca000fffe03f */
[----:B------:R-:W-:Y:S03]  /*1620*/  HGMMA.64x256x16.F32.BF16 R24, gdesc[UR4], RZ, !UPT, gsb0 ;  /* 0x03e00000041879f0 */ /* 0x000fe6000c0018ff */
[----:B------:R-:W-:Y:S02]  /*1630*/  WARPGROUP.DEPBAR.LE gsb0, 0x0 ;  /* 0x00008000000079c5 */ /* 0x000fe40000010000 */
[----:B------:R-:W-:Y:S04]  /*1640*/  STL.64 [R1+0x800], R24 ;  /* 0x0008001801007387 */ /* 0x000fe80000100a00 */
        /* <DEDUP_REMOVED lines=62> */
[----:B------:R2:W-:Y:S02]  /*1a30*/  STL.64 [R1+0x9f8], R150 ;  /* 0x0009f89601007387 */ /* 0x0005e40000100a00 */
[----:B--2---:R-:W-:-:S06]  /*1a40*/  WARPGROUP.ARRIVE ;  /* 0x00000000000079c5 */ /* 0x004fcc0000000000 */
[----:B------:R-:W-:Y:S01]  /*1a50*/  HGMMA.64x256x16.F32.BF16 R24, gdesc[UR8], RZ, !UPT, gsb0 ;  /* 0x03e00000081879f0 */ /* 0x000fe2000c0018ff */
[----:B------:R-:W-:Y:S01]  /*1a60*/  UIADD3 UR8, UR14, 0x100, URZ ;  /* 0x000001000e087890 */ /* 0x000fe2000fffe03f */
[----:B------:R-:W-:Y:S02]  /*1a70*/  UMOV UR9, 0xc0000010 ;  /* 0xc000001000097882 */ /* 0x000fe40000000000 */
[----:B------:R-:W-:-:S04]  /*1a80*/  UMOV UR5, UR9 ;  /* 0x0000000900057c82 */ /* 0x000fc80008000000 */
[----:B------:R-:W-:Y:S01]  /*1a90*/  UMOV UR4, UR8 ;  /* 0x0000000800047c82 */ /* 0x000fe20008000000 */
        /* <DEDUP_REMOVED lines=66> */
[----:B------:R-:W-:Y:S03]  /*1ec0*/  HGMMA.64x256x16.F32.BF16 R24, gdesc[UR8], RZ, !UPT, gsb0 ;  /* 0x03e00000081879f0 */ /* 0x000fe6000c0018ff */
[----:B------:R-:W-:Y:S02]  /*1ed0*/  WARPGROUP.DEPBAR.LE gsb0, 0x0 ;  /* 0x00008000000079c5 */ /* 0x000fe40000010000 */
[----:B------:R-:W-:Y:S04]  /*1ee0*/  STL.64 [R1], R24 ;  /* 0x0000001801007387 */ /* 0x000fe80000100a00 */
        /* <DEDUP_REMOVED lines=66> */
[----:B------:R-:W-:Y:S01]  /*2310*/  UMOV UR5, 0xc0000010 ;  /* 0xc000001000057882 */ /* 0x000fe20000000000 */
        /* <DEDUP_REMOVED lines=67> */
[----:B------:R-:W-:Y:S01]  /*2750*/  UMOV UR6, UR10 ;  /* 0x0000000a00067c82 */ /* 0x000fe20008000000 */
        /* <DEDUP_REMOVED lines=69> */
[----:B------:R-:W-:Y:S05]  /*2bb0*/  @!P1 BRA `(.L_x_19) ;  /* 0x0000004c00d89947 */ /* 0x000fea0003800000 */
[----:B------:R-:W-:Y:S01]  /*2bc0*/  UIADD3 UR4, UR39, 0x1, URZ ;  /* 0x0000000127047890 */ /* 0x000fe2000fffe03f */
[----:B01----:R-:W-:Y:S01]  /*2bd0*/  IMAD.MOV.U32 R0, RZ, RZ, R5 ;  /* 0x000000ffff007224 */ /* 0x003fe200078e0005 */
[----:B------:R-:W-:Y:S02]  /*2be0*/  UMOV UR15, UR39 ;  /* 0x00000027000f7c82 */ /* 0x000fe40008000000 */
[----:B------:R-:W-:-:S04]  /*2bf0*/  UISETP.NE.AND UP0, UPT, UR4, 0x8, UPT ;  /* 0x000000080400788c */ /* 0x000fc8000bf05270 */
[----:B------:R-:W-:Y:S02]  /*2c00*/  USEL UR5, URZ, 0x1, UP0 ;  /* 0x000000013f057887 */ /* 0x000fe40008000000 */
[----:B------:R-:W-:Y:S02]  /*2c10*/  USEL UR14, UR4, URZ, UP0 ;  /* 0x0000003f040e7287 */ /* 0x000fe40008000000 */
[----:B------:R-:W-:-:S06]  /*2c20*/  ULOP3.LUT UR5, UR38, UR5, URZ, 0x3c, !UPT ;  /* 0x0000000526057292 */ /* 0x000fcc000f8e3c3f */
[----:B------:R-:W-:-:S07]  /*2c30*/  IMAD.U32 R3, RZ, RZ, UR5 ;  /* 0x00000005ff037e24 */ /* 0x000fce000f8e00ff */
.L_x_26:
[----:B01----:R-:W-:Y:S05]  /*2c40*/  @!P0 BRA `(.L_x_20) ;  /* 0x0000000000048947 */ /* 0x003fea0003800000 */
[----:B------:R-:W-:Y:S01]  /*2c50*/  BPT.TRAP 0x1 ;  /* 0x000000040000795c */ /* 0x000fe20000300000 */
.L_x_20:
[----:B------:R-:W-:Y:S01]  /*2c60*/  ULEA UR4, UR14, UR45, 0x3 ;  /* 0x0000002d0e047291 */ /* 0x000fe2000f8e183f */
[----:B------:R-:W-:-:S08]  /*2c70*/  SHF.L.U32 R4, R3, 0x1f, RZ ;  /* 0x0000001f03047819 */ /* 0x000fd000000006ff */
[----:B------:R0:W1:Y:S01]  /*2c80*/  SYNCS.PHASECHK.TRANS64.TRYWAIT P1, [UR4], R4 ;  /* 0x00000004ff0075a7 */ /* 0x0000620008020144 */
[----:B------:R-:W-:Y:S05]  /*2c90*/  @!P0 BRA `(.L_x_21) ;  /* 0x0000000000048947 */ /* 0x000fea0003800000 */
[----:B------:R-:W-:Y:S01]  /*2ca0*/  BPT.TRAP 0x1 ;  /* 0x000000040000795c */ /* 0x000fe20000300000 */
.L_x_21:
[----:B-1----:R-:W-:Y:S05]  /*2cb0*/  @P1 BRA `(.L_x_22) ;  /* 0x0000000000081947 */ /* 0x002fea0003800000 */
[----:B------:R-:W1:Y:S02]  /*2cc0*/  SYNCS.PHASECHK.TRANS64.TRYWAIT P1, [UR4], R4 ;  /* 0x00000004ff0075a7 */ /* 0x000e640008020144 */
[----:B-1----:R-:W-:Y:S05]  /*2cd0*/  @!P1 BRA `(.L_x_23) ;  /* 0x000003b800989947 */ /* 0x002fea0003800000 */
.L_x_22:
        /* <DEDUP_REMOVED lines=21> */
[----:B------:R2:W-:Y:S04]  /*2e30*/  STL.64 [R1+0xa08], R108 ;  /* 0x000a086c01007387 */ /* 0x0005e80000100a00 */
[----:B--2---:R-:W2:Y:S04]  /*2e40*/  LDL.LU.64 R108, [R1+0x400] ;  /* 0x00040000016c7983 */ /* 0x004ea80000300a00 */
[----:B------:R-:W4:Y:S04]  /*2e50*/  LDL.LU.64 R110, [R1+0x408] ;  /* 0x00040800016e7983 */ /* 0x000f280000300a00 */
[----:B------:R-:W3:Y:S04]  /*2e60*/  LDL.LU.64 R112, [R1+0x410] ;  /* 0x0004100001707983 */ /* 0x000ee80000300a00 */
[----:B------:R-:W2:Y:S04]  /*2e70*/  LDL.LU.64 R114, [R1+0x418] ;  /* 0x0004180001727983 */ /* 0x000ea80000300a00 */
        /* <DEDUP_REMOVED lines=18> */
[----:B--2---:R-:W-:Y:S04]  /*2fa0*/  STL.64 [R1+0xcb0], R150 ;  /* 0x000cb09601007387 */ /* 0x004fe80000100a00 */
[----:B---3--:R-:W-:Y:S04]  /*2fb0*/  STL.64 [R1+0xca8], R148 ;  /* 0x000ca89401007387 */ /* 0x008fe80000100a00 */
[----:B----4-:R-:W-:Y:S04]  /*2fc0*/  STL.64 [R1+0xca0], R146 ;  /* 0x000ca09201007387 */ /* 0x010fe80000100a00 */
        /* <DEDUP_REMOVED lines=62> */
[----:B------:R-:W3:Y:S04]  /*33b0*/  LDL.LU.64 R26, [R1+0x608] ;  /* 0x00060800011a7983 */ /* 0x000ee80000300a00 */
[----:B------:R-:W4:Y:S04]  /*33c0*/  LDL.LU.64 R28, [R1+0x610] ;  /* 0x00061000011c7983 */ /* 0x000f280000300a00 */
[----:B------:R-:W2:Y:S04]  /*33d0*/  LDL.LU.64 R30, [R1+0x618] ;  /* 0x00061800011e7983 */ /* 0x000ea80000300a00 */
        /* <DEDUP_REMOVED lines=60> */
[----:B--2---:R-:W-:Y:S04]  /*37a0*/  STL.64 [R1+0xeb0], R150 ;  /* 0x000eb09601007387 */ /* 0x004fe80000100a00 */
[----:B----4-:R-:W-:Y:S04]  /*37b0*/  STL.64 [R1+0xea8], R148 ;  /* 0x000ea89401007387 */ /* 0x010fe80000100a00 */
[----:B---3--:R-:W-:Y:S04]  /*37c0*/  STL.64 [R1+0xea0], R146 ;  /* 0x000ea09201007387 */ /* 0x008fe80000100a00 */
        /* <DEDUP_REMOVED lines=61> */
[----:B--2---:R-:W2:Y:S04]  /*3ba0*/  LDL.LU.64 R24, [R1] ;  /* 0x0000000001187983 */ /* 0x004ea80000300a00 */
        /* <DEDUP_REMOVED lines=256> */
[----:B------:R-:W2:Y:S04]  /*4bb0*/  LDL.LU.64 R26, [R1+0x808] ;  /* 0x00080800011a7983 */ /* 0x000ea80000300a00 */
        /* <DEDUP_REMOVED lines=61> */
[----:B------:R-:W2:Y:S01]  /*4f90*/  LDL.LU.64 R150, [R1+0x9f8] ;  /* 0x0009f80001967983 */ /* 0x000ea20000300a00 */
[----:B------:R-:W-:-:S02]  /*4fa0*/  UIMAD UR16, UR14, 0x300, UR12 ;  /* 0x000003000e1078a4 */ /* 0x000fc4000f8e020c */
[----:B------:R-:W-:Y:S01]  /*4fb0*/  ULEA UR6, UR14, UR13, 0xa ;  /* 0x0000000d0e067291 */ /* 0x000fe2000f8e503f */
[----:B------:R-:W3:Y:S01]  /*4fc0*/  LDL.LU.64 R152, [R1+0x4b0] ;  /* 0x0004b00001987983 */ /* 0x000ee20000300a00 */
[----:B------:R-:W-:Y:S01]  /*4fd0*/  UMOV UR5, 0xc0000010 ;  /* 0xc000001000057882 */ /* 0x000fe20000000000 */
[----:B------:R-:W-:Y:S02]  /*4fe0*/  UMOV UR7, 0xc0000010 ;  /* 0xc000001000077882 */ /* 0x000fe40000000000 */
[----:B------:R-:W-:Y:S01]  /*4ff0*/  UMOV UR4, UR16 ;  /* 0x0000001000047c82 */ /* 0x000fe20008000000 */
[----:B------:R-:W3:Y:S04]  /*5000*/  LDL.LU.64 R154, [R1+0x4b8] ;  /* 0x0004b800019a7983 */ /* 0x000ee80000300a00 */
        /* <DEDUP_REMOVED lines=39> */
[----:B------:R-:W3:Y:S01]  /*5280*/  LDL.LU.64 R234, [R1+0x5f8] ;  /* 0x0005f80001ea7983 */ /* 0x000ee20000300a00 */
[----:B--2---:R-:W-:-:S06]  /*5290*/  WARPGROUP.ARRIVE ;  /* 0x00000000000079c5 */ /* 0x004fcc0000000000 */
[----:B------:R-:W-:Y:S03]  /*52a0*/  HGMMA.64x256x16.F32.BF16 R24, gdesc[UR4], R24, gsb0 ;  /* 0x03e00000041879f0 */ /* 0x000fe60008001818 */
        /* <DEDUP_REMOVED lines=129> */
[----:B------:R-:W-:Y:S01]  /*5ac0*/  UIADD3 UR10, UR6, 0x200, URZ ;  /* 0x00000200060a7890 */ /* 0x000fe2000fffe03f */
[----:B------:R-:W-:Y:S01]  /*5ad0*/  UMOV UR8, UR4 ;  /* 0x0000000400087c82 */ /* 0x000fe20008000000 */
[----:B------:R-:W-:Y:S01]  /*5ae0*/  UMOV UR9, UR5 ;  /* 0x0000000500097c82 */ /* 0x000fe20008000000 */
[----:B------:R-:W-:Y:S01]  /*5af0*/  UMOV UR11, 0xc0000010 ;  /* 0xc0000010000b7882 */ /* 0x000fe20000000000 */
        /* <DEDUP_REMOVED lines=132> */
[----:B------:R-:W-:Y:S01]  /*6340*/  UMOV UR9, 0xc0000010 ;  /* 0xc000001000097882 */ /* 0x000fe20000000000 */
[----:B--2---:R-:W-:-:S07]  /*6350*/  WARPGROUP.ARRIVE ;  /* 0x00000000000079c5 */ /* 0x004fce0000000000 */
[----:B------:R-:W-:Y:S03]  /*6360*/  HGMMA.64x256x16.F32.BF16 R24, gdesc[UR8], R24, gsb0 ;  /* 0x03e00000081879f0 */ /* 0x000fe60008001818 */
        /* <DEDUP_REMOVED lines=129> */
[----:B------:R-:W-:Y:S01]  /*6b80*/  UMOV UR4, UR8 ;  /* 0x0000000800047c82 */ /* 0x000fe20008000000 */
[----:B------:R-:W-:Y:S01]  /*6b90*/  UMOV UR5, UR9 ;  /* 0x0000000900057c82 */ /* 0x000fe20008000000 */
        /* <DEDUP_REMOVED lines=67> */
[----:B--2---:R-:W3:Y:S04]  /*6fd0*/  LDL.LU.64 R150, [R1+0xcb0] ;  /* 0x000cb00001967983 */ /* 0x004ee80000300a00 */
        /* <DEDUP_REMOVED lines=21> */
[----:B------:R-:W-:Y:S01]  /*7130*/  UIADD3 UR4, UR16, 0x200, URZ ;  /* 0x0000020010047890 */ /* 0x000fe2000fffe03f */
[----:B------:R-:W-:-:S02]  /*7140*/  UMOV UR5, 0xc0000010 ;  /* 0xc000001000057882 */ /* 0x000fc40000000000 */
        /* <DEDUP_REMOVED lines=42> */
[----:B---3--:R-:W-:-:S06]  /*73f0*/  WARPGROUP.ARRIVE ;  /* 0x00000000000079c5 */ /* 0x008fcc0000000000 */
        /* <DEDUP_REMOVED lines=66> */
[----:B---3--:R-:W2:Y:S04]  /*7820*/  LDL.LU.64 R150, [R1+0xab0] ;  /* 0x000ab00001967983 */ /* 0x008ea80000300a00 */
        /* <DEDUP_REMOVED lines=26> */
[----:B----4-:R-:W-:Y:S05]  /*79d0*/  @!P0 BRA `(.L_x_24) ;  /* 0x0000000000048947 */ /* 0x010fea0003800000 */
[----:B------:R-:W-:Y:S01]  /*79e0*/  BPT.TRAP 0x1 ;  /* 0x000000040000795c */ /* 0x000fe20000300000 */
.L_x_24:
[----:B------:R-:W-:Y:S02]  /*79f0*/  UISETP.GT.U32.AND UP0, UPT, UR40, 0x1, UPT ;  /* 0x000000012800788c */ /* 0x000fe4000bf04070 */
[----:B------:R-:W-:-:S04]  /*7a00*/  ULEA UR4, UR15, UR45, 0x3 ;  /* 0x0000002d0f047291 */ /* 0x000fc8000f8e183f */
[----:B------:R-:W-:Y:S01]  /*7a10*/  UIADD3 UR4, UR4, 0x40, URZ ;  /* 0x0000004004047890 */ /* 0x000fe2000fffe03f */
[----:B------:R-:W-:-:S03]  /*7a20*/  PLOP3.LUT P1, PT, PT, PT, UP0, 0x80, 0x0 ;  /* 0x000000000000781c */ /* 0x000fc60003f2f008 */
[----:B------:R-:W-:-:S09]  /*7a30*/  UPRMT UR4, URZ, 0x654, UR4 ;  /* 0x000006543f047896 */ /* 0x000fd20008000004 */
[----:B------:R-:W-:Y:S01]  /*7a40*/  SYNCS.ARRIVE.TRANS64.RED.A1T0 RZ, [UR4], RZ ;  /* 0x000000ffffff79a7 */ /* 0x000fe20008100404 */
[----:B------:R-:W-:Y:S05]  /*7a50*/  @P1 BRA `(.L_x_25) ;  /* 0x0000000000041947 */ /* 0x000fea0003800000 */
[----:B------:R-:W-:Y:S01]  /*7a60*/  BPT.TRAP 0x1 ;  /* 0x000000040000795c */ /* 0x000fe20000300000 */
.L_x_25:
[----:B------:R-:W-:Y:S01]  /*7a70*/  UIADD3 UR14, UR14, 0x1, URZ ;  /* 0x000000010e0e7890 */ /* 0x000fe2000fffe03f */
[C---:B------:R-:W-:Y:S01]  /*7a80*/  ISETP.GT.AND P1, PT, R0.reuse, 0x1, PT ;  /* 0x000000010000780c */ /* 0x040fe20003f24270 */
[----:B------:R-:W-:Y:S01]  /*7a90*/  UIADD3 UR15, UR15, 0x1, URZ ;  /* 0x000000010f0f7890 */ /* 0x000fe2000fffe03f */
[----:B------:R-:W-:Y:S01]  /*7aa0*/  VIADD R0, R0, 0xffffffff ;  /* 0xffffffff00007836 */ /* 0x000fe20000000000 */
[----:B------:R-:W-:Y:S02]  /*7ab0*/  UISETP.NE.AND UP0, UPT, UR14, 0x8, UPT ;  /* 0x000000080e00788c */ /* 0x000fe4000bf05270 */
[----:B------:R-:W-:Y:S02]  /*7ac0*/  UISETP.NE.AND UP1, UPT, UR15, 0x8, UPT ;  /* 0x000000080f00788c */ /* 0x000fe4000bf25270 */
[----:B------:R-:W-:Y:S02]  /*7ad0*/  USEL UR4, URZ, 0x1, UP0 ;  /* 0x000000013f047887 */ /* 0x000fe40008000000 */
[----:B------:R-:W-:-:S02]  /*7ae0*/  USEL UR14, UR14, URZ, UP0 ;  /* 0x0000003f0e0e7287 */ /* 0x000fc40008000000 */
[----:B------:R-:W-:Y:S02]  /*7af0*/  USEL UR15, UR15, URZ, UP1 ;  /* 0x0000003f0f0f7287 */ /* 0x000fe40008800000 */
[----:B------:R-:W-:Y:S01]  /*7b00*/  LOP3.LUT R3, R3, UR4, RZ, 0x3c, !PT ;  /* 0x0000000403037c12 */ /* 0x000fe2000f8e3cff */
[----:B------:R-:W-:Y:S09]  /*7b10*/  @P1 BRA `(.L_x_26) ;  /* 0xffffffb000481947 */ /* 0x000ff2000383ffff */
.L_x_19:
[----:B01----:R-:W0:Y:S02]  /*7b20*/  LDC R0, c[0x0][0x28c] ;  /* 0x0000a300ff007b82 */ /* 0x003e240000000800 */
[----:B0-----:R-:W-:-:S13]  /*7b30*/  ISETP.GE.AND P1, PT, R0, 0x1, PT ;  /* 0x000000010000780c */ /* 0x001fda0003f26270 */
[----:B------:R-:W-:Y:S05]  /*7b40*/  @!P1 BRA `(.L_x_27) ;  /* 0x0000000000349947 */ /* 0x000fea0003800000 */
[----:B------:R-:W-:Y:S05]  /*7b50*/  @!P0 BRA `(.L_x_28) ;  /* 0x0000000000048947 */ /* 0x000fea0003800000 */
[----:B------:R-:W-:Y:S01]  /*7b60*/  BPT.TRAP 0x1 ;  /* 0x000000040000795c */ /* 0x000fe20000300000 */
.L_x_28:
[----:B------:R-:W-:Y:S01]  /*7b70*/  R2UR UR4, R5 ;  /* 0x00000000050472ca */ /* 0x000fe200000e0000 */
[----:B------:R-:W-:-:S06]  /*7b80*/  UISETP.GT.U32.AND UP0, UPT, UR40, 0x1, UPT ;  /* 0x000000012800788c */ /* 0x000fcc000bf04070 */
[----:B------:R-:W-:-:S06]  /*7b90*/  PLOP3.LUT P0, PT, PT, PT, UP0, 0x80, 0x0 ;  /* 0x000000000000781c */ /* 0x000fcc0003f0f008 */
[----:B------:R-:W-:-:S04]  /*7ba0*/  UIADD3 UR4, UR4, UR39, URZ ;  /* 0x0000002704047290 */ /* 0x000fc8000fffe03f */
[----:B------:R-:W-:-:S04]  /*7bb0*/  USHF.L.U32 UR4, UR4, 0x3, URZ ;  /* 0x0000000304047899 */ /* 0x000fc8000800063f */
[----:B------:R-:W-:-:S04]  /*7bc0*/  ULOP3.LUT UR4, UR4, 0x38, URZ, 0xc0, !UPT ;  /* 0x0000003804047892 */ /* 0x000fc8000f8ec03f */
[----:B------:R-:W-:-:S04]  /*7bd0*/  UIADD3 UR4, UR45, 0x40, UR4 ;  /* 0x000000402d047890 */ /* 0x000fc8000fffe004 */
[----:B------:R-:W-:-:S09]  /*7be0*/  UPRMT UR4, URZ, 0x654, UR4 ;  /* 0x000006543f047896 */ /* 0x000fd20008000004 */
[----:B------:R-:W-:Y:S01]  /*7bf0*/  SYNCS.ARRIVE.TRANS64.RED.A1T0 RZ, [UR4], RZ ;  /* 0x000000ffffff79a7 */ /* 0x000fe20008100404 */
[----:B------:R-:W-:Y:S05]  /*7c00*/  @P0 BRA `(.L_x_27) ;  /* 0x0000000000040947 */ /* 0x000fea0003800000 */
[----:B------:R-:W-:Y:S01]  /*7c10*/  BPT.TRAP 0x1 ;  /* 0x000000040000795c */ /* 0x000fe20000300000 */
.L_x_27:
[----:B------:R-:W0:Y:S01]  /*7c20*/  S2R R0, SR_TID.X ;  /* 0x0000000000007919 */ /* 0x000e220000002100 */
[----:B------:R-:W-:Y:S01]  /*7c30*/  USHF.L.U32 UR42, UR42, 0x9, URZ ;  /* 0x000000092a2a7899 */ /* 0x000fe2000800063f */
[----:B------:R-:W-:Y:S01]  /*7c40*/  ULDC UR8, c[0x0][0x288] ;  /* 0x0000a20000087ab9 */ /* 0x000fe20000000800 */
[----:B------:R-:W1:Y:S01]  /*7c50*/  S2R R5, SR_TID.X ;  /* 0x0000000000057919 */ /* 0x000e620000002100 */
[----:B------:R-:W-:Y:S02]  /*7c60*/  UIADD3 UR39, UR44, UR39, URZ ;  /* 0x000000272c277290 */ /* 0x000fe4000fffe03f */
[----:B------:R-:W-:Y:S01]  /*7c70*/  UIMAD.WIDE UR6, UR41, 0x180, URZ ;  /* 0x00000180290678a5 */ /* 0x000fe2000f8e023f */
[----:B------:R-:W-:Y:S01]  /*7c80*/  IMAD.U32 R10, RZ, RZ, UR42 ;  /* 0x0000002aff0a7e24 */ /* 0x000fe2000f8e00ff */
[----:B------:R-:W-:Y:S02]  /*7c90*/  UIMAD UR41, UR41, 0x180, URZ ;  /* 0x00000180292978a4 */ /* 0x000fe4000f8e023f */
[----:B------:R-:W-:Y:S01]  /*7ca0*/  UISETP.GE.AND UP2, UPT, UR42, UR8, UPT ;  /* 0x000000082a00728c */ /* 0x000fe2000bf46270 */
[----:B------:R-:W-:Y:S01]  /*7cb0*/  ULDC UR9, c[0x0][0x284] ;  /* 0x0000a10000097ab9 */ /* 0x000fe20000000800 */
[----:B------:R-:W-:-:S02]  /*7cc0*/  USHF.R.U32.HI UR4, URZ, 0x3, UR39 ;  /* 0x000000033f047899 */ /* 0x000fc40008011627 */
[----:B------:R-:W-:Y:S02]  /*7cd0*/  UISETP.GE.OR UP2, UPT, UR41, UR9, UP2 ;  /* 0x000000092900728c */ /* 0x000fe40009746670 */
[----:B------:R-:W-:Y:S02]  /*7ce0*/  ULOP3.LUT UR4, UR4, 0x1, URZ, 0xc0, !UPT ;  /* 0x0000000104047892 */ /* 0x000fe4000f8ec03f */
[----:B------:R-:W-:Y:S01]  /*7cf0*/  USHF.R.S32.HI UR12, URZ, 0x1f, UR43 ;  /* 0x0000001f3f0c7899 */ /* 0x000fe2000801142b */
[----:B------:R-:W-:Y:S01]  /*7d00*/  ULDC.64 UR10, c[0x0][0x5d0] ;  /* 0x00017400000a7ab9 */ /* 0x000fe20000000a00 */
[----:B------:R-:W-:Y:S01]  /*7d10*/  UISETP.GT.U32.AND UP1, UPT, UR39, 0x7, UPT ;  /* 0x000000072700788c */ /* 0x000fe2000bf24070 */
[----:B------:R-:W-:Y:S01]  /*7d20*/  PLOP3.LUT P0, PT, PT, PT, UP2, 0x80, 0x0 ;  /* 0x000000000000781c */ /* 0x000fe20003f0f028 */
[----:B------:R-:W-:Y:S01]  /*7d30*/  UISETP.NE.U32.AND UP0, UPT, UR4, 0x1, UPT ;  /* 0x000000010400788c */ /* 0x000fe2000bf05070 */
[----:B------:R-:W-:Y:S01]  /*7d40*/  IMAD.U32 R8, RZ, RZ, UR10 ;  /* 0x0000000aff087e24 */ /* 0x000fe2000f8e00ff */
[----:B------:R-:W-:-:S02]  /*7d50*/  UIMAD UR5, UR12, UR10, URZ ;  /* 0x0000000a0c0572a4 */ /* 0x000fc4000f8e023f */
[----:B------:R-:W-:Y:S02]  /*7d60*/  UISETP.LT.U32.AND UP1, UPT, UR44, 0x8, UP1 ;  /* 0x000000082c00788c */ /* 0x000fe40008f21070 */
[----:B------:R-:W-:Y:S01]  /*7d70*/  UISETP.GT.U32.AND UP0, UPT, UR44, 0x7, !UP0 ;  /* 0x000000072c00788c */ /* 0x000fe2000c704070 */
[----:B0-----:R-:W-:Y:S01]  /*7d80*/  SHF.R.U32.HI R3, RZ, 0x7, R0 ;  /* 0x00000007ff037819 */ /* 0x001fe20000011600 */
[----:B------:R-:W-:Y:S02]  /*7d90*/  UIMAD UR5, UR43, UR11, UR5 ;  /* 0x0000000b2b0572a4 */ /* 0x000fe4000f8e0205 */
[----:B------:R-:W-:Y:S01]  /*7da0*/  USEL UR4, URZ, 0x1, !UP0 ;  /* 0x000000013f047887 */ /* 0x000fe2000c000000 */
[----:B------:R-:W-:Y:S01]  /*7db0*/  LOP3.LUT R3, R3, 0x1, RZ, 0xc0, !PT ;  /* 0x0000000103037812 */ /* 0x000fe200078ec0ff */
[C---:B-1----:R-:W-:Y:S01]  /*7dc0*/  IMAD.SHL.U32 R11, R5.reuse, 0x2, RZ ;  /* 0x00000002050b7824 */ /* 0x042fe200078e00ff */
[----:B------:R-:W-:Y:S01]  /*7dd0*/  SHF.R.U32.HI R0, RZ, 0x2, R5 ;  /* 0x00000002ff007819 */ /* 0x000fe20000011605 */
[----:B------:R-:W-:Y:S01]  /*7de0*/  ULOP3.LUT UR39, UR39, 0x7, URZ, 0xc0, !UPT ;  /* 0x0000000727277892 */ /* 0x000fe2000f8ec03f */
[----:B------:R-:W-:Y:S01]  /*7df0*/  LOP3.LUT R4, R5, 0x60, RZ, 0xc0, !PT ;  /* 0x0000006005047812 */ /* 0x000fe200078ec0ff */
[----:B---3--:R-:W-:Y:S01]  /*7e00*/  IMAD.SHL.U32 R17, R3, 0x40, RZ ;  /* 0x0000004003117824 */ /* 0x008fe200078e00ff */
[----:B------:R-:W-:-:S02]  /*7e10*/  LOP3.LUT R0, R0, 0x7, RZ, 0xc0, !PT ;  /* 0x0000000700007812 */ /* 0x000fc400078ec0ff */
[----:B------:R-:W-:Y:S02]  /*7e20*/  SHF.R.U32.HI R4, RZ, 0x1, R4 ;  /* 0x00000001ff047819 */ /* 0x000fe40000011604 */
[--C-:B------:R-:W-:Y:S02]  /*7e30*/  LOP3.LUT R17, R17, 0x40, R0.reuse, 0xe2, !PT ;  /* 0x0000004011117812 */ /* 0x100fe400078ee200 */
[----:B------:R-:W-:Y:S02]  /*7e40*/  IADD3 R0, RZ, -R4, -R0 ;  /* 0x80000004ff007210 */ /* 0x000fe40007ffe800 */
[----:B------:R-:W-:Y:S02]  /*7e50*/  LOP3.LUT R17, R17, UR6, R4, 0xfe, !PT ;  /* 0x0000000611117c12 */ /* 0x000fe4000f8efe04 */
[----:B------:R-:W-:Y:S01]  /*7e60*/  LOP3.LUT R10, R10, 0x6, R11, 0xf8, !PT ;  /* 0x000000060a0a7812 */ /* 0x000fe200078ef80b */
[----:B------:R-:W-:Y:S01]  /*7e70*/  IMAD R0, R3, -0x40, R0 ;  /* 0xffffffc003007824 */ /* 0x000fe200078e0200 */
[----:B------:R-:W-:Y:S01]  /*7e80*/  LOP3.LUT R4, R5, 0x3, RZ, 0xc0, !PT ;  /* 0x0000000305047812 */ /* 0x000fe200078ec0ff */
[----:B------:R-:W-:Y:S01]  /*7e90*/  IMAD.MOV.U32 R3, RZ, RZ, -0x2 ;  /* 0xfffffffeff037424 */ /* 0x000fe200078e00ff */
[----:B------:R-:W-:-:S03]  /*7ea0*/  SHF.R.S32.HI R11, RZ, 0x1f, R10 ;  /* 0x0000001fff0b7819 */ /* 0x000fc6000001140a */
[----:B------:R-:W-:Y:S01]  /*7eb0*/  IMAD R4, R4, R3, UR8 ;  /* 0x0000000804047e24 */ /* 0x000fe2000f8e0203 */
[----:B------:R-:W-:Y:S01]  /*7ec0*/  USEL UR8, URZ, 0x1, !UP1 ;  /* 0x000000013f087887 */ /* 0x000fe2000c800000 */
[----:B------:R-:W-:Y:S02]  /*7ed0*/  IMAD.U32 R3, RZ, RZ, UR9 ;  /* 0x00000009ff037e24 */ /* 0x000fe4000f8e00ff */
[----:B------:R-:W-:Y:S01]  /*7ee0*/  IMAD.WIDE.U32 R8, R8, UR43, R10 ;  /* 0x0000002b08087c25 */ /* 0x000fe2000f8e000a */
[----:B------:R-:W-:Y:S02]  /*7ef0*/  ULOP3.LUT UR38, UR4, UR38, UR8, 0x96, !UPT ;  /* 0x0000002604267292 */ /* 0x000fe4000f8e9608 */
[----:B------:R-:W-:Y:S01]  /*7f00*/  IADD3 R3, R3, -UR41, R0 ;  /* 0x8000002903037c10 */ /* 0x000fe2000fffe000 */
[----:B------:R-:W-:Y:S01]  /*7f10*/  VIADD R9, R9, UR5 ;  /* 0x0000000509097c36 */ /* 0x000fe20008000000 */
[----:B------:R-:W-:Y:S01]  /*7f20*/  UMOV UR41, 0xffffffff ;  /* 0xffffffff00297882 */ /* 0x000fe20000000000 */
[----:B------:R-:W-:Y:S01]  /*7f30*/  VIADD R0, R4, -UR42 ;  /* 0x8000002a04007c36 */ /* 0x000fe20008000000 */
[----:B------:R-:W-:Y:S06]  /*7f40*/  @P0 BRA `(.L_x_29) ;  /* 0x0000034400780947 */ /* 0x000fec0003800000 */
[----:B-----5:R-:W-:Y:S01]  /*7f50*/  FSETP.NEU.AND P1, PT, R16, RZ, PT ;  /* 0x000000ff1000720b */ /* 0x020fe20003f2d000 */
[----:B------:R-:W-:Y:S01]  /*7f60*/  ULDC.64 UR8, c[0x0][0x5c8] ;  /* 0x0001720000087ab9 */ /* 0x000fe20000000a00 */
[----:B------:R-:W-:Y:S01]  /*7f70*/  ISETP.GT.AND P0, PT, R3, RZ, PT ;  /* 0x000000ff0300720c */ /* 0x000fe20003f04270 */
[----:B------:R-:W-:Y:S01]  /*7f80*/  UIMAD UR4, UR7, UR8, URZ ;  /* 0x00000008070472a4 */ /* 0x000fe2000f8e023f */
[----:B------:R-:W-:Y:S01]  /*7f90*/  IMAD.U32 R19, RZ, RZ, UR9 ;  /* 0x00000009ff137e24 */ /* 0x000fe2000f8e00ff */
[----:B------:R-:W-:Y:S01]  /*7fa0*/  BSSY B0, `(.L_x_29) ;  /* 0x0003458000007945 */ /* 0x000fe20003800000 */
[----:B------:R-:W-:Y:S01]  /*7fb0*/  IMAD.WIDE.U32 R8, R17, UR8, R8 ;  /* 0x0000000811087c25 */ /* 0x000fe2000f8e0008 */
[----:B------:R-:W-:-:S03]  /*7fc0*/  ISETP.GT.AND P2, PT, R0, RZ, P0 ;  /* 0x000000ff0000720c */ /* 0x000fc60000744270 */
[----:B------:R-:W-:-:S04]  /*7fd0*/  IMAD R19, R17, R19, UR4 ;  /* 0x0000000411137e24 */ /* 0x000fc8000f8e0213 */
[----:B------:R-:W-:Y:S01]  /*7fe0*/  IMAD.IADD R19, R9, 0x1, R19 ;  /* 0x0000000109137824 */ /* 0x000fe200078e0213 */
[----:B------:R-:W-:Y:S06]  /*7ff0*/  @!P1 BRA `(.L_x_30) ;  /* 0x0000022000349947 */ /* 0x000fec0003800000 */
[----:B------:R-:W0:Y:S01]  /*8000*/  LDC.64 R162, c[0x0][0x5b8] ;  /* 0x00016e00ffa27b82 */ /* 0x000e220000000a00 */
[----:B------:R-:W2:Y:S01]  /*8010*/  LDL.LU R20, [R1+0x800] ;  /* 0x0008000001147983 */ /* 0x000ea20000300800 */
[----:B------:R-:W-:-:S06]  /*8020*/  ULDC.64 UR4, c[0x0][0x5c0] ;  /* 0x0001700000047ab9 */ /* 0x000fcc0000000a00 */
[----:B------:R-:W1:Y:S08]  /*8030*/  LDC.64 R4, c[0x0][0x5b0] ;  /* 0x00016c00ff047b82 */ /* 0x000e700000000a00 */
[----:B------:R-:W3:Y:S01]  /*8040*/  LDC.64 R6, c[0x0][0x5a8] ;  /* 0x00016a00ff067b82 */ /* 0x000ee20000000a00 */
[C---:B0-----:R-:W-:Y:S02]  /*8050*/  IMAD R168, R162.reuse, UR12, RZ ;  /* 0x0000000ca2a87c24 */ /* 0x041fe4000f8e02ff */
[----:B------:R-:W-:-:S04]  /*8060*/  IMAD.WIDE.U32 R164, R162, UR43, R10 ;  /* 0x0000002ba2a47c25 */ /* 0x000fc8000f8e000a */
[----:B------:R-:W-:Y:S02]  /*8070*/  IMAD R168, R163, UR43, R168 ;  /* 0x0000002ba3a87c24 */ /* 0x000fe4000f8e02a8 */
[----:B-1----:R-:W-:Y:S02]  /*8080*/  IMAD R18, R4, UR7, RZ ;  /* 0x0000000704127c24 */ /* 0x002fe4000f8e02ff */
[----:B------:R-:W-:Y:S02]  /*8090*/  IMAD.IADD R161, R165, 0x1, R168 ;  /* 0x00000001a5a17824 */ /* 0x000fe400078e02a8 */
[----:B------:R-:W-:Y:S02]  /*80a0*/  IMAD.MOV.U32 R160, RZ, RZ, R164 ;  /* 0x000000ffffa07224 */ /* 0x000fe400078e00a4 */
[C---:B------:R-:W-:Y:S02]  /*80b0*/  IMAD R18, R17.reuse, R5, R18 ;  /* 0x0000000511127224 */ /* 0x040fe400078e0212 */
[----:B------:R-:W-:-:S04]  /*80c0*/  IMAD.WIDE.U32 R12, R17, R4, R160 ;  /* 0x00000004110c7225 */ /* 0x000fc800078e00a0 */
[----:B------:R-:W-:Y:S01]  /*80d0*/  IMAD.IADD R9, R13, 0x1, R18 ;  /* 0x000000010d097824 */ /* 0x000fe200078e0212 */
[----:B---3--:R-:W-:-:S04]  /*80e0*/  LEA R14, P1, R12, R6, 0x1 ;  /* 0x000000060c0e7211 */ /* 0x008fc800078208ff */
[----:B------:R-:W-:-:S05]  /*80f0*/  LEA.HI.X R15, R12, R7, R9, 0x1, P1 ;  /* 0x000000070c0f7211 */ /* 0x000fca00008f0c09 */
[----:B------:R0:W3:Y:S01]  /*8100*/  @P2 LDG.E.LTC128B.U16 R12, desc[UR36][R14.64] ;  /* 0x000000240e0c2981 */ /* 0x0000e2000c1e1520 */
[----:B------:R-:W-:Y:S01]  /*8110*/  BSSY B1, `(.L_x_31) ;  /* 0x0000011000017945 */ /* 0x000fe20003800000 */
[----:B0-----:R-:W-:-:S04]  /*8120*/  LEA R14, P1, R8, UR4, 0x1 ;  /* 0x00000004080e7c11 */ /* 0x001fc8000f8208ff */
[----:B------:R-:W-:Y:S01]  /*8130*/  LEA.HI.X R15, R8, UR5, R19, 0x1, P1 ;  /* 0x00000005080f7c11 */ /* 0x000fe200088f0c13 */
[----:B---3--:R-:W-:-:S04]  /*8140*/  IMAD.U32 R9, R12, 0x10000, RZ ;  /* 0x000100000c097824 */ /* 0x008fc800078e00ff */
[----:B------:R-:W-:-:S04]  /*8150*/  FMUL R9, R9, R16 ;  /* 0x0000001009097220 */ /* 0x000fc80000400000 */
[----:B--2---:R-:W-:-:S05]  /*8160*/  FFMA R9, R20, R2, R9 ;  /* 0x0000000214097223 */ /* 0x004fca0000000009 */
[----:B------:R-:W-:-:S05]  /*8170*/  F2FP.BF16.F32.PACK_AB R8, RZ, R9 ;  /* 0x00000009ff08723e */ /* 0x000fca00000010ff */
[----:B------:R0:W-:Y:S02]  /*8180*/  @P2 STG.E.U16 desc[UR36][R14.64], R8 ;  /* 0x000000080e002986 */ /* 0x0001e4000c101524 */
[----:B0-----:R-:W-:-:S04]  /*8190*/  IMAD.WIDE.U32 R8, R17, R4, R10 ;  /* 0x0000000411087225 */ /* 0x001fc800078e000a */
[----:B------:R-:W-:Y:S02]  /*81a0*/  IMAD.IADD R9, R18, 0x1, R9 ;  /* 0x0000000112097824 */ /* 0x000fe400078e0209 */
[----:B------:R-:W-:-:S04]  /*81b0*/  IMAD.WIDE.U32 R8, R162, UR43, R8 ;  /* 0x0000002ba2087c25 */ /* 0x000fc8000f8e0008 */
[----:B------:R-:W-:Y:S01]  /*81c0*/  IMAD.IADD R9, R168, 0x1, R9 ;  /* 0x00000001a8097824 */ /* 0x000fe200078e0209 */
[----:B------:R-:W-:-:S04]  /*81d0*/  LEA R156, P1, R8, R6, 0x1 ;  /* 0x00000006089c7211 */ /* 0x000fc800078208ff */
[----:B------:R-:W-:Y:S02]  /*81e0*/  LEA.HI.X R157, R8, R7, R9, 0x1, P1 ;  /* 0x00000007089d7211 */ /* 0x000fe400008f0c09 */
[----:B------:R-:W-:-:S13]  /*81f0*/  ISETP.GT.AND P1, PT, R0, 0x1, P0 ;  /* 0x000000010000780c */ /* 0x000fda0000724270 */
[----:B------:R-:W-:Y:S05]  /*8200*/  @!P1 BRA `(.L_x_32) ;  /* 0x0000000000049947 */ /* 0x000fea0003800000 */
[----:B------:R0:W5:Y:S02]  /*8210*/  LDG.E.LTC128B.U16 R12, desc[UR36][R156.64+0x2] ;  /* 0x000002249c0c7981 */ /* 0x000164000c1e1520 */
.L_x_32:
[----:B------:R-:W-:Y:S05]  /*8220*/  BSYNC B1 ;  /* 0x0000000000017941 */ /* 0x000fea0003800000 */
.L_x_31:
[----:B------:R-:W2:Y:S01]  /*8230*/  LDL.LU R9, [R1+0x804] ;  /* 0x0008040001097983 */ /* 0x000ea20000300800 */
[----:B-----5:R-:W-:Y:S01]  /*8240*/  IMAD.U32 R8, R12, 0x10000, RZ ;  /* 0x000100000c087824 */ /* 0x020fe200078e00ff */
[C---:B------:R-:W-:Y:S01]  /*8250*/  SHF.L.U64.HI R167, R4.reuse, 0x3, R5 ;  /* 0x0000000304a77819 */ /* 0x040fe20000010205 */
[----:B------:R-:W-:Y:S01]  /*8260*/  IMAD.SHL.U32 R166, R4, 0x8, RZ ;  /* 0x0000000804a67824 */ /* 0x000fe200078e00ff */
[----:B------:R-:W-:Y:S01]  /*8270*/  ISETP.GT.AND P5, PT, R3, 0x8, PT ;  /* 0x000000080300780c */ /* 0x000fe20003fa4270 */
[----:B------:R-:W-:Y:S01]  /*8280*/  FMUL R8, R8, R16 ;  /* 0x0000001008087220 */ /* 0x000fe20000400000 */
[----:B------:R-:W3:Y:S03]  /*8290*/  LDL.LU R20, [R1+0x808] ;  /* 0x0008080001147983 */ /* 0x000ee60000300800 */
[----:B--2---:R-:W-:Y:S01]  /*82a0*/  FFMA R8, R9, R2, R8 ;  /* 0x0000000209087223 */ /* 0x004fe20000000008 */
[----:B------:R-:W-:-:S04]  /*82b0*/  @P1 IMAD.MOV.U32 R9, RZ, RZ, R15 ;  /* 0x000000ffff091224 */ /* 0x000fc800078e000f */
[----:B------:R-:W-:-:S04]  /*82c0*/  F2FP.BF16.F32.PACK_AB R8, RZ, R8 ;  /* 0x00000008ff08723e */ /* 0x000fc800000010ff */
[----:B------:R-:W-:Y:S01]  /*82d0*/  PRMT R13, R8, 0x7610, R13 ;  /* 0x00007610080d7816 */ /* 0x000fe2000000000d */
[----:B------:R-:W-:-:S05]  /*82e0*/  @P1 IMAD.MOV.U32 R8, RZ, RZ, R14 ;  /* 0x000000ffff081224 */ /* 0x000fca00078e000e */
[----:B------:R1:W-:Y:S01]  /*82f0*/  @P1 STG.E.U16 desc[UR36][R8.64+0x2], R13 ;  /* 0x0000020d08001986 */ /* 0x0003e2000c101524 */
[----:B------:R-:W-:Y:S01]  /*8300*/  ISETP.GT.AND P1, PT, R0, RZ, P5 ;  /* 0x000000ff0000720c */ /* 0x000fe20002f24270 */
[----:B-1----:R-:W-:-:S04]  /*8310*/  IMAD.WIDE.U32 R8, R17, R4, R166 ;  /* 0x0000000411087225 */ /* 0x002fc800078e00a6 */
[----:B------:R-:W-:Y:S01]  /*8320*/  IMAD.IADD R13, R18, 0x1, R9 ;  /* 0x00000001120d7824 */ /* 0x000fe200078e0209 */
[----:B------:R-:W-:-:S05]  /*8330*/  IADD3 R9, P2, R164, R8, RZ ;  /* 0x00000008a4097210 */ /* 0x000fca0007f5e0ff */
[----:B------:R-:W-:Y:S01]  /*8340*/  IMAD.X R19, R13, 0x1, R161, P2 ;  /* 0x000000010d137824 */ /* 0x000fe200010e06a1 */
[----:B------:R-:W-:-:S04]  /*8350*/  LEA R18, P2, R9, R6, 0x1 ;  /* 0x0000000609127211 */ /* 0x000fc800078408ff */
[----:B------:R-:W-:-:S05]  /*8360*/  LEA.HI.X R19, R9, R7, R19, 0x1, P2 ;  /* 0x0000000709137211 */ /* 0x000fca00010f0c13 */
[----:B------:R-:W2:Y:S01]  /*8370*/  @P1 LDG.E.LTC128B.U16 R12, desc[UR36][R18.64] ;  /* 0x00000024120c1981 */ /* 0x000ea2000c1e1520 */
[----:B------:R-:W-:Y:S01]  /*8380*/  IADD3 R8, P2, R10, R8, RZ ;  /* 0x000000080a087210 */ /* 0x000fe20007f5e0ff */
[----:B------:R-:W-:Y:S01]  /*8390*/  IMAD.U32 R169, RZ, RZ, UR8 ;  /* 0x00000008ffa97e24 */ /* 0x000fe2000f8e00ff */
[----:B------:R-:W-:Y:S01]  /*83a0*/  ISETP.GT.AND P3, PT, R0, 0x1, P5 ;  /* 0x000000010000780c */ /* 0x000fe20002f64270 */
[----:B------:R-:W-:Y:S01]  /*83b0*/  IMAD.U32 R170, RZ, RZ, UR9 ;  /* 0x00000009ffaa7e24 */ /* 0x000fe2000f8e00ff */
[----:B------:R-:W-:Y:S01]  /*83c0*/  BSSY B1, `(.L_x_33) ;  /* 0x0000012000017945 */ /* 0x000fe20003800000 */
[----:B------:R-:W-:Y:S02]  /*83d0*/  IMAD.X R9, R11, 0x1, R13, P2 ;  /* 0x000000010b097824 */ /* 0x000fe400010e060d */
[----:B------:R-:W-:Y:S02]  /*83e0*/  IMAD.SHL.U32 R169, R169, 0x10, RZ ;  /* 0x00000010a9a97824 */ /* 0x000fe400078e00ff */
[----:B------:R-:W-:-:S04]  /*83f0*/  IMAD.WIDE.U32 R8, R162, UR43, R8 ;  /* 0x0000002ba2087c25 */ /* 0x000fc8000f8e0008 */
[----:B------:R-:W-:Y:S01]  /*8400*/  IMAD.IADD R9, R168, 0x1, R9 ;  /* 0x00000001a8097824 */ /* 0x000fe200078e0209 */
[----:B------:R-:W-:-:S04]  /*8410*/  LEA R154, P2, R8, R6, 0x1 ;  /* 0x00000006089a7211 */ /* 0x000fc800078408ff */
[----:B------:R-:W-:Y:S01]  /*8420*/  LEA.HI.X R155, R8, R7, R9, 0x1, P2 ;  /* 0x00000007089b7211 */ /* 0x000fe200010f0c09 */
[----:B------:R-:W-:Y:S01]  /*8430*/  IMAD.U32 R9, RZ, RZ, UR8 ;  /* 0x00000008ff097e24 */ /* 0x000fe2000f8e00ff */
[----:B------:R-:W-:-:S04]  /*8440*/  IADD3 R152, P2, R169, R14, RZ ;  /* 0x0000000ea9987210 */ /* 0x000fc80007f5e0ff */
[----:B------:R-:W-:-:S05]  /*8450*/  SHF.L.U64.HI R170, R9, 0x4, R170 ;  /* 0x0000000409aa7819 */ /* 0x000fca00000102aa */
[----:B------:R-:W-:Y:S02]  /*8460*/  IMAD.X R153, R170, 0x1, R15, P2 ;  /* 0x00000001aa997824 */ /* 0x000fe400010e060f */
[----:B--2---:R-:W-:-:S04]  /*8470*/  IMAD.U32 R8, R12, 0x10000, RZ ;  /* 0x000100000c087824 */ /* 0x004fc800078e00ff */
[----:B------:R-:W-:-:S04]  /*8480*/  FMUL R8, R8, R16 ;  /* 0x0000001008087220 */ /* 0x000fc80000400000 */
[----:B---3--:R-:W-:-:S05]  /*8490*/  FFMA R8, R20, R2, R8 ;  /* 0x0000000214087223 */ /* 0x008fca0000000008 */
[----:B------:R-:W-:-:S05]  /*84a0*/  F2FP.BF16.F32.PACK_AB R8, RZ, R8 ;  /* 0x00000008ff08723e */ /* 0x000fca00000010ff */
[----:B------:R1:W-:Y:S01]  /*84b0*/  @P1 STG.E.U16 desc[UR36][R152.64], R8 ;  /* 0x0000000898001986 */ /* 0x0003e2000c101524 */
[----:B------:R-:W-:Y:S05]  /*84c0*/  @!P3 BRA `(.L_x_34) ;  /* 0x000000000004b947 */ /* 0x000fea0003800000 */
[----:B------:R2:W5:Y:S02]  /*84d0*/  LDG.E.LTC128B.U16 R12, desc[UR36][R154.64+0x2] ;  /* 0x000002249a0c7981 */ /* 0x000564000c1e1520 */
.L_x_34:
[----:B------:R-:W-:Y:S05]  /*84e0*/  BSYNC B1 ;  /* 0x0000000000017941 */ /* 0x000fea0003800000 */
.L_x_33:
[----:B------:R-:W3:Y:S01]  /*84f0*/  LDL.LU R9, [R1+0x80c] ;  /* 0x00080c0001097983 */ /* 0x000ee20000300800 */
[----:B-1---5:R-:W-:Y:S01]  /*8500*/  IMAD.U32 R8, R12, 0x10000, RZ ;  /* 0x000100000c087824 */ /* 0x022fe200078e00ff */
[----:B------:R-:W-:Y:S01]  /*8510*/  ISETP.GT.AND P1, PT, R0, 0x8, P0 ;  /* 0x000000080000780c */ /* 0x000fe20000724270 */
[----:B------:R-:W-:Y:S02]  /*8520*/  BSSY B1, `(.L_x_35) ;  /* 0x000000b000017945 */ /* 0x000fe40003800000 */
[----:B------:R-:W-:-:S04]  /*8530*/  FMUL R8, R8, R16 ;  /* 0x0000001008087220 */ /* 0x000fc80000400000 */
[----:B---3--:R-:W-:Y:S01]  /*8540*/  FFMA R8, R9, R2, R8 ;  /* 0x0000000209087223 */ /* 0x008fe20000000008 */
[----:B------:R-:W-:-:S04]  /*8550*/  @P3 IMAD.MOV.U32 R9, RZ, RZ, R153 ;  /* 0x000000ffff093224 */ /* 0x000fc800078e0099 */
[----:B------:R-:W-:-:S04]  /*8560*/  F2FP.BF16.F32.PACK_AB R8, RZ, R8 ;  /* 0x00000008ff08723e */ /* 0x000fc800000010ff */
[----:B------:R-:W-:Y:S01]  /*8570*/  PRMT R13, R8, 0x7610, R13 ;  /* 0x00007610080d7816 */ /* 0x000fe2000000000d */
[----:B------:R-:W-:-:S05]  /*8580*/  @P3 IMAD.MOV.U32 R8, RZ, RZ, R152 ;  /* 0x000000ffff083224 */ /* 0x000fca00078e0098 */
[----:B------:R1:W-:Y:S02]  /*8590*/  @P3 STG.E.U16 desc[UR36][R8.64+0x2], R13 ;  /* 0x0000020d08003986 */ /* 0x0003e4000c101524 */
[----:B-1----:R-:W-:Y:S01]  /*85a0*/  PRMT R8, R12, 0x7610, R8 ;  /* 0x000076100c087816 */ /* 0x002fe20000000008 */
[----:B------:R-:W-:Y:S06]  /*85b0*/  @!P1 BRA `(.L_x_36) ;  /* 0x0000000000049947 */ /* 0x000fec0003800000 */
[----:B------:R1:W5:Y:S02]  /*85c0*/  LDG.E.LTC128B.U16 R8, desc[UR36][R156.64+0x10] ;  /* 0x000010249c087981 */ /* 0x000364000c1e1520 */
.L_x_36:
[----:B------:R-:W-:Y:S05]  /*85d0*/  BSYNC B1 ;  /* 0x0000000000017941 */ /* 0x000fea0003800000 */
.L_x_35:
[----:B------:R-:W3:Y:S01]  /*85e0*/  LDL.LU R12, [R1+0x810] ;  /* 0x00081000010c7983 */ /* 0x000ee20000300800 */
[----:B-----5:R-:W-:Y:S01]  /*85f0*/  IMAD.U32 R9, R8, 0x10000, RZ ;  /* 0x0001000008097824 */ /* 0x020fe200078e00ff */
[----:B------:R-:W-:Y:S01]  /*8600*/  ISETP.GT.AND P2, PT, R0, 0x9, P0 ;  /* 0x000000090000780c */ /* 0x000fe20000744270 */
[----:B------:R-:W-:Y:S01]  /*8610*/  @P1 IMAD.MOV.U32 R13, RZ, RZ, R15 ;  /* 0x000000ffff0d1224 */ /* 0x000fe200078e000f */
[----:B------:R-:W-:Y:S01]  /*8620*/  BSSY B1, `(.L_x_37) ;  /* 0x0000008000017945 */ /* 0x000fe20003800000 */
[----:B------:R-:W-:-:S04]  /*8630*/  FMUL R9, R9, R16 ;  /* 0x0000001009097220 */ /* 0x000fc80000400000 */
[----:B---3--:R-:W-:Y:S01]  /*8640*/  FFMA R9, R12, R2, R9 ;  /* 0x000000020c097223 */ /* 0x008fe20000000009 */
[----:B------:R-:W-:-:S04]  /*8650*/  @P1 IMAD.MOV.U32 R12, RZ, RZ, R14 ;  /* 0x000000ffff0c1224 */ /* 0x000fc800078e000e */
[----:B------:R-:W-:-:S05]  /*8660*/  F2FP.BF16.F32.PACK_AB R9, RZ, R9 ;  /* 0x00000009ff09723e */ /* 0x000fca00000010ff */
[----:B------:R3:W-:Y:S01]  /*8670*/  @P1 STG.E.U16 desc[UR36][R12.64+0x10], R9 ;  /* 0x000010090c001986 */ /* 0x0007e2000c101524 */
[----:B------:R-:W-:Y:S05]  /*8680*/  @!P2 BRA `(.L_x_38) ;  /* 0x000000000004a947 */ /* 0x000fea0003800000 */
[----:B------:R4:W5:Y:S02]  /*8690*/  LDG.E.LTC128B.U16 R8, desc[UR36][R156.64+0x12] ;  /* 0x000012249c087981 */ /* 0x000964000c1e1520 */
.L_x_38:
[----:B------:R-:W-:Y:S05]  /*86a0*/  BSYNC B1 ;  /* 0x0000000000017941 */ /* 0x000fea0003800000 */
.L_x_37:
[----:B---3--:R-:W3:Y:S01]  /*86b0*/  LDL.LU R12, [R1+0x814] ;  /* 0x00081400010c7983 */ /* 0x008ee20000300800 */
        /* <DEDUP_REMOVED lines=11> */
.L_x_40:
[----:B------:R-:W-:Y:S05]  /*8770*/  BSYNC B1 ;  /* 0x0000000000017941 */ /* 0x000fea0003800000 */
.L_x_39:
        /* <DEDUP_REMOVED lines=12> */
.L_x_42:
[----:B------:R-:W-:Y:S05]  /*8840*/  BSYNC B1 ;  /* 0x0000000000017941 */ /* 0x000fea0003800000 */
.L_x_41:
        /* <DEDUP_REMOVED lines=12> */
.L_x_44:
[----:B------:R-:W-:Y:S05]  /*8910*/  BSYNC B1 ;  /* 0x0000000000017941 */ /* 0x000fea0003800000 */
.L_x_43:
        /* <DEDUP_REMOVED lines=12> */
.L_x_46:
[----:B------:R-:W-:Y:S05]  /*89e0*/  BSYNC B1 ;  /* 0x0000000000017941 */ /* 0x000fea0003800000 */
.L_x_45:
        /* <DEDUP_REMOVED lines=12> */
.L_x_48:
[----:B------:R-:W-:Y:S05]  /*8ab0*/  BSYNC B1 ;  /* 0x0000000000017941 */ /* 0x000fea0003800000 */
.L_x_47:
        /* <DEDUP_REMOVED lines=12> */
.L_x_50:
[----:B------:R-:W-:Y:S05]  /*8b80*/  BSYNC B1 ;  /* 0x0000000000017941 */ /* 0x000fea0003800000 */
.L_x_49:
        /* <DEDUP_REMOVED lines=12> */
.L_x_52:
[----:B------:R-:W-:Y:S05]  /*8c50*/  BSYNC B1 ;  /* 0x0000000000017941 */ /* 0x000fea0003800000 */
.L_x_51:
        /* <DEDUP_REMOVED lines=12> */
.L_x_54:
[----:B------:R-:W-:Y:S05]  /*8d20*/  BSYNC B1 ;  /* 0x0000000000017941 */ /* 0x000fea0003800000 */
.L_x_53:
        /* <DEDUP_REMOVED lines=12> */
.L_x_56:
[----:B------:R-:W-:Y:S05]  /*8df0*/  BSYNC B1 ;  /* 0x0000000000017941 */ /* 0x000fea0003800000 */
.L_x_55:
        /* <DEDUP_REMOVED lines=12> */
.L_x_58:
[----:B------:R-:W-:Y:S05]  /*8ec0*/  BSYNC B1 ;  /* 0x0000000000017941 */ /* 0x000fea0003800000 */
.L_x_57:
        /* <DEDUP_REMOVED lines=12> */
.L_x_60:
[----:B------:R-:W-:Y:S05]  /*8f90*/  BSYNC B1 ;  /* 0x0000000000017941 */ /* 0x000fea0003800000 */
.L_x_59:
        /* <DEDUP_REMOVED lines=12> */
.L_x_62:
[----:B------:R-:W-:Y:S05]  /*9060*/  BSYNC B1 ;  /* 0x0000000000017941 */ /* 0x000fea0003800000 */
.L_x_61:
        /* <DEDUP_REMOVED lines=12> */
.L_x_64:
[----:B------:R-:W-:Y:S05]  /*9130*/  BSYNC B1 ;  /* 0x0000000000017941 */ /* 0x000fea0003800000 */
.L_x_63:
        /* <DEDUP_REMOVED lines=12> */
.L_x_66:
[----:B------:R-:W-:Y:S05]  /*9200*/  BSYNC B1 ;  /* 0x0000000000017941 */ /* 0x000fea0003800000 */
.L_x_65:
        /* <DEDUP_REMOVED lines=12> */
.L_x_68:
[----:B------:R-:W-:Y:S05]  /*92d0*/  BSYNC B1 ;  /* 0x0000000000017941 */ /* 0x000fea0003800000 */
.L_x_67:
        /* <DEDUP_REMOVED lines=12> */
.L_x_70:
[----:B------:R-:W-:Y:S05]  /*93a0*/  BSYNC B1 ;  /* 0x0000000000017941 */ /* 0x000fea0003800000 */
.L_x_69:
        /* <DEDUP_REMOVED lines=12> */
.L_x_72:
[----:B------:R-:W-:Y:S05]  /*9470*/  BSYNC B1 ;  /* 0x0000000000017941 */ /* 0x000fea0003800000 */
.L_x_71:
        /* <DEDUP_REMOVED lines=12> */
.L_x_74:
[----:B------:R-:W-:Y:S05]  /*9540*/  BSYNC B1 ;  /* 0x0000000000017941 */ /* 0x000fea0003800000 */
.L_x_73:
        /* <DEDUP_REMOVED lines=12> */
.L_x_76:
[----:B------:R-:W-:Y:S05]  /*9610*/  BSYNC B1 ;  /* 0x0000000000017941 */ /* 0x000fea0003800000 */
.L_x_75:
        /* <DEDUP_REMOVED lines=12> */
.L_x_78:
[----:B------:R-:W-:Y:S05]  /*96e0*/  BSYNC B1 ;  /* 0x0000000000017941 */ /* 0x000fea0003800000 */
.L_x_77:
        /* <DEDUP_REMOVED lines=12> */
.L_x_80:
[----:B------:R-:W-:Y:S05]  /*97b0*/  BSYNC B1 ;  /* 0x0000000000017941 */ /* 0x000fea0003800000 */
.L_x_79:
        /* <DEDUP_REMOVED lines=12> */
.L_x_82:
[----:B------:R-:W-:Y:S05]  /*9880*/  BSYNC B1 ;  /* 0x0000000000017941 */ /* 0x000fea0003800000 */
.L_x_81:
        /* <DEDUP_REMOVED lines=12> */
.L_x_84:
[----:B------:R-:W-:Y:S05]  /*9950*/  BSYNC B1 ;  /* 0x0000000000017941 */ /* 0x000fea0003800000 */
.L_x_83:
        /* <DEDUP_REMOVED lines=12> */
.L_x_86:
[----:B------:R-:W-:Y:S05]  /*9a20*/  BSYNC B1 ;  /* 0x0000000000017941 */ /* 0x000fea0003800000 */
.L_x_85:
        /* <DEDUP_REMOVED lines=12> */
.L_x_88:
[----:B------:R-:W-:Y:S05]  /*9af0*/  BSYNC B1 ;  /* 0x0000000000017941 */ /* 0x000fea0003800000 */
.L_x_87:
        /* <DEDUP_REMOVED lines=12> */
.L_x_90:
[----:B------:R-:W-:Y:S05]  /*9bc0*/  BSYNC B1 ;  /* 0x0000000000017941 */ /* 0x000fea0003800000 */
.L_x_89:
        /* <DEDUP_REMOVED lines=12> */
.L_x_92:
[----:B------:R-:W-:Y:S05]  /*9c90*/  BSYNC B1 ;  /* 0x0000000000017941 */ /* 0x000fea0003800000 */
.L_x_91:
        /* <DEDUP_REMOVED lines=12> */
.L_x_94:
[----:B------:R-:W-:Y:S05]  /*9d60*/  BSYNC B1 ;  /* 0x0000000000017941 */ /* 0x000fea0003800000 */
.L_x_93:
        /* <DEDUP_REMOVED lines=12> */
.L_x_96:
[----:B------:R-:W-:Y:S05]  /*9e30*/  BSYNC B1 ;  /* 0x0000000000017941 */ /* 0x000fea0003800000 */
.L_x_95:
        /* <DEDUP_REMOVED lines=12> */
.L_x_98:
[----:B------:R-:W-:Y:S05]  /*9f00*/  BSYNC B1 ;  /* 0x0000000000017941 */ /* 0x000fea0003800000 */
.L_x_97:
        /* <DEDUP_REMOVED lines=12> */
.L_x_100:
[----:B------:R-:W-:Y:S05]  /*9fd0*/  BSYNC B1 ;  /* 0x0000000000017941 */ /* 0x000fea0003800000 */
.L_x_99:
        /* <DEDUP_REMOVED lines=12> */
.L_x_102:
[----:B------:R-:W-:Y:S05]  /*a0a0*/  BSYNC B1 ;  /* 0x0000000000017941 */ /* 0x000fea0003800000 */
.L_x_101:
        /* <DEDUP_REMOVED lines=12> */
.L_x_104:
[----:B------:R-:W-:Y:S05]  /*a170*/  BSYNC B1 ;  /* 0x0000000000017941 */ /* 0x000fea0003800000 */
.L_x_103:
        /* <DEDUP_REMOVED lines=12> */
.L_x_106:
[----:B------:R-:W-:Y:S05]  /*a240*/  BSYNC B1 ;  /* 0x0000000000017941 */ /* 0x000fea0003800000 */
.L_x_105:
        /* <DEDUP_REMOVED lines=12> */
.L_x_108:
[----:B------:R-:W-:Y:S05]  /*a310*/  BSYNC B1 ;  /* 0x0000000000017941 */ /* 0x000fea0003800000 */
.L_x_107:
        /* <DEDUP_REMOVED lines=12> */
.L_x_110:
[----:B------:R-:W-:Y:S05]  /*a3e0*/  BSYNC B1 ;  /* 0x0000000000017941 */ /* 0x000fea0003800000 */
.L_x_109:
        /* <DEDUP_REMOVED lines=12> */
.L_x_112:
[----:B------:R-:W-:Y:S05]  /*a4b0*/  BSYNC B1 ;  /* 0x0000000000017941 */ /* 0x000fea0003800000 */
.L_x_111:
        /* <DEDUP_REMOVED lines=12> */
.L_x_114:
[----:B------:R-:W-:Y:S05]  /*a580*/  BSYNC B1 ;  /* 0x0000000000017941 */ /* 0x000fea0003800000 */
.L_x_113:
        /* <DEDUP_REMOVED lines=12> */
.L_x_116:
[----:B------:R-:W-:Y:S05]  /*a650*/  BSYNC B1 ;  /* 0x0000000000017941 */ /* 0x000fea0003800000 */
.L_x_115:
        /* <DEDUP_REMOVED lines=12> */
.L_x_118:
[----:B------:R-:W-:Y:S05]  /*a720*/  BSYNC B1 ;  /* 0x0000000000017941 */ /* 0x000fea0003800000 */
.L_x_117:
        /* <DEDUP_REMOVED lines=12> */
.L_x_120:
[----:B------:R-:W-:Y:S05]  /*a7f0*/  BSYNC B1 ;  /* 0x0000000000017941 */ /* 0x000fea0003800000 */
.L_x_119:
        /* <DEDUP_REMOVED lines=12> */
.L_x_122:
[----:B------:R-:W-:Y:S05]  /*a8c0*/  BSYNC B1 ;  /* 0x0000000000017941 */ /* 0x000fea0003800000 */
.L_x_121:
        /* <DEDUP_REMOVED lines=12> */
.L_x_124:
[----:B------:R-:W-:Y:S05]  /*a990*/  BSYNC B1 ;  /* 0x0000000000017941 */ /* 0x000fea0003800000 */
.L_x_123:
        /* <DEDUP_REMOVED lines=12> */
.L_x_126:
[----:B------:R-:W-:Y:S05]  /*aa60*/  BSYNC B1 ;  /* 0x0000000000017941 */ /* 0x000fea0003800000 */
.L_x_125:
        /* <DEDUP_REMOVED lines=12> */
.L_x_128:
[----:B------:R-:W-:Y:S05]  /*ab30*/  BSYNC B1 ;  /* 0x0000000000017941 */ /* 0x000fea0003800000 */
.L_x_127:
        /* <DEDUP_REMOVED lines=12> */
.L_x_130:
[----:B------:R-:W-:Y:S05]  /*ac00*/  BSYNC B1 ;  /* 0x0000000000017941 */ /* 0x000fea0003800000 */
.L_x_129:
        /* <DEDUP_REMOVED lines=12> */
.L_x_132:
[----:B------:R-:W-:Y:S05]  /*acd0*/  BSYNC B1 ;  /* 0x0000000000017941 */ /* 0x000fea0003800000 */
.L_x_131:
        /* <DEDUP_REMOVED lines=12> */
.L_x_134:
[----:B------:R-:W-:Y:S05]  /*ada0*/  BSYNC B1 ;  /* 0x0000000000017941 */ /* 0x000fea0003800000 */
.L_x_133:
        /* <DEDUP_REMOVED lines=12> */
.L_x_136:
[----:B------:R-:W-:Y:S05]  /*ae70*/  BSYNC B1 ;  /* 0x0000000000017941 */ /* 0x000fea0003800000 */
.L_x_135:
        /* <DEDUP_REMOVED lines=12> */
.L_x_138:
[----:B------:R-:W-:Y:S05]  /*af40*/  BSYNC B1 ;  /* 0x0000000000017941 */ /* 0x000fea0003800000 */
.L_x_137:
        /* <DEDUP_REMOVED lines=12> */
.L_x_140:
[----:B------:R-:W-:Y:S05]  /*b010*/  BSYNC B1 ;  /* 0x0000000000017941 */ /* 0x000fea0003800000 */
.L_x_139:
        /* <DEDUP_REMOVED lines=12> */
.L_x_142:
[----:B------:R-:W-:Y:S05]  /*b0e0*/  BSYNC B1 ;  /* 0x0000000000017941 */ /* 0x000fea0003800000 */
.L_x_141:
        /* <DEDUP_REMOVED lines=12> */
.L_x_144:
[----:B------:R-:W-:Y:S05]  /*b1b0*/  BSYNC B1 ;  /* 0x0000000000017941 */ /* 0x000fea0003800000 */
.L_x_143:
        /* <DEDUP_REMOVED lines=12> */
.L_x_146:
[----:B------:R-:W-:Y:S05]  /*b280*/  BSYNC B1 ;  /* 0x0000000000017941 */ /* 0x000fea0003800000 */
.L_x_145:
        /* <DEDUP_REMOVED lines=12> */
.L_x_148:
[----:B------:R-:W-:Y:S05]  /*b350*/  BSYNC B1 ;  /* 0x0000000000017941 */ /* 0x000fea0003800000 */
.L_x_147:
        /* <DEDUP_REMOVED lines=12> */
.L_x_150:
[----:B------:R-:W-:Y:S05]  /*b420*/  BSYNC B1 ;  /* 0x0000000000017941 */ /* 0x000fea0003800000 */
.L_x_149:
        /* <DEDUP_REMOVED lines=12> */
.L_x_152:
[----:B------:R-:W-:Y:S05]  /*b4f0*/  BSYNC B1 ;  /* 0x0000000000017941 */ /* 0x000fea0003800000 */
.L_x_151:
        /* <DEDUP_REMOVED lines=12> */
.L_x_154:
[----:B------:R-:W-:Y:S05]  /*b5c0*/  BSYNC B1 ;  /* 0x0000000000017941 */ /* 0x000fea0003800000 */
.L_x_153:
        /* <DEDUP_REMOVED lines=12> */
.L_x_156:
[----:B------:R-:W-:Y:S05]  /*b690*/  BSYNC B1 ;  /* 0x0000000000017941 */ /* 0x000fea0003800000 */
.L_x_155:
        /* <DEDUP_REMOVED lines=12> */
.L_x_158:
[----:B------:R-:W-:Y:S05]  /*b760*/  BSYNC B1 ;  /* 0x0000000000017941 */ /* 0x000fea0003800000 */
.L_x_157:
        /* <DEDUP_REMOVED lines=12> */
.L_x_160:
[----:B------:R-:W-:Y:S05]  /*b830*/  BSYNC B1 ;  /* 0x0000000000017941 */ /* 0x000fea0003800000 */
.L_x_159:
        /* <DEDUP_REMOVED lines=12> */
.L_x_162:
[----:B------:R-:W-:Y:S05]  /*b900*/  BSYNC B1 ;  /* 0x0000000000017941 */ /* 0x000fea0003800000 */
.L_x_161:
        /* <DEDUP_REMOVED lines=12> */
.L_x_164:
[----:B------:R-:W-:Y:S05]  /*b9d0*/  BSYNC B1 ;  /* 0x0000000000017941 */ /* 0x000fea0003800000 */
.L_x_163:
        /* <DEDUP_REMOVED lines=12> */
.L_x_166:
[----:B------:R-:W-:Y:S05]  /*baa0*/  BSYNC B1 ;  /* 0x0000000000017941 */ /* 0x000fea0003800000 */
.L_x_165:
        /* <DEDUP_REMOVED lines=12> */
.L_x_168:
[----:B------:R-:W-:Y:S05]  /*bb70*/  BSYNC B1 ;  /* 0x0000000000017941 */ /* 0x000fea0003800000 */
.L_x_167:
        /* <DEDUP_REMOVED lines=12> */
.L_x_170:
[----:B------:R-:W-:Y:S05]  /*bc40*/  BSYNC B1 ;  /* 0x0000000000017941 */ /* 0x000fea0003800000 */
.L_x_169:
        /* <DEDUP_REMOVED lines=12> */
.L_x_172:
[----:B------:R-:W-:Y:S05]  /*bd10*/  BSYNC B1 ;  /* 0x0000000000017941 */ /* 0x000fea0003800000 */
.L_x_171:
        /* <DEDUP_REMOVED lines=12> */
.L_x_174:
[----:B------:R-:W-:Y:S05]  /*bde0*/  BSYNC B1 ;  /* 0x0000000000017941 */ /* 0x000fea0003800000 */
.L_x_173:
        /* <DEDUP_REMOVED lines=12> */
.L_x_176:
[----:B------:R-:W-:Y:S05]  /*beb0*/  BSYNC B1 ;  /* 0x0000000000017941 */ /* 0x000fea0003800000 */
.L_x_175:
        /* <DEDUP_REMOVED lines=12> */
.L_x_178:
[----:B------:R-:W-:Y:S05]  /*bf80*/  BSYNC B1 ;  /* 0x0000000000017941 */ /* 0x000fea0003800000 */
.L_x_177:
        /* <DEDUP_REMOVED lines=12> */
.L_x_180:
[----:B------:R-:W-:Y:S05]  /*c050*/  BSYNC B1 ;  /* 0x0000000000017941 */ /* 0x000fea0003800000 */
.L_x_179:
        /* <DEDUP_REMOVED lines=12> */
.L_x_182:
[----:B------:R-:W-:Y:S05]  /*c120*/  BSYNC B1 ;  /* 0x0000000000017941 */ /* 0x000fea0003800000 */
.L_x_181:
        /* <DEDUP_REMOVED lines=12> */
.L_x_184:
[----:B------:R-:W-:Y:S05]  /*c1f0*/  BSYNC B1 ;  /* 0x0000000000017941 */ /* 0x000fea0003800000 */
.L_x_183:
        /* <DEDUP_REMOVED lines=12> */
.L_x_186:
[----:B------:R-:W-:Y:S05]  /*c2c0*/  BSYNC B1 ;  /* 0x0000000000017941 */ /* 0x000fea0003800000 */
.L_x_185:
        /* <DEDUP_REMOVED lines=12> */
.L_x_188:
[----:B------:R-:W-:Y:S05]  /*c390*/  BSYNC B1 ;  /* 0x0000000000017941 */ /* 0x000fea0003800000 */
.L_x_187:
        /* <DEDUP_REMOVED lines=12> */
.L_x_190:
[----:B------:R-:W-:Y:S05]  /*c460*/  BSYNC B1 ;  /* 0x0000000000017941 */ /* 0x000fea0003800000 */
.L_x_189:
        /* <DEDUP_REMOVED lines=12> */
.L_x_192:
[----:B------:R-:W-:Y:S05]  /*c530*/  BSYNC B1 ;  /* 0x0000000000017941 */ /* 0x000fea0003800000 */
.L_x_191:
        /* <DEDUP_REMOVED lines=12> */
.L_x_194:
[----:B------:R-:W-:Y:S05]  /*c600*/  BSYNC B1 ;  /* 0x0000000000017941 */ /* 0x000fea0003800000 */
.L_x_193:
        /* <DEDUP_REMOVED lines=12> */
.L_x_196:
[----:B------:R-:W-:Y:S05]  /*c6d0*/  BSYNC B1 ;  /* 0x0000000000017941 */ /* 0x000fea0003800000 */
.L_x_195:
        /* <DEDUP_REMOVED lines=12> */
.L_x_198:
[----:B------:R-:W-:Y:S05]  /*c7a0*/  BSYNC B1 ;  /* 0x0000000000017941 */ /* 0x000fea0003800000 */
.L_x_197:
        /* <DEDUP_REMOVED lines=12> */
.L_x_200:
[----:B------:R-:W-:Y:S05]  /*c870*/  BSYNC B1 ;  /* 0x0000000000017941 */ /* 0x000fea0003800000 */
.L_x_199:
        /* <DEDUP_REMOVED lines=12> */
.L_x_202:
[----:B------:R-:W-:Y:S05]  /*c940*/  BSYNC B1 ;  /* 0x0000000000017941 */ /* 0x000fea0003800000 */
.L_x_201:
        /* <DEDUP_REMOVED lines=12> */
.L_x_204:
[----:B------:R-:W-:Y:S05]  /*ca10*/  BSYNC B1 ;  /* 0x0000000000017941 */ /* 0x000fea0003800000 */
.L_x_203:
        /* <DEDUP_REMOVED lines=12> */
.L_x_206:
[----:B------:R-:W-:Y:S05]  /*cae0*/  BSYNC B1 ;  /* 0x0000000000017941 */ /* 0x000fea0003800000 */
.L_x_205:
        /* <DEDUP_REMOVED lines=12> */
.L_x_208:
[----:B------:R-:W-:Y:S05]  /*cbb0*/  BSYNC B1 ;  /* 0x0000000000017941 */ /* 0x000fea0003800000 */
.L_x_207:
        /* <DEDUP_REMOVED lines=12> */
.L_x_210:
[----:B------:R-:W-:Y:S05]  /*cc80*/  BSYNC B1 ;  /* 0x0000000000017941 */ /* 0x000fea0003800000 */
.L_x_209:
        /* <DEDUP_REMOVED lines=12> */
.L_x_212:
[----:B------:R-:W-:Y:S05]  /*cd50*/  BSYNC B1 ;  /* 0x0000000000017941 */ /* 0x000fea0003800000 */
.L_x_211:
        /* <DEDUP_REMOVED lines=12> */
.L_x_214:
[----:B------:R-:W-:Y:S05]  /*ce20*/  BSYNC B1 ;  /* 0x0000000000017941 */ /* 0x000fea0003800000 */
.L_x_213:
        /* <DEDUP_REMOVED lines=12> */
.L_x_216:
[----:B------:R-:W-:Y:S05]  /*cef0*/  BSYNC B1 ;  /* 0x0000000000017941 */ /* 0x000fea0003800000 */
.L_x_215:
        /* <DEDUP_REMOVED lines=12> */
.L_x_218:
[----:B------:R-:W-:Y:S05]  /*cfc0*/  BSYNC B1 ;  /* 0x0000000000017941 */ /* 0x000fea0003800000 */
.L_x_217:
        /* <DEDUP_REMOVED lines=12> */
.L_x_220:
[----:B------:R-:W-:Y:S05]  /*d090*/  BSYNC B1 ;  /* 0x0000000000017941 */ /* 0x000fea0003800000 */
.L_x_219:
        /* <DEDUP_REMOVED lines=12> */
.L_x_222:
[----:B------:R-:W-:Y:S05]  /*d160*/  BSYNC B1 ;  /* 0x0000000000017941 */ /* 0x000fea0003800000 */
.L_x_221:
        /* <DEDUP_REMOVED lines=12> */
.L_x_224:
[----:B------:R-:W-:Y:S05]  /*d230*/  BSYNC B1 ;  /* 0x0000000000017941 */ /* 0x000fea0003800000 */
.L_x_223:
        /* <DEDUP_REMOVED lines=12> */
.L_x_226:
[----:B------:R-:W-:Y:S05]  /*d300*/  BSYNC B1 ;  /* 0x0000000000017941 */ /* 0x000fea0003800000 */
.L_x_225:
        /* <DEDUP_REMOVED lines=12> */
.L_x_228:
[----:B------:R-:W-:Y:S05]  /*d3d0*/  BSYNC B1 ;  /* 0x0000000000017941 */ /* 0x000fea0003800000 */
.L_x_227:
        /* <DEDUP_REMOVED lines=12> */
.L_x_230:
[----:B------:R-:W-:Y:S05]  /*d4a0*/  BSYNC B1 ;  /* 0x0000000000017941 */ /* 0x000fea0003800000 */
.L_x_229:
        /* <DEDUP_REMOVED lines=12> */
.L_x_232:
[----:B------:R-:W-:Y:S05]  /*d570*/  BSYNC B1 ;  /* 0x0000000000017941 */ /* 0x000fea0003800000 */
.L_x_231:
        /* <DEDUP_REMOVED lines=12> */
.L_x_234:
[----:B------:R-:W-:Y:S05]  /*d640*/  BSYNC B1 ;  /* 0x0000000000017941 */ /* 0x000fea0003800000 */
.L_x_233:
        /* <DEDUP_REMOVED lines=12> */
.L_x_236:
[----:B------:R-:W-:Y:S05]  /*d710*/  BSYNC B1 ;  /* 0x0000000000017941 */ /* 0x000fea0003800000 */
.L_x_235:
        /* <DEDUP_REMOVED lines=12> */
.L_x_238:
[----:B------:R-:W-:Y:S05]  /*d7e0*/  BSYNC B1 ;  /* 0x0000000000017941 */ /* 0x000fea0003800000 */
.L_x_237:
        /* <DEDUP_REMOVED lines=12> */
.L_x_240:
[----:B------:R-:W-:Y:S05]  /*d8b0*/  BSYNC B1 ;  /* 0x0000000000017941 */ /* 0x000fea0003800000 */
.L_x_239:
        /* <DEDUP_REMOVED lines=12> */
.L_x_242:
[----:B------:R-:W-:Y:S05]  /*d980*/  BSYNC B1 ;  /* 0x0000000000017941 */ /* 0x000fea0003800000 */
.L_x_241:
        /* <DEDUP_REMOVED lines=12> */
.L_x_244:
[----:B------:R-:W-:Y:S05]  /*da50*/  BSYNC B1 ;  /* 0x0000000000017941 */ /* 0x000fea0003800000 */
.L_x_243:
        /* <DEDUP_REMOVED lines=12> */
.L_x_246:
[----:B------:R-:W-:Y:S05]  /*db20*/  BSYNC B1 ;  /* 0x0000000000017941 */ /* 0x000fea0003800000 */
.L_x_245:
        /* <DEDUP_REMOVED lines=12> */
.L_x_248:
[----:B------:R-:W-:Y:S05]  /*dbf0*/  BSYNC B1 ;  /* 0x0000000000017941 */ /* 0x000fea0003800000 */
.L_x_247:
        /* <DEDUP_REMOVED lines=12> */
.L_x_250:
[----:B------:R-:W-:Y:S05]  /*dcc0*/  BSYNC B1 ;  /* 0x0000000000017941 */ /* 0x000fea0003800000 */
.L_x_249:
        /* <DEDUP_REMOVED lines=12> */
.L_x_252:
[----:B------:R-:W-:Y:S05]  /*dd90*/  BSYNC B1 ;  /* 0x0000000000017941 */ /* 0x000fea0003800000 */
.L_x_251:
        /* <DEDUP_REMOVED lines=12> */
.L_x_254:
[----:B------:R-:W-:Y:S05]  /*de60*/  BSYNC B1 ;  /* 0x0000000000017941 */ /* 0x000fea0003800000 */
.L_x_253:
        /* <DEDUP_REMOVED lines=12> */
.L_x_256:
[----:B------:R-:W-:Y:S05]  /*df30*/  BSYNC B1 ;  /* 0x0000000000017941 */ /* 0x000fea0003800000 */
.L_x_255:
        /* <DEDUP_REMOVED lines=12> */
.L_x_258:
[----:B------:R-:W-:Y:S05]  /*e000*/  BSYNC B1 ;  /* 0x0000000000017941 */ /* 0x000fea0003800000 */
.L_x_257:
        /* <DEDUP_REMOVED lines=12> */
.L_x_260:
[----:B------:R-:W-:Y:S05]  /*e0d0*/  BSYNC B1 ;  /* 0x0000000000017941 */ /* 0x000fea0003800000 */
.L_x_259:
        /* <DEDUP_REMOVED lines=12> */
.L_x_262:
[----:B------:R-:W-:Y:S05]  /*e1a0*/  BSYNC B1 ;  /* 0x0000000000017941 */ /* 0x000fea0003800000 */
.L_x_261:
        /* <DEDUP_REMOVED lines=12> */
.L_x_264:
[----:B------:R-:W-:Y:S05]  /*e270*/  BSYNC B1 ;  /* 0x0000000000017941 */ /* 0x000fea0003800000 */
.L_x_263:
        /* <DEDUP_REMOVED lines=12> */
.L_x_266:
[----:B------:R-:W-:Y:S05]  /*e340*/  BSYNC B1 ;  /* 0x0000000000017941 */ /* 0x000fea0003800000 */
.L_x_265:
        /* <DEDUP_REMOVED lines=12> */
.L_x_268:
[----:B------:R-:W-:Y:S05]  /*e410*/  BSYNC B1 ;  /* 0x0000000000017941 */ /* 0x000fea0003800000 */
.L_x_267:
        /* <DEDUP_REMOVED lines=12> */
.L_x_270:
[----:B------:R-:W-:Y:S05]  /*e4e0*/  BSYNC B1 ;  /* 0x0000000000017941 */ /* 0x000fea0003800000 */
.L_x_269:
        /* <DEDUP_REMOVED lines=12> */
.L_x_272:
[----:B------:R-:W-:Y:S05]  /*e5b0*/  BSYNC B1 ;  /* 0x0000000000017941 */ /* 0x000fea0003800000 */
.L_x_271:
        /* <DEDUP_REMOVED lines=12> */
.L_x_274:
[----:B------:R-:W-:Y:S05]  /*e680*/  BSYNC B1 ;  /* 0x0000000000017941 */ /* 0x000fea0003800000 */
.L_x_273:
        /* <DEDUP_REMOVED lines=12> */
.L_x_276:
[----:B------:R-:W-:Y:S05]  /*e750*/  BSYNC B1 ;  /* 0x0000000000017941 */ /* 0x000fea0003800000 */
.L_x_275:
        /* <DEDUP_REMOVED lines=12> */
.L_x_278:
[----:B------:R-:W-:Y:S05]  /*e820*/  BSYNC B1 ;  /* 0x0000000000017941 */ /* 0x000fea0003800000 */
.L_x_277:
        /* <DEDUP_REMOVED lines=12> */
.L_x_280:
[----:B------:R-:W-:Y:S05]  /*e8f0*/  BSYNC B1 ;  /* 0x0000000000017941 */ /* 0x000fea0003800000 */
.L_x_279:
[----:B---3--:R-:W3:Y:S01]  /*e900*/  LDL.LU R12, [R1+0x9f8] ;  /* 0x0009f800010c7983 */ /* 0x008ee20000300800 */
[----:B-----5:R-:W-:Y:S01]  /*e910*/  IMAD.U32 R9, R8, 0x10000, RZ ;  /* 0x0001000008097824 */ /* 0x020fe200078e00ff */
[----:B------:R-:W-:Y:S01]  /*e920*/  ISETP.GT.AND P2, PT, R0, 0xf9, P5 ;  /* 0x000000f90000780c */ /* 0x000fe20002f44270 */
[----:B------:R-:W-:Y:S01]  /*e930*/  @P3 IMAD.MOV.U32 R13, RZ, RZ, R153 ;  /* 0x000000ffff0d3224 */ /* 0x000fe200078e0099 */
[----:B------:R-:W-:Y:S01]  /*e940*/  IADD3 R19, P1, R17, 0x80, RZ ;  /* 0x0000008011137810 */ /* 0x000fe20007f3e0ff */
[----:B------:R-:W-:Y:S01]  /*e950*/  FMUL R9, R9, R16 ;  /* 0x0000001009097220 */ /* 0x000fe20000400000 */
[----:B------:R-:W-:Y:S01]  /*e960*/  BSSY B1, `(.L_x_281) ;  /* 0x0000009000017945 */ /* 0x000fe20003800000 */
[----:B------:R-:W-:Y:S02]  /*e970*/  PRMT R18, R8, 0x7610, R18 ;  /* 0x0000761008127816 */ /* 0x000fe40000000012 */
[----:B------:R-:W-:Y:S02]  /*e980*/  IMAD.X R22, RZ, RZ, UR7, P1 ;  /* 0x00000007ff167e24 */ /* 0x000fe400088e06ff */
[----:B---3--:R-:W-:Y:S01]  /*e990*/  FFMA R9, R12, R2, R9 ;  /* 0x000000020c097223 */ /* 0x008fe20000000009 */
[----:B------:R-:W-:-:S04]  /*e9a0*/  @P3 IMAD.MOV.U32 R12, RZ, RZ, R152 ;  /* 0x000000ffff0c3224 */ /* 0x000fc800078e0098 */
[----:B------:R-:W-:-:S05]  /*e9b0*/  F2FP.BF16.F32.PACK_AB R9, RZ, R9 ;  /* 0x00000009ff09723e */ /* 0x000fca00000010ff */
[----:B------:R3:W-:Y:S01]  /*e9c0*/  @P3 STG.E.U16 desc[UR36][R12.64+0x1f0], R9 ;  /* 0x0001f0090c003986 */ /* 0x0007e2000c101524 */
[----:B------:R-:W-:Y:S05]  /*e9d0*/  @!P2 BRA `(.L_x_282) ;  /* 0x000000000004a947 */ /* 0x000fea0003800000 */
[----:B------:R0:W5:Y:S02]  /*e9e0*/  LDG.E.LTC128B.U16 R18, desc[UR36][R154.64+0x1f2] ;  /* 0x0001f2249a127981 */ /* 0x000164000c1e1520 */
.L_x_282:
[----:B------:R-:W-:Y:S05]  /*e9f0*/  BSYNC B1 ;  /* 0x0000000000017941 */ /* 0x000fea0003800000 */
.L_x_281:
[----:B---3--:R-:W3:Y:S01]  /*ea00*/  LDL.LU R12, [R1+0x9fc] ;  /* 0x0009fc00010c7983 */ /* 0x008ee20000300800 */
[----:B-----5:R-:W-:Y:S02]  /*ea10*/  IMAD.U32 R8, R18, 0x10000, RZ ;  /* 0x0001000012087824 */ /* 0x020fe400078e00ff */
[----:B------:R-:W-:Y:S01]  /*ea20*/  IMAD R22, R22, R4, RZ ;  /* 0x0000000416167224 */ /* 0x000fe200078e02ff */
[----:B------:R-:W-:Y:S01]  /*ea30*/  ISETP.GT.AND P4, PT, R3, 0x80, PT ;  /* 0x000000800300780c */ /* 0x000fe20003f84270 */
[----:B------:R-:W-:Y:S01]  /*ea40*/  FMUL R13, R8, R16 ;  /* 0x00000010080d7220 */ /* 0x000fe20000400000 */
[C---:B------:R-:W-:Y:S01]  /*ea50*/  IMAD.WIDE.U32 R8, R19.reuse, R4, R160 ;  /* 0x0000000413087225 */ /* 0x040fe200078e00a0 */
[----:B------:R-:W2:Y:S01]  /*ea60*/  LDL.LU R23, [R1+0x600] ;  /* 0x0006000001177983 */ /* 0x000ea20000300800 */
[----:B------:R-:W-:Y:S02]  /*ea70*/  ISETP.GT.AND P1, PT, R0, RZ, P4 ;  /* 0x000000ff0000720c */ /* 0x000fe40002724270 */
[----:B------:R-:W-:-:S04]  /*ea80*/  IMAD R22, R19, R5, R22 ;  /* 0x0000000513167224 */ /* 0x000fc800078e0216 */
[----:B------:R-:W-:Y:S02]  /*ea90*/  IMAD.IADD R20, R9, 0x1, R22 ;  /* 0x0000000109147824 */ /* 0x000fe400078e0216 */
[----:B---3--:R-:W-:Y:S01]  /*eaa0*/  FFMA R13, R12, R2, R13 ;  /* 0x000000020c0d7223 */ /* 0x008fe2000000000d */
[----:B------:R-:W-:-:S04]  /*eab0*/  LEA R12, P3, R8, R6, 0x1 ;  /* 0x00000006080c7211 */ /* 0x000fc800078608ff */
[----:B------:R-:W-:Y:S02]  /*eac0*/  F2FP.BF16.F32.PACK_AB R9, RZ, R13 ;  /* 0x0000000dff09723e */ /* 0x000fe400000010ff */
[----:B------:R-:W-:Y:S01]  /*ead0*/  LEA.HI.X R13, R8, R7, R20, 0x1, P3 ;  /* 0x00000007080d7211 */ /* 0x000fe200018f0c14 */
[----:B------:R-:W-:Y:S01]  /*eae0*/  @P2 IMAD.MOV.U32 R8, RZ, RZ, R152 ;  /* 0x000000ffff082224 */ /* 0x000fe200078e0098 */
[----:B------:R-:W-:Y:S01]  /*eaf0*/  PRMT R20, R9, 0x7610, R20 ;  /* 0x0000761009147816 */ /* 0x000fe20000000014 */
[----:B------:R-:W-:-:S05]  /*eb00*/  @P2 IMAD.MOV.U32 R9, RZ, RZ, R153 ;  /* 0x000000ffff092224 */ /* 0x000fca00078e0099 */
[----:B------:R3:W-:Y:S04]  /*eb10*/  @P2 STG.E.U16 desc[UR36][R8.64+0x1f2], R20 ;  /* 0x0001f21408002986 */ /* 0x0007e8000c101524 */
[----:B------:R-:W4:Y:S01]  /*eb20*/  @P1 LDG.E.LTC128B.U16 R18, desc[UR36][R12.64] ;  /* 0x000000240c121981 */ /* 0x000f22000c1e1520 */
[----:B------:R-:W-:Y:S01]  /*eb30*/  IMAD.U32 R172, RZ, RZ, UR8 ;  /* 0x00000008ffac7e24 */ /* 0x000fe2000f8e00ff */
[----:B------:R-:W-:Y:S01]  /*eb40*/  ISETP.GT.AND P2, PT, R0, 0x1, P4 ;  /* 0x000000010000780c */ /* 0x000fe20002744270 */
[----:B------:R-:W-:Y:S01]  /*eb50*/  IMAD.U32 R21, RZ, RZ, UR8 ;  /* 0x00000008ff157e24 */ /* 0x000fe2000f8e00ff */
[----:B------:R-:W-:Y:S01]  /*eb60*/  BSSY B1, `(.L_x_283) ;  /* 0x0000013000017945 */ /* 0x000fe20003800000 */
[----:B------:R-:W-:Y:S02]  /*eb70*/  IMAD.U32 R171, RZ, RZ, UR9 ;  /* 0x00000009ffab7e24 */ /* 0x000fe4000f8e00ff */
[----:B------:R-:W-:-:S02]  /*eb80*/  IMAD.SHL.U32 R172, R172, 0x100, RZ ;  /* 0x00000100acac7824 */ /* 0x000fc400078e00ff */
[----:B---3--:R-:W-:Y:S01]  /*eb90*/  IMAD.WIDE.U32 R8, R19, R4, R10 ;  /* 0x0000000413087225 */ /* 0x008fe200078e000a */
[----:B------:R-:W-:-:S03]  /*eba0*/  SHF.L.U64.HI R171, R21, 0x8, R171 ;  /* 0x0000000815ab7819 */ /* 0x000fc600000102ab */
[----:B------:R-:W-:Y:S02]  /*ebb0*/  IMAD.IADD R9, R22, 0x1, R9 ;  /* 0x0000000116097824 */ /* 0x000fe400078e0209 */
[----:B----4-:R-:W-:-:S04]  /*ebc0*/  IMAD.U32 R12, R18, 0x10000, RZ ;  /* 0x00010000120c7824 */ /* 0x010fc800078e00ff */
[----:B------:R-:W-:Y:S01]  /*ebd0*/  FMUL R20, R12, R16 ;  /* 0x000000100c147220 */ /* 0x000fe20000400000 */
[----:B------:R-:W-:Y:S01]  /*ebe0*/  IMAD.WIDE.U32 R12, R162, UR43, R8 ;  /* 0x0000002ba20c7c25 */ /* 0x000fe2000f8e0008 */
[----:B------:R-:W-:-:S03]  /*ebf0*/  IADD3 R8, P3, R172, R14, RZ ;  /* 0x0000000eac087210 */ /* 0x000fc60007f7e0ff */
[----:B--2---:R-:W-:Y:S01]  /*ec00*/  FFMA R9, R23, R2, R20 ;  /* 0x0000000217097223 */ /* 0x004fe20000000014 */
[----:B------:R-:W-:Y:S01]  /*ec10*/  IMAD.IADD R21, R168, 0x1, R13 ;  /* 0x00000001a8157824 */ /* 0x000fe200078e020d */
[----:B------:R-:W-:-:S03]  /*ec20*/  LEA R20, P6, R12, R6, 0x1 ;  /* 0x000000060c147211 */ /* 0x000fc600078c08ff */
[----:B------:R-:W-:Y:S01]  /*ec30*/  F2FP.BF16.F32.PACK_AB R13, RZ, R9 ;  /* 0x00000009ff0d723e */ /* 0x000fe200000010ff */
[----:B------:R-:W-:Y:S01]  /*ec40*/  IMAD.X R9, R171, 0x1, R15, P3 ;  /* 0x00000001ab097824 */ /* 0x000fe200018e060f */
[----:B------:R-:W-:-:S04]  /*ec50*/  LEA.HI.X R21, R12, R7, R21, 0x1, P6 ;  /* 0x000000070c157211 */ /* 0x000fc800030f0c15 */
[----:B------:R2:W-:Y:S01]  /*ec60*/  @P1 STG.E.U16 desc[UR36][R8.64], R13 ;  /* 0x0000000d08001986 */ /* 0x0005e2000c101524 */
[----:B------:R-:W-:Y:S05]  /*ec70*/  @!P2 BRA `(.L_x_284) ;  /* 0x000000000004a947 */ /* 0x000fea0003800000 */
[----:B------:R3:W5:Y:S02]  /*ec80*/  LDG.E.LTC128B.U16 R18, desc[UR36][R20.64+0x2] ;  /* 0x0000022414127981 */ /* 0x000764000c1e1520 */
.L_x_284:
[----:B------:R-:W-:Y:S05]  /*ec90*/  BSYNC B1 ;  /* 0x0000000000017941 */ /* 0x000fea0003800000 */
.L_x_283:
[----:B------:R-:W4:Y:S01]  /*eca0*/  LDL.LU R158, [R1+0x604] ;  /* 0x00060400019e7983 */ /* 0x000f220000300800 */
[----:B--2---:R-:W-:Y:S01]  /*ecb0*/  IMAD.WIDE.U32 R12, R19, R4, R166 ;  /* 0x00000004130c7225 */ /* 0x004fe200078e00a6 */
[----:B------:R-:W-:Y:S01]  /*ecc0*/  ISETP.GT.AND P3, PT, R3, 0x88, PT ;  /* 0x000000880300780c */ /* 0x000fe20003f64270 */
[----:B------:R-:W-:Y:S02]  /*ecd0*/  BSSY B1, `(.L_x_285) ;  /* 0x0000013000017945 */ /* 0x000fe40003800000 */
[----:B-----5:R-:W-:Y:S02]  /*ece0*/  IMAD.U32 R23, R18, 0x10000, RZ ;  /* 0x0001000012177824 */ /* 0x020fe400078e00ff */
[----:B------:R-:W-:Y:S01]  /*ecf0*/  IMAD.IADD R19, R22, 0x1, R13 ;  /* 0x0000000116137824 */ /* 0x000fe200078e020d */
[----:B------:R-:W-:Y:S01]  /*ed00*/  IADD3 R13, P1, R164, R12, RZ ;  /* 0x0000000ca40d7210 */ /* 0x000fe20007f3e0ff */
[----:B------:R-:W-:-:S04]  /*ed10*/  FMUL R23, R23, R16 ;  /* 0x0000001017177220 */ /* 0x000fc80000400000 */
[----:B----4-:R-:W-:Y:S01]  /*ed20*/  FFMA R22, R158, R2, R23 ;  /* 0x000000029e167223 */ /* 0x010fe20000000017 */
[----:B------:R-:W-:Y:S01]  /*ed30*/  IMAD.X R23, R19, 0x1, R161, P1 ;  /* 0x0000000113177824 */ /* 0x000fe200008e06a1 */
[----:B------:R-:W-:Y:S02]  /*ed40*/  ISETP.GT.AND P1, PT, R0, RZ, P3 ;  /* 0x000000ff0000720c */ /* 0x000fe40001f24270 */
[C---:B------:R-:W-:Y:S02]  /*ed50*/  LEA R158, P6, R13.reuse, R6, 0x1 ;  /* 0x000000060d9e7211 */ /* 0x040fe400078c08ff */
[----:B------:R-:W-:Y:S02]  /*ed60*/  F2FP.BF16.F32.PACK_AB R22, RZ, R22 ;  /* 0x00000016ff16723e */ /* 0x000fe400000010ff */
[----:B------:R-:W-:Y:S01]  /*ed70*/  LEA.HI.X R159, R13, R7, R23, 0x1, P6 ;  /* 0x000000070d9f7211 */ /* 0x000fe200030f0c17 */
[----:B------:R-:W-:Y:S01]  /*ed80*/  IMAD.MOV.U32 R23, RZ, RZ, R9 ;  /* 0x000000ffff177224 */ /* 0x000fe200078e0009 */
[----:B------:R-:W-:Y:S01]  /*ed90*/  PRMT R163, R22, 0x7610, R163 ;  /* 0x0000761016a37816 */ /* 0x000fe200000000a3 */
[----:B------:R-:W-:Y:S01]  /*eda0*/  IMAD.MOV.U32 R22, RZ, RZ, R8 ;  /* 0x000000ffff167224 */ /* 0x000fe200078e0008 */
[----:B------:R-:W-:-:S04]  /*edb0*/  IADD3 R12, P6, R10, R12, RZ ;  /* 0x0000000c0a0c7210 */ /* 0x000fc80007fde0ff */
[----:B------:R2:W-:Y:S02]  /*edc0*/  @P2 STG.E.U16 desc[UR36][R22.64+0x2], R163 ;  /* 0x000002a316002986 */ /* 0x0005e4000c101524 */
[----:B--2---:R-:W-:Y:S01]  /*edd0*/  PRMT R163, R18, 0x7610, R163 ;  /* 0x0000761012a37816 */ /* 0x004fe200000000a3 */
[----:B------:R-:W-:Y:S06]  /*ede0*/  @!P1 BRA `(.L_x_286) ;  /* 0x0000000000049947 */ /* 0x000fec0003800000 */
[----:B------:R2:W5:Y:S02]  /*edf0*/  LDG.E.LTC128B.U16 R163, desc[UR36][R158.64] ;  /* 0x000000249ea37981 */ /* 0x000564000c1e1520 */
.L_x_286:
[----:B------:R-:W-:Y:S05]  /*ee00*/  BSYNC B1 ;  /* 0x0000000000017941 */ /* 0x000fea0003800000 */
.L_x_285:
[----:B--2---:R-:W2:Y:S01]  /*ee10*/  LDL.LU R158, [R1+0x608] ;  /* 0x00060800019e7983 */ /* 0x004ea20000300800 */
[----:B-----5:R-:W-:Y:S01]  /*ee20*/  IMAD.U32 R18, R163, 0x10000, RZ ;  /* 0x00010000a3127824 */ /* 0x020fe200078e00ff */
[----:B------:R-:W-:Y:S01]  /*ee30*/  BSSY B1, `(.L_x_287) ;  /* 0x0000010000017945 */ /* 0x000fe20003800000 */
[----:B------:R-:W-:Y:S02]  /*ee40*/  IMAD.X R13, R11, 0x1, R19, P6 ;  /* 0x000000010b0d7824 */ /* 0x000fe400030e0613 */
[----:B------:R-:W-:Y:S01]  /*ee50*/  FMUL R18, R18, R16 ;  /* 0x0000001012127220 */ /* 0x000fe20000400000 */
[----:B------:R-:W-:-:S04]  /*ee60*/  IMAD.WIDE.U32 R12, R162, UR43, R12 ;  /* 0x0000002ba20c7c25 */ /* 0x000fc8000f8e000c */
[----:B------:R-:W-:Y:S02]  /*ee70*/  IMAD.IADD R173, R168, 0x1, R13 ;  /* 0x00000001a8ad7824 */ /* 0x000fe400078e020d */
[----:B--2---:R-:W-:Y:S01]  /*ee80*/  FFMA R19, R158, R2, R18 ;  /* 0x000000029e137223 */ /* 0x004fe20000000012 */
[----:B------:R-:W-:Y:S02]  /*ee90*/  IADD3 R158, P2, R8, R169, RZ ;  /* 0x000000a9089e7210 */ /* 0x000fe40007f5e0ff */
[----:B------:R-:W-:Y:S02]  /*eea0*/  LEA R18, P6, R12, R6, 0x1 ;  /* 0x000000060c127211 */ /* 0x000fe400078c08ff */
[----:B------:R-:W-:Y:S01]  /*eeb0*/  F2FP.BF16.F32.PACK_AB R13, RZ, R19 ;  /* 0x00000013ff0d723e */ /* 0x000fe200000010ff */
[----:B------:R-:W-:Y:S01]  /*eec0*/  IMAD.X R159, R9, 0x1, R170, P2 ;  /* 0x00000001099f7824 */ /* 0x000fe200010e06aa */
[----:B------:R-:W-:Y:S02]  /*eed0*/  ISETP.GT.AND P2, PT, R0, 0x1, P3 ;  /* 0x000000010000780c */ /* 0x000fe40001f44270 */
[----:B------:R-:W-:-:S02]  /*eee0*/  LEA.HI.X R19, R12, R7, R173, 0x1, P6 ;  /* 0x000000070c137211 */ /* 0x000fc400030f0cad */
[----:B------:R2:W-:Y:S01]  /*eef0*/  @P1 STG.E.U16 desc[UR36][R158.64], R13 ;  /* 0x0000000d9e001986 */ /* 0x0005e2000c101524 */
[----:B------:R-:W-:-:S08]  /*ef00*/  PRMT R12, R163, 0x7610, R12 ;  /* 0x00007610a30c7816 */ /* 0x000fd0000000000c */
[----:B------:R-:W-:Y:S05]  /*ef10*/  @!P2 BRA `(.L_x_288) ;  /* 0x000000000004a947 */ /* 0x000fea0003800000 */
[----:B------:R4:W5:Y:S02]  /*ef20*/  LDG.E.LTC128B.U16 R12, desc[UR36][R18.64+0x2] ;  /* 0x00000224120c7981 */ /* 0x000964000c1e1520 */
.L_x_288:
[----:B------:R-:W-:Y:S05]  /*ef30*/  BSYNC B1 ;  /* 0x0000000000017941 */ /* 0x000fea0003800000 */
.L_x_287:
[----:B--2---:R-:W2:Y:S01]  /*ef40*/  LDL.LU R158, [R1+0x60c] ;  /* 0x00060c00019e7983 */ /* 0x004ea20000300800 */
[----:B-----5:R-:W-:Y:S01]  /*ef50*/  IMAD.U32 R13, R12, 0x10000, RZ ;  /* 0x000100000c0d7824 */ /* 0x020fe200078e00ff */
[----:B------:R-:W-:Y:S01]  /*ef60*/  IADD3 R8, P6, R169, R8, RZ ;  /* 0x00000008a9087210 */ /* 0x000fe20007fde0ff */
[----:B------:R-:W-:Y:S01]  /*ef70*/  BSSY B1, `(.L_x_289) ;  /* 0x0000009000017945 */ /* 0x000fe20003800000 */
[----:B------:R-:W-:Y:S01]  /*ef80*/  ISETP.GT.AND P1, PT, R0, 0x8, P4 ;  /* 0x000000080000780c */ /* 0x000fe20002724270 */
[----:B------:R-:W-:Y:S02]  /*ef90*/  FMUL R13, R13, R16 ;  /* 0x000000100d0d7220 */ /* 0x000fe40000400000 */
[----:B------:R-:W-:Y:S02]  /*efa0*/  IMAD.X R9, R170, 0x1, R9, P6 ;  /* 0x00000001aa097824 */ /* 0x000fe400030e0609 */
[----:B--2---:R-:W-:-:S05]  /*efb0*/  FFMA R13, R158, R2, R13 ;  /* 0x000000029e0d7223 */ /* 0x004fca000000000d */
[----:B------:R-:W-:-:S05]  /*efc0*/  F2FP.BF16.F32.PACK_AB R13, RZ, R13 ;  /* 0x0000000dff0d723e */ /* 0x000fca00000010ff */
[----:B------:R2:W-:Y:S01]  /*efd0*/  @P2 STG.E.U16 desc[UR36][R8.64+0x2], R13 ;  /* 0x0000020d08002986 */ /* 0x0005e2000c101524 */
[----:B------:R-:W-:Y:S05]  /*efe0*/  @!P1 BRA `(.L_x_290) ;  /* 0x0000000000049947 */ /* 0x000fea0003800000 */
[----:B------:R0:W5:Y:S02]  /*eff0*/  LDG.E.LTC128B.U16 R12, desc[UR36][R20.64+0x10] ;  /* 0x00001024140c7981 */ /* 0x000164000c1e1520 */
.L_x_290:
[----:B------:R-:W-:Y:S05]  /*f000*/  BSYNC B1 ;  /* 0x0000000000017941 */ /* 0x000fea0003800000 */
.L_x_289:
[----:B--2---:R-:W2:Y:S01]  /*f010*/  LDL.LU R13, [R1+0x610] ;  /* 0x00061000010d7983 */ /* 0x004ea20000300800 */
[----:B-----5:R-:W-:Y:S01]  /*f020*/  IMAD.U32 R8, R12, 0x10000, RZ ;  /* 0x000100000c087824 */ /* 0x020fe200078e00ff */
[----:B------:R-:W-:Y:S01]  /*f030*/  ISETP.GT.AND P2, PT, R0, 0x9, P4 ;  /* 0x000000090000780c */ /* 0x000fe20002744270 */
[----:B------:R-:W-:Y:S02]  /*f040*/  BSSY B1, `(.L_x_291) ;  /* 0x0000009000017945 */ /* 0x000fe40003800000 */
[----:B------:R-:W-:-:S04]  /*f050*/  FMUL R8, R8, R16 ;  /* 0x0000001008087220 */ /* 0x000fc80000400000 */
[----:B--2---:R-:W-:-:S05]  /*f060*/  FFMA R8, R13, R2, R8 ;  /* 0x000000020d087223 */ /* 0x004fca0000000008 */
[----:B------:R-:W-:-:S04]  /*f070*/  F2FP.BF16.F32.PACK_AB R8, RZ, R8 ;  /* 0x00000008ff08723e */ /* 0x000fc800000010ff */
[----:B------:R-:W-:Y:S02]  /*f080*/  PRMT R9, R8, 0x7610, R9 ;  /* 0x0000761008097816 */ /* 0x000fe40000000009 */
[----:B------:R-:W-:-:S03]  /*f090*/  PRMT R8, R12, 0x7610, R8 ;  /* 0x000076100c087816 */ /* 0x000fc60000000008 */
[----:B------:R2:W-:Y:S01]  /*f0a0*/  @P1 STG.E.U16 desc[UR36][R22.64+0x10], R9 ;  /* 0x0000100916001986 */ /* 0x0005e2000c101524 */
[----:B------:R-:W-:Y:S05]  /*f0b0*/  @!P2 BRA `(.L_x_292) ;  /* 0x000000000004a947 */ /* 0x000fea0003800000 */
[----:B------:R0:W5:Y:S02]  /*f0c0*/  LDG.E.LTC128B.U16 R8, desc[UR36][R20.64+0x12] ;  /* 0x0000122414087981 */ /* 0x000164000c1e1520 */
.L_x_292:
[----:B------:R-:W-:Y:S05]  /*f0d0*/  BSYNC B1 ;  /* 0x0000000000017941 */ /* 0x000fea0003800000 */
.L_x_291:
[----:B------:R-:W3:Y:S01]  /*f0e0*/  LDL.LU R12, [R1+0x614] ;  /* 0x00061400010c7983 */ /* 0x000ee20000300800 */
[----:B--2--5:R-:W-:Y:S01]  /*f0f0*/  IMAD.U32 R9, R8, 0x10000, RZ ;  /* 0x0001000008097824 */ /* 0x024fe200078e00ff */
[----:B------:R-:W-:Y:S01]  /*f100*/  ISETP.GT.AND P1, PT, R0, 0x8, P3 ;  /* 0x000000080000780c */ /* 0x000fe20001f24270 */
[----:B------:R-:W-:Y:S02]  /*f110*/  BSSY B1, `(.L_x_293) ;  /* 0x0000007000017945 */ /* 0x000fe40003800000 */
[----:B------:R-:W-:-:S04]  /*f120*/  FMUL R9, R9, R16 ;  /* 0x0000001009097220 */ /* 0x000fc80000400000 */
[----:B---3--:R-:W-:-:S05]  /*f130*/  FFMA R9, R12, R2, R9 ;  /* 0x000000020c097223 */ /* 0x008fca0000000009 */
[----:B------:R-:W-:-:S05]  /*f140*/  F2FP.BF16.F32.PACK_AB R9, RZ, R9 ;  /* 0x00000009ff09723e */ /* 0x000fca00000010ff */
[----:B------:R2:W-:Y:S01]  /*f150*/  @P2 STG.E.U16 desc[UR36][R22.64+0x12], R9 ;  /* 0x0000120916002986 */ /* 0x0005e2000c101524 */
[----:B------:R-:W-:Y:S05]  /*f160*/  @!P1 BRA `(.L_x_294) ;  /* 0x0000000000049947 */ /* 0x000fea0003800000 */
[----:B------:R3:W5:Y:S02]  /*f170*/  LDG.E.LTC128B.U16 R8, desc[UR36][R18.64+0x10] ;  /* 0x0000102412087981 */ /* 0x000764000c1e1520 */
.L_x_294:
[----:B------:R-:W-:Y:S05]  /*f180*/  BSYNC B1 ;  /* 0x0000000000017941 */ /* 0x000fea0003800000 */
.L_x_293:
[----:B------:R-:W4:Y:S01]  /*f190*/  LDL.LU R158, [R1+0x618] ;  /* 0x00061800019e7983 */ /* 0x000f220000300800 */
[----:B--2--5:R-:W-:Y:S01]  /*f1a0*/  IMAD.U32 R9, R8, 0x10000, RZ ;  /* 0x0001000008097824 */ /* 0x024fe200078e00ff */
[----:B------:R-:W-:Y:S01]  /*f1b0*/  IADD3 R12, P2, P6, R169, R14, R172 ;  /* 0x0000000ea90c7210 */ /* 0x000fe20007e5e0ac */
[----:B------:R-:W-:Y:S02]  /*f1c0*/  BSSY B1, `(.L_x_295) ;  /* 0x0000009000017945 */ /* 0x000fe40003800000 */
[----:B------:R-:W-:Y:S01]  /*f1d0*/  FMUL R9, R9, R16 ;  /* 0x0000001009097220 */ /* 0x000fe20000400000 */
[----:B------:R-:W-:Y:S02]  /*f1e0*/  IADD3.X R13, R170, R15, R171, P2, P6 ;  /* 0x0000000faa0d7210 */ /* 0x000fe400017ec4ab */
[----:B------:R-:W-:Y:S01]  /*f1f0*/  ISETP.GT.AND P2, PT, R0, 0x9, P3 ;  /* 0x000000090000780c */ /* 0x000fe20001f44270 */
[----:B----4-:R-:W-:-:S05]  /*f200*/  FFMA R9, R158, R2, R9 ;  /* 0x000000029e097223 */ /* 0x010fca0000000009 */
[----:B------:R-:W-:-:S05]  /*f210*/  F2FP.BF16.F32.PACK_AB R9, RZ, R9 ;  /* 0x00000009ff09723e */ /* 0x000fca00000010ff */
[----:B------:R2:W-:Y:S02]  /*f220*/  @P1 STG.E.U16 desc[UR36][R12.64+0x10], R9 ;  /* 0x000010090c001986 */ /* 0x0005e4000c101524 */
[----:B------:R-:W-:Y:S05]  /*f230*/  @!P2 BRA `(.L_x_296) ;  /* 0x000000000004a947 */ /* 0x000fea0003800000 */
[----:B------:R4:W5:Y:S02]  /*f240*/  LDG.E.LTC128B.U16 R8, desc[UR36][R18.64+0x12] ;  /* 0x0000122412087981 */ /* 0x000964000c1e1520 */
.L_x_296:
[----:B------:R-:W-:Y:S05]  /*f250*/  BSYNC B1 ;  /* 0x0000000000017941 */ /* 0x000fea0003800000 */
.L_x_295:
        /* <DEDUP_REMOVED lines=10> */
.L_x_298:
[----:B------:R-:W-:Y:S05]  /*f300*/  BSYNC B1 ;  /* 0x0000000000017941 */ /* 0x000fea0003800000 */
.L_x_297:
[----:B------:R-:W4:Y:S01]  /*f310*/  LDL.LU R158, [R1+0x620] ;  /* 0x00062000019e7983 */ /* 0x000f220000300800 */
[----:B--2--5:R-:W-:Y:S01]  /*f320*/  IMAD.U32 R9, R8, 0x10000, RZ ;  /* 0x0001000008097824 */ /* 0x024fe200078e00ff */
[----:B------:R-:W-:Y:S01]  /*f330*/  ISETP.GT.AND P2, PT, R0, 0x11, P4 ;  /* 0x000000110000780c */ /* 0x000fe20002744270 */
[----:B------:R-:W-:Y:S02]  /*f340*/  BSSY B1, `(.L_x_299) ;  /* 0x0000007000017945 */ /* 0x000fe40003800000 */
[----:B------:R-:W-:-:S04]  /*f350*/  FMUL R9, R9, R16 ;  /* 0x0000001009097220 */ /* 0x000fc80000400000 */
[----:B----4-:R-:W-:-:S05]  /*f360*/  FFMA R9, R158, R2, R9 ;  /* 0x000000029e097223 */ /* 0x010fca0000000009 */
[----:B------:R-:W-:-:S05]  /*f370*/  F2FP.BF16.F32.PACK_AB R9, RZ, R9 ;  /* 0x00000009ff09723e */ /* 0x000fca00000010ff */
[----:B------:R2:W-:Y:S01]  /*f380*/  @P1 STG.E.U16 desc[UR36][R22.64+0x20], R9 ;  /* 0x0000200916001986 */ /* 0x0005e2000c101524 */
[----:B------:R-:W-:Y:S05]  /*f390*/  @!P2 BRA `(.L_x_300) ;  /* 0x000000000004a947 */ /* 0x000fea0003800000 */
[----:B------:R4:W5:Y:S02]  /*f3a0*/  LDG.E.LTC128B.U16 R8, desc[UR36][R20.64+0x22] ;  /* 0x0000222414087981 */ /* 0x000964000c1e1520 */
.L_x_300:
[----:B------:R-:W-:Y:S05]  /*f3b0*/  BSYNC B1 ;  /* 0x0000000000017941 */ /* 0x000fea0003800000 */
.L_x_299:
        /* <DEDUP_REMOVED lines=10> */
.L_x_302:
[----:B------:R-:W-:Y:S05]  /*f460*/  BSYNC B1 ;  /* 0x0000000000017941 */ /* 0x000fea0003800000 */
.L_x_301:
        /* <DEDUP_REMOVED lines=10> */
.L_x_304:
[----:B------:R-:W-:Y:S05]  /*f510*/  BSYNC B1 ;  /* 0x0000000000017941 */ /* 0x000fea0003800000 */
.L_x_303:
        /* <DEDUP_REMOVED lines=10> */
.L_x_306:
[----:B------:R-:W-:Y:S05]  /*f5c0*/  BSYNC B1 ;  /* 0x0000000000017941 */ /* 0x000fea0003800000 */
.L_x_305:
        /* <DEDUP_REMOVED lines=10> */
.L_x_308:
[----:B------:R-:W-:Y:S05]  /*f670*/  BSYNC B1 ;  /* 0x0000000000017941 */ /* 0x000fea0003800000 */
.L_x_307:
        /* <DEDUP_REMOVED lines=10> */
.L_x_310:
[----:B------:R-:W-:Y:S05]  /*f720*/  BSYNC B1 ;  /* 0x0000000000017941 */ /* 0x000fea0003800000 */
.L_x_309:
        /* <DEDUP_REMOVED lines=10> */
.L_x_312:
[----:B------:R-:W-:Y:S05]  /*f7d0*/  BSYNC B1 ;  /* 0x0000000000017941 */ /* 0x000fea0003800000 */
.L_x_311:
        /* <DEDUP_REMOVED lines=10> */
.L_x_314:
[----:B------:R-:W-:Y:S05]  /*f880*/  BSYNC B1 ;  /* 0x0000000000017941 */ /* 0x000fea0003800000 */
.L_x_313:
        /* <DEDUP_REMOVED lines=10> */
.L_x_316:
[----:B------:R-:W-:Y:S05]  /*f930*/  BSYNC B1 ;  /* 0x0000000000017941 */ /* 0x000fea0003800000 */
.L_x_315:
        /* <DEDUP_REMOVED lines=10> */
.L_x_318:
[----:B------:R-:W-:Y:S05]  /*f9e0*/  BSYNC B1 ;  /* 0x0000000000017941 */ /* 0x000fea0003800000 */
.L_x_317:
        /* <DEDUP_REMOVED lines=10> */
.L_x_320:
[----:B------:R-:W-:Y:S05]  /*fa90*/  BSYNC B1 ;  /* 0x0000000000017941 */ /* 0x000fea0003800000 */
.L_x_319:
        /* <DEDUP_REMOVED lines=10> */
.L_x_322:
[----:B------:R-:W-:Y:S05]  /*fb40*/  BSYNC B1 ;  /* 0x0000000000017941 */ /* 0x000fea0003800000 */
.L_x_321:
        /* <DEDUP_REMOVED lines=10> */
.L_x_324:
[----:B------:R-:W-:Y:S05]  /*fbf0*/  BSYNC B1 ;  /* 0x0000000000017941 */ /* 0x000fea0003800000 */
.L_x_323:
        /* <DEDUP_REMOVED lines=10> */
.L_x_326:
[----:B------:R-:W-:Y:S05]  /*fca0*/  BSYNC B1 ;  /* 0x0000000000017941 */ /* 0x000fea0003800000 */
.L_x_325:
        /* <DEDUP_REMOVED lines=10> */
.L_x_328:
[----:B------:R-:W-:Y:S05]  /*fd50*/  BSYNC B1 ;  /* 0x0000000000017941 */ /* 0x000fea0003800000 */
.L_x_327:
        /* <DEDUP_REMOVED lines=10> */
.L_x_330:
[----:B------:R-:W-:Y:S05]  /*fe00*/  BSYNC B1 ;  /* 0x0000000000017941 */ /* 0x000fea0003800000 */
.L_x_329:
        /* <DEDUP_REMOVED lines=10> */
.L_x_332:
[----:B------:R-:W-:Y:S05]  /*feb0*/  BSYNC B1 ;  /* 0x0000000000017941 */ /* 0x000fea0003800000 */
.L_x_331:
        /* <DEDUP_REMOVED lines=10> */
.L_x_334:
[----:B------:R-:W-:Y:S05]  /*ff60*/  BSYNC B1 ;  /* 0x0000000000017941 */ /* 0x000fea0003800000 */
.L_x_333:
        /* <DEDUP_REMOVED lines=10> */
.L_x_336:
[----:B------:R-:W-:Y:S05]  /*10010*/  BSYNC B1 ;  /* 0x0000000000017941 */ /* 0x000fea0003800000 */
.L_x_335:
        /* <DEDUP_REMOVED lines=10> */
.L_x_338:
[----:B------:R-:W-:Y:S05]  /*100c0*/  BSYNC B1 ;  /* 0x0000000000017941 */ /* 0x000fea0003800000 */
.L_x_337:
        /* <DEDUP_REMOVED lines=10> */
.L_x_340:
[----:B------:R-:W-:Y:S05]  /*10170*/  BSYNC B1 ;  /* 0x0000000000017941 */ /* 0x000fea0003800000 */
.L_x_339:
        /* <DEDUP_REMOVED lines=10> */
.L_x_342:
[----:B------:R-:W-:Y:S05]  /*10220*/  BSYNC B1 ;  /* 0x0000000000017941 */ /* 0x000fea0003800000 */
.L_x_341:
        /* <DEDUP_REMOVED lines=10> */
.L_x_344:
[----:B------:R-:W-:Y:S05]  /*102d0*/  BSYNC B1 ;  /* 0x0000000000017941 */ /* 0x000fea0003800000 */
.L_x_343:
        /* <DEDUP_REMOVED lines=10> */
.L_x_346:
[----:B------:R-:W-:Y:S05]  /*10380*/  BSYNC B1 ;  /* 0x0000000000017941 */ /* 0x000fea0003800000 */
.L_x_345:
        /* <DEDUP_REMOVED lines=10> */
.L_x_348:
[----:B------:R-:W-:Y:S05]  /*10430*/  BSYNC B1 ;  /* 0x0000000000017941 */ /* 0x000fea0003800000 */
.L_x_347:
        /* <DEDUP_REMOVED lines=10> */
.L_x_350:
[----:B------:R-:W-:Y:S05]  /*104e0*/  BSYNC B1 ;  /* 0x0000000000017941 */ /* 0x000fea0003800000 */
.L_x_349:
        /* <DEDUP_REMOVED lines=10> */
.L_x_352:
[----:B------:R-:W-:Y:S05]  /*10590*/  BSYNC B1 ;  /* 0x0000000000017941 */ /* 0x000fea0003800000 */
.L_x_351:
        /* <DEDUP_REMOVED lines=10> */
.L_x_354:
[----:B------:R-:W-:Y:S05]  /*10640*/  BSYNC B1 ;  /* 0x0000000000017941 */ /* 0x000fea0003800000 */
.L_x_353:
        /* <DEDUP_REMOVED lines=10> */
.L_x_356:
[----:B------:R-:W-:Y:S05]  /*106f0*/  BSYNC B1 ;  /* 0x0000000000017941 */ /* 0x000fea0003800000 */
.L_x_355:
        /* <DEDUP_REMOVED lines=10> */
.L_x_358:
[----:B------:R-:W-:Y:S05]  /*107a0*/  BSYNC B1 ;  /* 0x0000000000017941 */ /* 0x000fea0003800000 */
.L_x_357:
        /* <DEDUP_REMOVED lines=10> */
.L_x_360:
[----:B------:R-:W-:Y:S05]  /*10850*/  BSYNC B1 ;  /* 0x0000000000017941 */ /* 0x000fea0003800000 */
.L_x_359:
        /* <DEDUP_REMOVED lines=10> */
.L_x_362:
[----:B------:R-:W-:Y:S05]  /*10900*/  BSYNC B1 ;  /* 0x0000000000017941 */ /* 0x000fea0003800000 */
.L_x_361:
        /* <DEDUP_REMOVED lines=10> */
.L_x_364:
[----:B------:R-:W-:Y:S05]  /*109b0*/  BSYNC B1 ;  /* 0x0000000000017941 */ /* 0x000fea0003800000 */
.L_x_363:
        /* <DEDUP_REMOVED lines=10> */
.L_x_366:
[----:B------:R-:W-:Y:S05]  /*10a60*/  BSYNC B1 ;  /* 0x0000000000017941 */ /* 0x000fea0003800000 */
.L_x_365:
        /* <DEDUP_REMOVED lines=10> */
.L_x_368:
[----:B------:R-:W-:Y:S05]  /*10b10*/  BSYNC B1 ;  /* 0x0000000000017941 */ /* 0x000fea0003800000 */
.L_x_367:
        /* <DEDUP_REMOVED lines=10> */
.L_x_370:
[----:B------:R-:W-:Y:S05]  /*10bc0*/  BSYNC B1 ;  /* 0x0000000000017941 */ /* 0x000fea0003800000 */
.L_x_369:
        /* <DEDUP_REMOVED lines=10> */
.L_x_372:
[----:B------:R-:W-:Y:S05]  /*10c70*/  BSYNC B1 ;  /* 0x0000000000017941 */ /* 0x000fea0003800000 */
.L_x_371:
        /* <DEDUP_REMOVED lines=10> */
.L_x_374:
[----:B------:R-:W-:Y:S05]  /*10d20*/  BSYNC B1 ;  /* 0x0000000000017941 */ /* 0x000fea0003800000 */
.L_x_373:
        /* <DEDUP_REMOVED lines=10> */
.L_x_376:
[----:B------:R-:W-:Y:S05]  /*10dd0*/  BSYNC B1 ;  /* 0x0000000000017941 */ /* 0x000fea0003800000 */
.L_x_375:
        /* <DEDUP_REMOVED lines=10> */
.L_x_378:
[----:B------:R-:W-:Y:S05]  /*10e80*/  BSYNC B1 ;  /* 0x0000000000017941 */ /* 0x000fea0003800000 */
.L_x_377:
        /* <DEDUP_REMOVED lines=10> */
.L_x_380:
[----:B------:R-:W-:Y:S05]  /*10f30*/  BSYNC B1 ;  /* 0x0000000000017941 */ /* 0x000fea0003800000 */
.L_x_379:
        /* <DEDUP_REMOVED lines=10> */
.L_x_382:
[----:B------:R-:W-:Y:S05]  /*10fe0*/  BSYNC B1 ;  /* 0x0000000000017941 */ /* 0x000fea0003800000 */
.L_x_381:
        /* <DEDUP_REMOVED lines=10> */
.L_x_384:
[----:B------:R-:W-:Y:S05]  /*11090*/  BSYNC B1 ;  /* 0x0000000000017941 */ /* 0x000fea0003800000 */
.L_x_383:
        /* <DEDUP_REMOVED lines=10> */
.L_x_386:
[----:B------:R-:W-:Y:S05]  /*11140*/  BSYNC B1 ;  /* 0x0000000000017941 */ /* 0x000fea0003800000 */
.L_x_385:
        /* <DEDUP_REMOVED lines=10> */
.L_x_388:
[----:B------:R-:W-:Y:S05]  /*111f0*/  BSYNC B1 ;  /* 0x0000000000017941 */ /* 0x000fea0003800000 */
.L_x_387:
        /* <DEDUP_REMOVED lines=10> */
.L_x_390:
[----:B------:R-:W-:Y:S05]  /*112a0*/  BSYNC B1 ;  /* 0x0000000000017941 */ /* 0x000fea0003800000 */
.L_x_389:
        /* <DEDUP_REMOVED lines=10> */
.L_x_392:
[----:B------:R-:W-:Y:S05]  /*11350*/  BSYNC B1 ;  /* 0x0000000000017941 */ /* 0x000fea0003800000 */
.L_x_391:
        /* <DEDUP_REMOVED lines=10> */
.L_x_394:
[----:B------:R-:W-:Y:S05]  /*11400*/  BSYNC B1 ;  /* 0x0000000000017941 */ /* 0x000fea0003800000 */
.L_x_393:
        /* <DEDUP_REMOVED lines=10> */
.L_x_396:
[----:B------:R-:W-:Y:S05]  /*114b0*/  BSYNC B1 ;  /* 0x0000000000017941 */ /* 0x000fea0003800000 */
.L_x_395:
        /* <DEDUP_REMOVED lines=10> */
.L_x_398:
[----:B------:R-:W-:Y:S05]  /*11560*/  BSYNC B1 ;  /* 0x0000000000017941 */ /* 0x000fea0003800000 */
.L_x_397:
        /* <DEDUP_REMOVED lines=10> */
.L_x_400:
[----:B------:R-:W-:Y:S05]  /*11610*/  BSYNC B1 ;  /* 0x0000000000017941 */ /* 0x000fea0003800000 */
.L_x_399:
        /* <DEDUP_REMOVED lines=10> */
.L_x_402:
[----:B------:R-:W-:Y:S05]  /*116c0*/  BSYNC B1 ;  /* 0x0000000000017941 */ /* 0x000fea0003800000 */
.L_x_401:
        /* <DEDUP_REMOVED lines=10> */
.L_x_404:
[----:B------:R-:W-:Y:S05]  /*11770*/  BSYNC B1 ;  /* 0x0000000000017941 */ /* 0x000fea0003800000 */
.L_x_403:
        /* <DEDUP_REMOVED lines=10> */
.L_x_406:
[----:B------:R-:W-:Y:S05]  /*11820*/  BSYNC B1 ;  /* 0x0000000000017941 */ /* 0x000fea0003800000 */
.L_x_405:
        /* <DEDUP_REMOVED lines=10> */
.L_x_408:
[----:B------:R-:W-:Y:S05]  /*118d0*/  BSYNC B1 ;  /* 0x0000000000017941 */ /* 0x000fea0003800000 */
.L_x_407:
        /* <DEDUP_REMOVED lines=10> */
.L_x_410:
[----:B------:R-:W-:Y:S05]  /*11980*/  BSYNC B1 ;  /* 0x0000000000017941 */ /* 0x000fea0003800000 */
.L_x_409:
        /* <DEDUP_REMOVED lines=10> */
.L_x_412:
[----:B------:R-:W-:Y:S05]  /*11a30*/  BSYNC B1 ;  /* 0x0000000000017941 */ /* 0x000fea0003800000 */
.L_x_411:
        /* <DEDUP_REMOVED lines=10> */
.L_x_414:
[----:B------:R-:W-:Y:S05]  /*11ae0*/  BSYNC B1 ;  /* 0x0000000000017941 */ /* 0x000fea0003800000 */
.L_x_413:
        /* <DEDUP_REMOVED lines=10> */
.L_x_416:
[----:B------:R-:W-:Y:S05]  /*11b90*/  BSYNC B1 ;  /* 0x0000000000017941 */ /* 0x000fea0003800000 */
.L_x_415:
        /* <DEDUP_REMOVED lines=10> */
.L_x_418:
[----:B------:R-:W-:Y:S05]  /*11c40*/  BSYNC B1 ;  /* 0x0000000000017941 */ /* 0x000fea0003800000 */
.L_x_417:
        /* <DEDUP_REMOVED lines=10> */
.L_x_420:
[----:B------:R-:W-:Y:S05]  /*11cf0*/  BSYNC B1 ;  /* 0x0000000000017941 */ /* 0x000fea0003800000 */
.L_x_419:
        /* <DEDUP_REMOVED lines=10> */
.L_x_422:
[----:B------:R-:W-:Y:S05]  /*11da0*/  BSYNC B1 ;  /* 0x0000000000017941 */ /* 0x000fea0003800000 */
.L_x_421:
        /* <DEDUP_REMOVED lines=10> */
.L_x_424:
[----:B------:R-:W-:Y:S05]  /*11e50*/  BSYNC B1 ;  /* 0x0000000000017941 */ /* 0x000fea0003800000 */
.L_x_423:
        /* <DEDUP_REMOVED lines=10> */
.L_x_426:
[----:B------:R-:W-:Y:S05]  /*11f00*/  BSYNC B1 ;  /* 0x0000000000017941 */ /* 0x000fea0003800000 */
.L_x_425:
        /* <DEDUP_REMOVED lines=10> */
.L_x_428:
[----:B------:R-:W-:Y:S05]  /*11fb0*/  BSYNC B1 ;  /* 0x0000000000017941 */ /* 0x000fea0003800000 */
.L_x_427:
        /* <DEDUP_REMOVED lines=10> */
.L_x_430:
[----:B------:R-:W-:Y:S05]  /*12060*/  BSYNC B1 ;  /* 0x0000000000017941 */ /* 0x000fea0003800000 */
.L_x_429:
        /* <DEDUP_REMOVED lines=10> */
.L_x_432:
[----:B------:R-:W-:Y:S05]  /*12110*/  BSYNC B1 ;  /* 0x0000000000017941 */ /* 0x000fea0003800000 */
.L_x_431:
        /* <DEDUP_REMOVED lines=10> */
.L_x_434:
[----:B------:R-:W-:Y:S05]  /*121c0*/  BSYNC B1 ;  /* 0x0000000000017941 */ /* 0x000fea0003800000 */
.L_x_433:
        /* <DEDUP_REMOVED lines=10> */
.L_x_436:
[----:B------:R-:W-:Y:S05]  /*12270*/  BSYNC B1 ;  /* 0x0000000000017941 */ /* 0x000fea0003800000 */
.L_x_435:
        /* <DEDUP_REMOVED lines=10> */
.L_x_438:
[----:B------:R-:W-:Y:S05]  /*12320*/  BSYNC B1 ;  /* 0x0000000000017941 */ /* 0x000fea0003800000 */
.L_x_437:
        /* <DEDUP_REMOVED lines=10> */
.L_x_440:
[----:B------:R-:W-:Y:S05]  /*123d0*/  BSYNC B1 ;  /* 0x0000000000017941 */ /* 0x000fea0003800000 */
.L_x_439:
        /* <DEDUP_REMOVED lines=10> */
.L_x_442:
[----:B------:R-:W-:Y:S05]  /*12480*/  BSYNC B1 ;  /* 0x0000000000017941 */ /* 0x000fea0003800000 */
.L_x_441:
        /* <DEDUP_REMOVED lines=10> */
.L_x_444:
[----:B------:R-:W-:Y:S05]  /*12530*/  BSYNC B1 ;  /* 0x0000000000017941 */ /* 0x000fea0003800000 */
.L_x_443:
        /* <DEDUP_REMOVED lines=10> */
.L_x_446:
[----:B------:R-:W-:Y:S05]  /*125e0*/  BSYNC B1 ;  /* 0x0000000000017941 */ /* 0x000fea0003800000 */
.L_x_445:
        /* <DEDUP_REMOVED lines=10> */
.L_x_448:
[----:B------:R-:W-:Y:S05]  /*12690*/  BSYNC B1 ;  /* 0x0000000000017941 */ /* 0x000fea0003800000 */
.L_x_447:
        /* <DEDUP_REMOVED lines=10> */
.L_x_450:
[----:B------:R-:W-:Y:S05]  /*12740*/  BSYNC B1 ;  /* 0x0000000000017941 */ /* 0x000fea0003800000 */
.L_x_449:
        /* <DEDUP_REMOVED lines=10> */
.L_x_452:
[----:B------:R-:W-:Y:S05]  /*127f0*/  BSYNC B1 ;  /* 0x0000000000017941 */ /* 0x000fea0003800000 */
.L_x_451:
        /* <DEDUP_REMOVED lines=10> */
.L_x_454:
[----:B------:R-:W-:Y:S05]  /*128a0*/  BSYNC B1 ;  /* 0x0000000000017941 */ /* 0x000fea0003800000 */
.L_x_453:
        /* <DEDUP_REMOVED lines=10> */
.L_x_456:
[----:B------:R-:W-:Y:S05]  /*12950*/  BSYNC B1 ;  /* 0x0000000000017941 */ /* 0x000fea0003800000 */
.L_x_455:
        /* <DEDUP_REMOVED lines=10> */
.L_x_458:
[----:B------:R-:W-:Y:S05]  /*12a00*/  BSYNC B1 ;  /* 0x0000000000017941 */ /* 0x000fea0003800000 */
.L_x_457:
        /* <DEDUP_REMOVED lines=10> */
.L_x_460:
[----:B------:R-:W-:Y:S05]  /*12ab0*/  BSYNC B1 ;  /* 0x0000000000017941 */ /* 0x000fea0003800000 */
.L_x_459:
        /* <DEDUP_REMOVED lines=10> */
.L_x_462:
[----:B------:R-:W-:Y:S05]  /*12b60*/  BSYNC B1 ;  /* 0x0000000000017941 */ /* 0x000fea0003800000 */
.L_x_461:
        /* <DEDUP_REMOVED lines=10> */
.L_x_464:
[----:B------:R-:W-:Y:S05]  /*12c10*/  BSYNC B1 ;  /* 0x0000000000017941 */ /* 0x000fea0003800000 */
.L_x_463:
        /* <DEDUP_REMOVED lines=10> */
.L_x_466:
[----:B------:R-:W-:Y:S05]  /*12cc0*/  BSYNC B1 ;  /* 0x0000000000017941 */ /* 0x000fea0003800000 */
.L_x_465:
        /* <DEDUP_REMOVED lines=10> */
.L_x_468:
[----:B------:R-:W-:Y:S05]  /*12d70*/  BSYNC B1 ;  /* 0x0000000000017941 */ /* 0x000fea0003800000 */
.L_x_467:
        /* <DEDUP_REMOVED lines=10> */
.L_x_470:
[----:B------:R-:W-:Y:S05]  /*12e20*/  BSYNC B1 ;  /* 0x0000000000017941 */ /* 0x000fea0003800000 */
.L_x_469:
        /* <DEDUP_REMOVED lines=10> */
.L_x_472:
[----:B------:R-:W-:Y:S05]  /*12ed0*/  BSYNC B1 ;  /* 0x0000000000017941 */ /* 0x000fea0003800000 */
.L_x_471:
        /* <DEDUP_REMOVED lines=10> */
.L_x_474:
[----:B------:R-:W-:Y:S05]  /*12f80*/  BSYNC B1 ;  /* 0x0000000000017941 */ /* 0x000fea0003800000 */
.L_x_473:
        /* <DEDUP_REMOVED lines=10> */
.L_x_476:
[----:B------:R-:W-:Y:S05]  /*13030*/  BSYNC B1 ;  /* 0x0000000000017941 */ /* 0x000fea0003800000 */
.L_x_475:
        /* <DEDUP_REMOVED lines=10> */
.L_x_478:
[----:B------:R-:W-:Y:S05]  /*130e0*/  BSYNC B1 ;  /* 0x0000000000017941 */ /* 0x000fea0003800000 */
.L_x_477:
        /* <DEDUP_REMOVED lines=10> */
.L_x_480:
[----:B------:R-:W-:Y:S05]  /*13190*/  BSYNC B1 ;  /* 0x0000000000017941 */ /* 0x000fea0003800000 */
.L_x_479:
        /* <DEDUP_REMOVED lines=10> */
.L_x_482:
[----:B------:R-:W-:Y:S05]  /*13240*/  BSYNC B1 ;  /* 0x0000000000017941 */ /* 0x000fea0003800000 */
.L_x_481:
        /* <DEDUP_REMOVED lines=10> */
.L_x_484:
[----:B------:R-:W-:Y:S05]  /*132f0*/  BSYNC B1 ;  /* 0x0000000000017941 */ /* 0x000fea0003800000 */
.L_x_483:
        /* <DEDUP_REMOVED lines=10> */
.L_x_486:
[----:B------:R-:W-:Y:S05]  /*133a0*/  BSYNC B1 ;  /* 0x0000000000017941 */ /* 0x000fea0003800000 */
.L_x_485:
        /* <DEDUP_REMOVED lines=10> */
.L_x_488:
[----:B------:R-:W-:Y:S05]  /*13450*/  BSYNC B1 ;  /* 0x0000000000017941 */ /* 0x000fea0003800000 */
.L_x_487:
        /* <DEDUP_REMOVED lines=10> */
.L_x_490:
[----:B------:R-:W-:Y:S05]  /*13500*/  BSYNC B1 ;  /* 0x0000000000017941 */ /* 0x000fea0003800000 */
.L_x_489:
        /* <DEDUP_REMOVED lines=10> */
.L_x_492:
[----:B------:R-:W-:Y:S05]  /*135b0*/  BSYNC B1 ;  /* 0x0000000000017941 */ /* 0x000fea0003800000 */
.L_x_491:
        /* <DEDUP_REMOVED lines=10> */
.L_x_494:
[----:B------:R-:W-:Y:S05]  /*13660*/  BSYNC B1 ;  /* 0x0000000000017941 */ /* 0x000fea0003800000 */
.L_x_493:
        /* <DEDUP_REMOVED lines=10> */
.L_x_496:
[----:B------:R-:W-:Y:S05]  /*13710*/  BSYNC B1 ;  /* 0x0000000000017941 */ /* 0x000fea0003800000 */
.L_x_495:
        /* <DEDUP_REMOVED lines=10> */
.L_x_498:
[----:B------:R-:W-:Y:S05]  /*137c0*/  BSYNC B1 ;  /* 0x0000000000017941 */ /* 0x000fea0003800000 */
.L_x_497:
        /* <DEDUP_REMOVED lines=10> */
.L_x_500:
[----:B------:R-:W-:Y:S05]  /*13870*/  BSYNC B1 ;  /* 0x0000000000017941 */ /* 0x000fea0003800000 */
.L_x_499:
        /* <DEDUP_REMOVED lines=10> */
.L_x_502:
[----:B------:R-:W-:Y:S05]  /*13920*/  BSYNC B1 ;  /* 0x0000000000017941 */ /* 0x000fea0003800000 */
.L_x_501:
        /* <DEDUP_REMOVED lines=10> */
.L_x_504:
[----:B------:R-:W-:Y:S05]  /*139d0*/  BSYNC B1 ;  /* 0x0000000000017941 */ /* 0x000fea0003800000 */
.L_x_503:
        /* <DEDUP_REMOVED lines=10> */
.L_x_506:
[----:B------:R-:W-:Y:S05]  /*13a80*/  BSYNC B1 ;  /* 0x0000000000017941 */ /* 0x000fea0003800000 */
.L_x_505:
        /* <DEDUP_REMOVED lines=10> */
.L_x_508:
[----:B------:R-:W-:Y:S05]  /*13b30*/  BSYNC B1 ;  /* 0x0000000000017941 */ /* 0x000fea0003800000 */
.L_x_507:
        /* <DEDUP_REMOVED lines=10> */
.L_x_510:
[----:B------:R-:W-:Y:S05]  /*13be0*/  BSYNC B1 ;  /* 0x0000000000017941 */ /* 0x000fea0003800000 */
.L_x_509:
        /* <DEDUP_REMOVED lines=10> */
.L_x_512:
[----:B------:R-:W-:Y:S05]  /*13c90*/  BSYNC B1 ;  /* 0x0000000000017941 */ /* 0x000fea0003800000 */
.L_x_511:
        /* <DEDUP_REMOVED lines=10> */
.L_x_514:
[----:B------:R-:W-:Y:S05]  /*13d40*/  BSYNC B1 ;  /* 0x0000000000017941 */ /* 0x000fea0003800000 */
.L_x_513:
        /* <DEDUP_REMOVED lines=10> */
.L_x_516:
[----:B------:R-:W-:Y:S05]  /*13df0*/  BSYNC B1 ;  /* 0x0000000000017941 */ /* 0x000fea0003800000 */
.L_x_515:
        /* <DEDUP_REMOVED lines=10> */
.L_x_518:
[----:B------:R-:W-:Y:S05]  /*13ea0*/  BSYNC B1 ;  /* 0x0000000000017941 */ /* 0x000fea0003800000 */
.L_x_517:
        /* <DEDUP_REMOVED lines=10> */
.L_x_520:
[----:B------:R-:W-:Y:S05]  /*13f50*/  BSYNC B1 ;  /* 0x0000000000017941 */ /* 0x000fea0003800000 */
.L_x_519:
        /* <DEDUP_REMOVED lines=10> */
.L_x_522:
[----:B------:R-:W-:Y:S05]  /*14000*/  BSYNC B1 ;  /* 0x0000000000017941 */ /* 0x000fea0003800000 */
.L_x_521:
        /* <DEDUP_REMOVED lines=10> */
.L_x_524:
[----:B------:R-:W-:Y:S05]  /*140b0*/  BSYNC B1 ;  /* 0x0000000000017941 */ /* 0x000fea0003800000 */
.L_x_523:
        /* <DEDUP_REMOVED lines=10> */
.L_x_526:
[----:B------:R-:W-:Y:S05]  /*14160*/  BSYNC B1 ;  /* 0x0000000000017941 */ /* 0x000fea0003800000 */
.L_x_525:
        /* <DEDUP_REMOVED lines=10> */
.L_x_528:
[----:B------:R-:W-:Y:S05]  /*14210*/  BSYNC B1 ;  /* 0x0000000000017941 */ /* 0x000fea0003800000 */
.L_x_527:
        /* <DEDUP_REMOVED lines=10> */
.L_x_530:
[----:B------:R-:W-:Y:S05]  /*142c0*/  BSYNC B1 ;  /* 0x0000000000017941 */ /* 0x000fea0003800000 */
.L_x_529:
        /* <DEDUP_REMOVED lines=10> */
.L_x_532:
[----:B------:R-:W-:Y:S05]  /*14370*/  BSYNC B1 ;  /* 0x0000000000017941 */ /* 0x000fea0003800000 */
.L_x_531:
[----:B------:R-:W3:Y:S01]  /*14380*/  LDL.LU R159, [R1+0x7f4] ;  /* 0x0007f400019f7983 */ /* 0x000ee20000300800 */
[----:B--2--5:R-:W-:Y:S01]  /*14390*/  IMAD.U32 R9, R8, 0x10000, RZ ;  /* 0x0001000008097824 */ /* 0x024fe200078e00ff */
[----:B------:R-:W-:Y:S01]  /*143a0*/  ISETP.GT.AND P1, PT, R0, 0xf8, P3 ;  /* 0x000000f80000780c */ /* 0x000fe20001f24270 */
[----:B------:R-:W-:Y:S01]  /*143b0*/  BSSY B1, `(.L_x_533) ;  /* 0x0000008000017945 */ /* 0x000fe20003800000 */
[----:B------:R-:W-:Y:S01]  /*143c0*/  PRMT R158, R8, 0x7610, R158 ;  /* 0x00007610089e7816 */ /* 0x000fe2000000009e */
[----:B------:R-:W-:-:S04]  /*143d0*/  FMUL R9, R9, R16 ;  /* 0x0000001009097220 */ /* 0x000fc80000400000 */
[----:B---3--:R-:W-:-:S05]  /*143e0*/  FFMA R9, R159, R2, R9 ;  /* 0x000000029f097223 */ /* 0x008fca0000000009 */
[----:B------:R-:W-:-:S05]  /*143f0*/  F2FP.BF16.F32.PACK_AB R9, RZ, R9 ;  /* 0x00000009ff09723e */ /* 0x000fca00000010ff */
[----:B------:R2:W-:Y:S01]  /*14400*/  @P2 STG.E.U16 desc[UR36][R22.64+0x1f2], R9 ;  /* 0x0001f20916002986 */ /* 0x0005e2000c101524 */
[----:B------:R-:W-:Y:S05]  /*14410*/  @!P1 BRA `(.L_x_534) ;  /* 0x0000000000049947 */ /* 0x000fea0003800000 */
[----:B------:R3:W5:Y:S02]  /*14420*/  LDG.E.LTC128B.U16 R158, desc[UR36][R18.64+0x1f0] ;  /* 0x0001f024129e7981 */ /* 0x000764000c1e1520 */
.L_x_534:
[----:B------:R-:W-:Y:S05]  /*14430*/  BSYNC B1 ;  /* 0x0000000000017941 */ /* 0x000fea0003800000 */
.L_x_533:
[----:B--2---:R-:W2:Y:S01]  /*14440*/  LDL.LU R9, [R1+0x7f8] ;  /* 0x0007f80001097983 */ /* 0x004ea20000300800 */
[----:B-----5:R-:W-:Y:S01]  /*14450*/  IMAD.U32 R8, R158, 0x10000, RZ ;  /* 0x000100009e087824 */ /* 0x020fe200078e00ff */
[----:B------:R-:W-:Y:S01]  /*14460*/  IADD3 R163, P2, R17, 0x100, RZ ;  /* 0x0000010011a37810 */ /* 0x000fe20007f5e0ff */
[----:B------:R-:W-:Y:S01]  /*14470*/  BSSY B1, `(.L_x_535) ;  /* 0x0000010000017945 */ /* 0x000fe20003800000 */
[----:B------:R-:W-:Y:S01]  /*14480*/  ISETP.GT.AND P6, PT, R0, 0xf9, P3 ;  /* 0x000000f90000780c */ /* 0x000fe20001fc4270 */
[----:B------:R-:W-:-:S04]  /*14490*/  FMUL R8, R8, R16 ;  /* 0x0000001008087220 */ /* 0x000fc80000400000 */
[----:B--2---:R-:W-:Y:S01]  /*144a0*/  FFMA R8, R9, R2, R8 ;  /* 0x0000000209087223 */ /* 0x004fe20000000008 */
[----:B------:R-:W-:-:S04]  /*144b0*/  IMAD.X R9, RZ, RZ, UR7, P2 ;  /* 0x00000007ff097e24 */ /* 0x000fc800090e06ff */
[----:B------:R-:W-:Y:S01]  /*144c0*/  F2FP.BF16.F32.PACK_AB R8, RZ, R8 ;  /* 0x00000008ff08723e */ /* 0x000fe200000010ff */
[----:B------:R-:W-:-:S03]  /*144d0*/  IMAD R9, R9, R4, RZ ;  /* 0x0000000409097224 */ /* 0x000fc600078e02ff */
[----:B------:R-:W-:Y:S01]  /*144e0*/  PRMT R17, R8, 0x7610, R17 ;  /* 0x0000761008117816 */ /* 0x000fe20000000011 */
[----:B------:R-:W-:Y:S02]  /*144f0*/  IMAD R171, R163, R5, R9 ;  /* 0x00000005a3ab7224 */ /* 0x000fe400078e0209 */
[----:B------:R-:W-:Y:S02]  /*14500*/  @P1 IMAD.MOV.U32 R8, RZ, RZ, R12 ;  /* 0x000000ffff081224 */ /* 0x000fe400078e000c */
[----:B------:R-:W-:-:S05]  /*14510*/  @P1 IMAD.MOV.U32 R9, RZ, RZ, R13 ;  /* 0x000000ffff091224 */ /* 0x000fca00078e000d */
[----:B------:R2:W-:Y:S02]  /*14520*/  @P1 STG.E.U16 desc[UR36][R8.64+0x1f0], R17 ;  /* 0x0001f01108001986 */ /* 0x0005e4000c101524 */
[----:B--2---:R-:W-:Y:S01]  /*14530*/  IMAD.WIDE.U32 R8, R163, R4, R160 ;  /* 0x00000004a3087225 */ /* 0x004fe200078e00a0 */
[----:B------:R-:W-:Y:S01]  /*14540*/  PRMT R17, R158, 0x7610, R17 ;  /* 0x000076109e117816 */ /* 0x000fe20000000011 */
[----:B------:R-:W-:Y:S06]  /*14550*/  @!P6 BRA `(.L_x_536) ;  /* 0x000000000004e947 */ /* 0x000fec0003800000 */
[----:B------:R2:W5:Y:S02]  /*14560*/  LDG.E.LTC128B.U16 R17, desc[UR36][R18.64+0x1f2] ;  /* 0x0001f22412117981 */ /* 0x000564000c1e1520 */
.L_x_536:
[----:B------:R-:W-:Y:S05]  /*14570*/  BSYNC B1 ;  /* 0x0000000000017941 */ /* 0x000fea0003800000 */
.L_x_535:
[----:B------:R-:W3:Y:S01]  /*14580*/  LDL.LU R173, [R1+0x7fc] ;  /* 0x0007fc0001ad7983 */ /* 0x000ee20000300800 */
[----:B-----5:R-:W-:Y:S01]  /*14590*/  IMAD.U32 R5, R17, 0x10000, RZ ;  /* 0x0001000011057824 */ /* 0x020fe200078e00ff */
[C---:B------:R-:W-:Y:S01]  /*145a0*/  LEA R158, P1, R8.reuse, R6, 0x1 ;  /* 0x00000006089e7211 */ /* 0x040fe200078208ff */
[----:B------:R-:W-:Y:S01]  /*145b0*/  IMAD.IADD R9, R9, 0x1, R171 ;  /* 0x0000000109097824 */ /* 0x000fe200078e02ab */
[----:B------:R-:W-:Y:S01]  /*145c0*/  ISETP.GT.AND P2, PT, R3, 0x100, PT ;  /* 0x000001000300780c */ /* 0x000fe20003f44270 */
[----:B------:R-:W-:Y:S01]  /*145d0*/  FMUL R5, R5, R16 ;  /* 0x0000001005057220 */ /* 0x000fe20000400000 */
[----:B------:R-:W4:Y:S02]  /*145e0*/  LDL.LU R172, [R1+0x400] ;  /* 0x0004000001ac7983 */ /* 0x000f240000300800 */
[----:B------:R-:W-:Y:S01]  /*145f0*/  LEA.HI.X R159, R8, R7, R9, 0x1, P1 ;  /* 0x00000007089f7211 */ /* 0x000fe200008f0c09 */
[----:B------:R-:W-:Y:S01]  /*14600*/  @P6 IMAD.MOV.U32 R8, RZ, RZ, R12 ;  /* 0x000000ffff086224 */ /* 0x000fe200078e000c */
[----:B------:R-:W-:Y:S01]  /*14610*/  ISETP.GT.AND P1, PT, R0, RZ, P2 ;  /* 0x000000ff0000720c */ /* 0x000fe20001724270 */
[----:B------:R-:W-:-:S02]  /*14620*/  @P6 IMAD.MOV.U32 R9, RZ, RZ, R13 ;  /* 0x000000ffff096224 */ /* 0x000fc400078e000d */
[----:B---3--:R-:W-:-:S05]  /*14630*/  FFMA R5, R173, R2, R5 ;  /* 0x00000002ad057223 */ /* 0x008fca0000000005 */
[----:B------:R-:W-:-:S05]  /*14640*/  F2FP.BF16.F32.PACK_AB R5, RZ, R5 ;  /* 0x00000005ff05723e */ /* 0x000fca00000010ff */
[----:B------:R3:W-:Y:S04]  /*14650*/  @P6 STG.E.U16 desc[UR36][R8.64+0x1f2], R5 ;  /* 0x0001f20508006986 */ /* 0x0007e8000c101524 */
[----:B------:R0:W2:Y:S01]  /*14660*/  @P1 LDG.E.LTC128B.U16 R17, desc[UR36][R158.64] ;  /* 0x000000249e111981 */ /* 0x0000a2000c1e1520 */
[----:B------:R-:W-:Y:S01]  /*14670*/  IMAD.U32 R165, RZ, RZ, UR8 ;  /* 0x00000008ffa57e24 */ /* 0x000fe2000f8e00ff */
[----:B------:R-:W-:Y:S03]  /*14680*/  BSSY B1, `(.L_x_537) ;  /* 0x000001a000017945 */ /* 0x000fe60003800000 */
[----:B------:R-:W-:Y:S02]  /*14690*/  IMAD.SHL.U32 R165, R165, 0x200, RZ ;  /* 0x00000200a5a57824 */ /* 0x000fe400078e00ff */
[----:B---3--:R-:W-:-:S04]  /*146a0*/  IMAD.WIDE.U32 R8, R163, R4, R10 ;  /* 0x00000004a3087225 */ /* 0x008fc800078e000a */
[----:B------:R-:W-:Y:S02]  /*146b0*/  IMAD.IADD R9, R171, 0x1, R9 ;  /* 0x00000001ab097824 */ /* 0x000fe400078e0209 */
[----:B0-----:R-:W-:-:S04]  /*146c0*/  IMAD.WIDE.U32 R158, R162, UR43, R8 ;  /* 0x0000002ba29e7c25 */ /* 0x001fc8000f8e0008 */
[----:B------:R-:W-:Y:S01]  /*146d0*/  IMAD.U32 R9, RZ, RZ, UR8 ;  /* 0x00000008ff097e24 */ /* 0x000fe2000f8e00ff */
[----:B------:R-:W-:Y:S01]  /*146e0*/  LEA R8, P6, R158, R6, 0x1 ;  /* 0x000000069e087211 */ /* 0x000fe200078c08ff */
[----:B--2---:R-:W-:-:S04]  /*146f0*/  IMAD.U32 R5, R17, 0x10000, RZ ;  /* 0x0001000011057824 */ /* 0x004fc800078e00ff */
[----:B------:R-:W-:-:S04]  /*14700*/  FMUL R5, R5, R16 ;  /* 0x0000001005057220 */ /* 0x000fc80000400000 */
[----:B----4-:R-:W-:Y:S01]  /*14710*/  FFMA R160, R172, R2, R5 ;  /* 0x00000002aca07223 */ /* 0x010fe20000000005 */
[----:B------:R-:W-:Y:S02]  /*14720*/  IMAD.U32 R172, RZ, RZ, UR9 ;  /* 0x00000009ffac7e24 */ /* 0x000fe4000f8e00ff */
[----:B------:R-:W-:Y:S02]  /*14730*/  IMAD.IADD R5, R168, 0x1, R159 ;  /* 0x00000001a8057824 */ /* 0x000fe400078e029f */
[----:B------:R-:W-:Y:S02]  /*14740*/  F2FP.BF16.F32.PACK_AB R160, RZ, R160 ;  /* 0x000000a0ffa0723e */ /* 0x000fe400000010ff */
[----:B------:R-:W-:Y:S02]  /*14750*/  SHF.L.U64.HI R172, R9, 0x9, R172 ;  /* 0x0000000909ac7819 */ /* 0x000fe400000102ac */
[----:B------:R-:W-:Y:S01]  /*14760*/  LEA.HI.X R9, R158, R7, R5, 0x1, P6 ;  /* 0x000000079e097211 */ /* 0x000fe200030f0c05 */
[----:B------:R-:W-:Y:S01]  /*14770*/  IMAD.WIDE.U32 R4, R163, R4, R166 ;  /* 0x00000004a3047225 */ /* 0x000fe200078e00a6 */
[----:B------:R-:W-:-:S03]  /*14780*/  IADD3 R158, P6, R165, R14, RZ ;  /* 0x0000000ea59e7210 */ /* 0x000fc60007fde0ff */
[----:B------:R-:W-:Y:S02]  /*14790*/  IMAD.IADD R171, R171, 0x1, R5 ;  /* 0x00000001abab7824 */ /* 0x000fe400078e0205 */
[----:B------:R-:W-:Y:S01]  /*147a0*/  IMAD.X R159, R172, 0x1, R15, P6 ;  /* 0x00000001ac9f7824 */ /* 0x000fe200030e060f */
[----:B------:R-:W-:-:S04]  /*147b0*/  IADD3 R164, P6, R164, R4, RZ ;  /* 0x00000004a4a47210 */ /* 0x000fc80007fde0ff */
[----:B------:R0:W-:Y:S01]  /*147c0*/  @P1 STG.E.U16 desc[UR36][R158.64], R160 ;  /* 0x000000a09e001986 */ /* 0x0001e2000c101524 */
[----:B------:R-:W-:Y:S01]  /*147d0*/  ISETP.GT.AND P1, PT, R0, 0x1, P2 ;  /* 0x000000010000780c */ /* 0x000fe20001724270 */
[----:B------:R-:W-:Y:S01]  /*147e0*/  IMAD.X R161, R171, 0x1, R161, P6 ;  /* 0x00000001aba17824 */ /* 0x000fe200030e06a1 */
[----:B------:R-:W-:-:S11]  /*147f0*/  IADD3 R4, P6, R10, R4, RZ ;  /* 0x000000040a047210 */ /* 0x000fd60007fde0ff */
[----:B0-----:R-:W-:Y:S05]  /*14800*/  @!P1 BRA `(.L_x_538) ;  /* 0x0000000000049947 */ /* 0x001fea0003800000 */
[----:B------:R0:W5:Y:S02]  /*14810*/  LDG.E.LTC128B.U16 R17, desc[UR36][R8.64+0x2] ;  /* 0x0000022408117981 */ /* 0x000164000c1e1520 */
.L_x_538:
[----:B------:R-:W-:Y:S05]  /*14820*/  BSYNC B1 ;  /* 0x0000000000017941 */ /* 0x000fea0003800000 */
.L_x_537:
[----:B------:R-:W2:Y:S01]  /*14830*/  LDL.LU R160, [R1+0x404] ;  /* 0x0004040001a07983 */ /* 0x000ea20000300800 */
[----:B-----5:R-:W-:Y:S01]  /*14840*/  IMAD.U32 R10, R17, 0x10000, RZ ;  /* 0x00010000110a7824 */ /* 0x020fe200078e00ff */
[----:B------:R-:W-:Y:S01]  /*14850*/  BSSY B1, `(.L_x_539) ;  /* 0x0000018000017945 */ /* 0x000fe20003800000 */
[----:B------:R-:W-:Y:S02]  /*14860*/  IMAD.X R5, R11, 0x1, R171, P6 ;  /* 0x000000010b057824 */ /* 0x000fe400030e06ab */
[----:B------:R-:W-:Y:S01]  /*14870*/  FMUL R10, R10, R16 ;  /* 0x000000100a0a7220 */ /* 0x000fe20000400000 */
[----:B------:R-:W-:-:S04]  /*14880*/  IMAD.WIDE.U32 R162, R162, UR43, R4 ;  /* 0x0000002ba2a27c25 */ /* 0x000fc8000f8e0004 */
[----:B------:R-:W-:Y:S02]  /*14890*/  IMAD.IADD R168, R168, 0x1, R163 ;  /* 0x00000001a8a87824 */ /* 0x000fe400078e02a3 */
[----:B------:R-:W-:Y:S02]  /*148a0*/  @P1 IMAD.MOV.U32 R5, RZ, RZ, R159 ;  /* 0x000000ffff051224 */ /* 0x000fe400078e009f */
[----:B--2---:R-:W-:Y:S01]  /*148b0*/  FFMA R10, R160, R2, R10 ;  /* 0x00000002a00a7223 */ /* 0x004fe2000000000a */
[----:B------:R-:W-:-:S04]  /*148c0*/  LEA R160, P6, R164, R6, 0x1 ;  /* 0x00000006a4a07211 */ /* 0x000fc800078c08ff */
[----:B------:R-:W-:Y:S02]  /*148d0*/  F2FP.BF16.F32.PACK_AB R4, RZ, R10 ;  /* 0x0000000aff04723e */ /* 0x000fe400000010ff */
[----:B------:R-:W-:Y:S02]  /*148e0*/  LEA.HI.X R161, R164, R7, R161, 0x1, P6 ;  /* 0x00000007a4a17211 */ /* 0x000fe400030f0ca1 */
[----:B------:R-:W-:Y:S01]  /*148f0*/  PRMT R10, R4, 0x7610, R10 ;  /* 0x00007610040a7816 */ /* 0x000fe2000000000a */
[----:B------:R-:W-:Y:S01]  /*14900*/  @P1 IMAD.MOV.U32 R4, RZ, RZ, R158 ;  /* 0x000000ffff041224 */ /* 0x000fe200078e009e */
[----:B------:R-:W-:-:S04]  /*14910*/  LEA R6, P6, R162, R6, 0x1 ;  /* 0x00000006a2067211 */ /* 0x000fc800078c08ff */
[----:B------:R-:W-:Y:S01]  /*14920*/  LEA.HI.X R7, R162, R7, R168, 0x1, P6 ;  /* 0x00000007a2077211 */ /* 0x000fe200030f0ca8 */
[----:B------:R2:W-:Y:S02]  /*14930*/  @P1 STG.E.U16 desc[UR36][R4.64+0x2], R10 ;  /* 0x0000020a04001986 */ /* 0x0005e4000c101524 */
[----:B--2---:R-:W-:-:S04]  /*14940*/  IADD3 R4, P1, P6, R169, R14, R165 ;  /* 0x0000000ea9047210 */ /* 0x004fc80007e3e0a5 */
[----:B------:R-:W-:Y:S02]  /*14950*/  IADD3.X R5, R170, R15, R172, P1, P6 ;  /* 0x0000000faa057210 */ /* 0x000fe40000fec4ac */
[----:B------:R-:W-:Y:S02]  /*14960*/  IADD3 R10, P6, R158, R169, RZ ;  /* 0x000000a99e0a7210 */ /* 0x000fe40007fde0ff */
[----:B------:R-:W-:Y:S02]  /*14970*/  ISETP.GT.AND P1, PT, R3, 0x108, PT ;  /* 0x000001080300780c */ /* 0x000fe40003f24270 */
[----:B------:R-:W-:Y:S01]  /*14980*/  PRMT R3, R17, 0x7610, R3 ;  /* 0x0000761011037816 */ /* 0x000fe20000000003 */
[----:B------:R-:W-:Y:S01]  /*14990*/  IMAD.X R11, R159, 0x1, R170, P6 ;  /* 0x000000019f0b7824 */ /* 0x000fe200030e06aa */
[----:B------:R-:W-:-:S13]  /*149a0*/  ISETP.GT.AND P6, PT, R0, RZ, P1 ;  /* 0x000000ff0000720c */ /* 0x000fda0000fc4270 */
[----:B------:R-:W-:Y:S05]  /*149b0*/  @!P6 BRA `(.L_x_540) ;  /* 0x000000000004e947 */ /* 0x000fea0003800000 */
[----:B------:R2:W5:Y:S02]  /*149c0*/  LDG.E.LTC128B.U16 R3, desc[UR36][R160.64] ;  /* 0x00000024a0037981 */ /* 0x000564000c1e1520 */
.L_x_540:
[----:B------:R-:W-:Y:S05]  /*149d0*/  BSYNC B1 ;  /* 0x0000000000017941 */ /* 0x000fea0003800000 */
.L_x_539:
[----:B--2---:R-:W2:Y:S01]  /*149e0*/  LDL.LU R160, [R1+0x408] ;  /* 0x0004080001a07983 */ /* 0x004ea20000300800 */
[----:B-----5:R-:W-:Y:S01]  /*149f0*/  IMAD.U32 R17, R3, 0x10000, RZ ;  /* 0x0001000003117824 */ /* 0x020fe200078e00ff */
[----:B------:R-:W-:Y:S03]  /*14a00*/  BSSY B1, `(.L_x_541) ;  /* 0x0000008000017945 */ /* 0x000fe60003800000 */
[----:B------:R-:W-:-:S04]  /*14a10*/  FMUL R17, R17, R16 ;  /* 0x0000001011117220 */ /* 0x000fc80000400000 */
[----:B--2---:R-:W-:-:S05]  /*14a20*/  FFMA R17, R160, R2, R17 ;  /* 0x00000002a0117223 */ /* 0x004fca0000000011 */
[----:B------:R-:W-:-:S05]  /*14a30*/  F2FP.BF16.F32.PACK_AB R17, RZ, R17 ;  /* 0x00000011ff11723e */ /* 0x000fca00000010ff */
[----:B------:R2:W-:Y:S01]  /*14a40*/  @P6 STG.E.U16 desc[UR36][R10.64], R17 ;  /* 0x000000110a006986 */ /* 0x0005e2000c101524 */
[----:B------:R-:W-:-:S13]  /*14a50*/  ISETP.GT.AND P6, PT, R0, 0x1, P1 ;  /* 0x000000010000780c */ /* 0x000fda0000fc4270 */
[----:B--2---:R-:W-:Y:S05]  /*14a60*/  @!P6 BRA `(.L_x_542) ;  /* 0x000000000004e947 */ /* 0x004fea0003800000 */
[----:B------:R2:W5:Y:S02]  /*14a70*/  LDG.E.LTC128B.U16 R3, desc[UR36][R6.64+0x2] ;  /* 0x0000022406037981 */ /* 0x000564000c1e1520 */
.L_x_542:
[----:B------:R-:W-:Y:S05]  /*14a80*/  BSYNC B1 ;  /* 0x0000000000017941 */ /* 0x000fea0003800000 */
.L_x_541:
[----:B------:R-:W3:Y:S01]  /*14a90*/  LDL.LU R160, [R1+0x40c] ;  /* 0x00040c0001a07983 */ /* 0x000ee20000300800 */
[----:B-----5:R-:W-:Y:S01]  /*14aa0*/  IMAD.U32 R17, R3, 0x10000, RZ ;  /* 0x0001000003117824 */ /* 0x020fe200078e00ff */
[----:B------:R-:W-:Y:S03]  /*14ab0*/  BSSY B1, `(.L_x_543) ;  /* 0x0000008000017945 */ /* 0x000fe60003800000 */
[----:B------:R-:W-:-:S04]  /*14ac0*/  FMUL R17, R17, R16 ;  /* 0x0000001011117220 */ /* 0x000fc80000400000 */
[----:B---3--:R-:W-:-:S05]  /*14ad0*/  FFMA R17, R160, R2, R17 ;  /* 0x00000002a0117223 */ /* 0x008fca0000000011 */
[----:B------:R-:W-:-:S05]  /*14ae0*/  F2FP.BF16.F32.PACK_AB R17, RZ, R17 ;  /* 0x00000011ff11723e */ /* 0x000fca00000010ff */
[----:B------:R3:W-:Y:S01]  /*14af0*/  @P6 STG.E.U16 desc[UR36][R10.64+0x2], R17 ;  /* 0x000002110a006986 */ /* 0x0007e2000c101524 */
[----:B------:R-:W-:-:S13]  /*14b00*/  ISETP.GT.AND P6, PT, R0, 0x8, P2 ;  /* 0x000000080000780c */ /* 0x000fda00017c4270 */
[----:B---3--:R-:W-:Y:S05]  /*14b10*/  @!P6 BRA `(.L_x_544) ;  /* 0x000000000004e947 */ /* 0x008fea0003800000 */
[----:B------:R3:W5:Y:S02]  /*14b20*/  LDG.E.LTC128B.U16 R3, desc[UR36][R8.64+0x10] ;  /* 0x0000102408037981 */ /* 0x000764000c1e1520 */
.L_x_544:
[----:B------:R-:W-:Y:S05]  /*14b30*/  BSYNC B1 ;  /* 0x0000000000017941 */ /* 0x000fea0003800000 */
.L_x_543:
[----:B------:R-:W4:Y:S01]  /*14b40*/  LDL.LU R11, [R1+0x410] ;  /* 0x00041000010b7983 */ /* 0x000f220000300800 */
[----:B-----5:R-:W-:Y:S01]  /*14b50*/  IMAD.U32 R10, R3, 0x10000, RZ ;  /* 0x00010000030a7824 */ /* 0x020fe200078e00ff */
[----:B------:R-:W-:Y:S03]  /*14b60*/  BSSY B1, `(.L_x_545) ;  /* 0x000000b000017945 */ /* 0x000fe60003800000 */
[----:B------:R-:W-:-:S04]  /*14b70*/  FMUL R10, R10, R16 ;  /* 0x000000100a0a7220 */ /* 0x000fc80000400000 */
[----:B----4-:R-:W-:Y:S01]  /*14b80*/  FFMA R10, R11, R2, R10 ;  /* 0x000000020b0a7223 */ /* 0x010fe2000000000a */
[----:B------:R-:W-:-:S04]  /*14b90*/  IMAD.MOV.U32 R11, RZ, RZ, R159 ;  /* 0x000000ffff0b7224 */ /* 0x000fc800078e009f */
[----:B------:R-:W-:-:S04]  /*14ba0*/  F2FP.BF16.F32.PACK_AB R10, RZ, R10 ;  /* 0x0000000aff0a723e */ /* 0x000fc800000010ff */
[----:B------:R-:W-:Y:S01]  /*14bb0*/  PRMT R17, R10, 0x7610, R17 ;  /* 0x000076100a117816 */ /* 0x000fe20000000011 */
[----:B------:R-:W-:-:S05]  /*14bc0*/  IMAD.MOV.U32 R10, RZ, RZ, R158 ;  /* 0x000000ffff0a7224 */ /* 0x000fca00078e009e */
[----:B------:R4:W-:Y:S01]  /*14bd0*/  @P6 STG.E.U16 desc[UR36][R10.64+0x10], R17 ;  /* 0x000010110a006986 */ /* 0x0009e2000c101524 */
[----:B------:R-:W-:-:S13]  /*14be0*/  ISETP.GT.AND P6, PT, R0, 0x9, P2 ;  /* 0x000000090000780c */ /* 0x000fda00017c4270 */
[----:B----4-:R-:W-:Y:S05]  /*14bf0*/  @!P6 BRA `(.L_x_546) ;  /* 0x000000000004e947 */ /* 0x010fea0003800000 */
[----:B------:R4:W5:Y:S02]  /*14c00*/  LDG.E.LTC128B.U16 R3, desc[UR36][R8.64+0x12] ;  /* 0x0000122408037981 */ /* 0x000964000c1e1520 */
.L_x_546:
[----:B------:R-:W-:Y:S05]  /*14c10*/  BSYNC B1 ;  /* 0x0000000000017941 */ /* 0x000fea0003800000 */
.L_x_545:
[----:B------:R-:W2:Y:S01]  /*14c20*/  LDL.LU R160, [R1+0x414] ;  /* 0x0004140001a07983 */ /* 0x000ea20000300800 */
[----:B-----5:R-:W-:Y:S01]  /*14c30*/  IMAD.U32 R17, R3, 0x10000, RZ ;  /* 0x0001000003117824 */ /* 0x020fe200078e00ff */
[----:B------:R-:W-:Y:S03]  /*14c40*/  BSSY B1, `(.L_x_547) ;  /* 0x000000a000017945 */ /* 0x000fe60003800000 */
[----:B------:R-:W-:-:S04]  /*14c50*/  FMUL R17, R17, R16 ;  /* 0x0000001011117220 */ /* 0x000fc80000400000 */
[----:B--2---:R-:W-:-:S05]  /*14c60*/  FFMA R17, R160, R2, R17 ;  /* 0x00000002a0117223 */ /* 0x004fca0000000011 */
[----:B------:R-:W-:-:S05]  /*14c70*/  F2FP.BF16.F32.PACK_AB R17, RZ, R17 ;  /* 0x00000011ff11723e */ /* 0x000fca00000010ff */
[----:B------:R2:W-:Y:S01]  /*14c80*/  @P6 STG.E.U16 desc[UR36][R10.64+0x12], R17 ;  /* 0x000012110a006986 */ /* 0x0005e2000c101524 */
[----:B------:R-:W-:-:S05]  /*14c90*/  IADD3 R158, P6, R169, R158, RZ ;  /* 0x0000009ea99e7210 */ /* 0x000fca0007fde0ff */
[----:B------:R-:W-:Y:S01]  /*14ca0*/  IMAD.X R159, R170, 0x1, R159, P6 ;  /* 0x00000001aa9f7824 */ /* 0x000fe200030e069f */
[----:B------:R-:W-:-:S13]  /*14cb0*/  ISETP.GT.AND P6, PT, R0, 0x8, P1 ;  /* 0x000000080000780c */ /* 0x000fda0000fc4270 */
[----:B--2---:R-:W-:Y:S05]  /*14cc0*/  @!P6 BRA `(.L_x_548) ;  /* 0x000000000004e947 */ /* 0x004fea0003800000 */
[----:B------:R2:W5:Y:S02]  /*14cd0*/  LDG.E.LTC128B.U16 R3, desc[UR36][R6.64+0x10] ;  /* 0x0000102406037981 */ /* 0x000564000c1e1520 */
.L_x_548:
[----:B------:R-:W-:Y:S05]  /*14ce0*/  BSYNC B1 ;  /* 0x0000000000017941 */ /* 0x000fea0003800000 */
.L_x_547:
        /* <DEDUP_REMOVED lines=10> */
.L_x_550:
[----:B------:R-:W-:Y:S05]  /*14d90*/  BSYNC B1 ;  /* 0x0000000000017941 */ /* 0x000fea0003800000 */
.L_x_549:
[----:B------:R-:W2:Y:S01]  /*14da0*/  LDL.LU R158, [R1+0x41c] ;  /* 0x00041c00019e7983 */ /* 0x000ea20000300800 */
        /* <DEDUP_REMOVED lines=9> */
.L_x_552:
[----:B------:R-:W-:Y:S05]  /*14e40*/  BSYNC B1 ;  /* 0x0000000000017941 */ /* 0x000fea0003800000 */
.L_x_551:
        /* <DEDUP_REMOVED lines=10> */
.L_x_554:
[----:B------:R-:W-:Y:S05]  /*14ef0*/  BSYNC B1 ;  /* 0x0000000000017941 */ /* 0x000fea0003800000 */
.L_x_553:
        /* <DEDUP_REMOVED lines=10> */
.L_x_556:
[----:B------:R-:W-:Y:S05]  /*14fa0*/  BSYNC B1 ;  /* 0x0000000000017941 */ /* 0x000fea0003800000 */
.L_x_555:
        /* <DEDUP_REMOVED lines=10> */
.L_x_558:
[----:B------:R-:W-:Y:S05]  /*15050*/  BSYNC B1 ;  /* 0x0000000000017941 */ /* 0x000fea0003800000 */
.L_x_557:
        /* <DEDUP_REMOVED lines=10> */
.L_x_560:
[----:B------:R-:W-:Y:S05]  /*15100*/  BSYNC B1 ;  /* 0x0000000000017941 */ /* 0x000fea0003800000 */
.L_x_559:
        /* <DEDUP_REMOVED lines=10> */
.L_x_562:
[----:B------:R-:W-:Y:S05]  /*151b0*/  BSYNC B1 ;  /* 0x0000000000017941 */ /* 0x000fea0003800000 */
.L_x_561:
        /* <DEDUP_REMOVED lines=10> */
.L_x_564:
[----:B------:R-:W-:Y:S05]  /*15260*/  BSYNC B1 ;  /* 0x0000000000017941 */ /* 0x000fea0003800000 */
.L_x_563:
        /* <DEDUP_REMOVED lines=10> */
.L_x_566:
[----:B------:R-:W-:Y:S05]  /*15310*/  BSYNC B1 ;  /* 0x0000000000017941 */ /* 0x000fea0003800000 */
.L_x_565:
        /* <DEDUP_REMOVED lines=10> */
.L_x_568:
[----:B------:R-:W-:Y:S05]  /*153c0*/  BSYNC B1 ;  /* 0x0000000000017941 */ /* 0x000fea0003800000 */
.L_x_567:
        /* <DEDUP_REMOVED lines=10> */
.L_x_570:
[----:B------:R-:W-:Y:S05]  /*15470*/  BSYNC B1 ;  /* 0x0000000000017941 */ /* 0x000fea0003800000 */
.L_x_569:
        /* <DEDUP_REMOVED lines=10> */
.L_x_572:
[----:B------:R-:W-:Y:S05]  /*15520*/  BSYNC B1 ;  /* 0x0000000000017941 */ /* 0x000fea0003800000 */
.L_x_571:
        /* <DEDUP_REMOVED lines=10> */
.L_x_574:
[----:B------:R-:W-:Y:S05]  /*155d0*/  BSYNC B1 ;  /* 0x0000000000017941 */ /* 0x000fea0003800000 */
.L_x_573:
        /* <DEDUP_REMOVED lines=10> */
.L_x_576:
[----:B------:R-:W-:Y:S05]  /*15680*/  BSYNC B1 ;  /* 0x0000000000017941 */ /* 0x000fea0003800000 */
.L_x_575:
        /* <DEDUP_REMOVED lines=10> */
.L_x_578:
[----:B------:R-:W-:Y:S05]  /*15730*/  BSYNC B1 ;  /* 0x0000000000017941 */ /* 0x000fea0003800000 */
.L_x_577:
        /* <DEDUP_REMOVED lines=10> */
.L_x_580:
[----:B------:R-:W-:Y:S05]  /*157e0*/  BSYNC B1 ;  /* 0x0000000000017941 */ /* 0x000fea0003800000 */
.L_x_579:
        /* <DEDUP_REMOVED lines=10> */
.L_x_582:
[----:B------:R-:W-:Y:S05]  /*15890*/  BSYNC B1 ;  /* 0x0000000000017941 */ /* 0x000fea0003800000 */
.L_x_581:
        /* <DEDUP_REMOVED lines=10> */
.L_x_584:
[----:B------:R-:W-:Y:S05]  /*15940*/  BSYNC B1 ;  /* 0x0000000000017941 */ /* 0x000fea0003800000 */
.L_x_583:
        /* <DEDUP_REMOVED lines=10> */
.L_x_586:
[----:B------:R-:W-:Y:S05]  /*159f0*/  BSYNC B1 ;  /* 0x0000000000017941 */ /* 0x000fea0003800000 */
.L_x_585:
        /* <DEDUP_REMOVED lines=10> */
.L_x_588:
[----:B------:R-:W-:Y:S05]  /*15aa0*/  BSYNC B1 ;  /* 0x0000000000017941 */ /* 0x000fea0003800000 */
.L_x_587:
        /* <DEDUP_REMOVED lines=10> */
.L_x_590:
[----:B------:R-:W-:Y:S05]  /*15b50*/  BSYNC B1 ;  /* 0x0000000000017941 */ /* 0x000fea0003800000 */
.L_x_589:
        /* <DEDUP_REMOVED lines=10> */
.L_x_592:
[----:B------:R-:W-:Y:S05]  /*15c00*/  BSYNC B1 ;  /* 0x0000000000017941 */ /* 0x000fea0003800000 */
.L_x_591:
        /* <DEDUP_REMOVED lines=10> */
.L_x_594:
[----:B------:R-:W-:Y:S05]  /*15cb0*/  BSYNC B1 ;  /* 0x0000000000017941 */ /* 0x000fea0003800000 */
.L_x_593:
        /* <DEDUP_REMOVED lines=10> */
.L_x_596:
[----:B------:R-:W-:Y:S05]  /*15d60*/  BSYNC B1 ;  /* 0x0000000000017941 */ /* 0x000fea0003800000 */
.L_x_595:
        /* <DEDUP_REMOVED lines=10> */
.L_x_598:
[----:B------:R-:W-:Y:S05]  /*15e10*/  BSYNC B1 ;  /* 0x0000000000017941 */ /* 0x000fea0003800000 */
.L_x_597:
        /* <DEDUP_REMOVED lines=10> */
.L_x_600:
[----:B------:R-:W-:Y:S05]  /*15ec0*/  BSYNC B1 ;  /* 0x0000000000017941 */ /* 0x000fea0003800000 */
.L_x_599:
        /* <DEDUP_REMOVED lines=10> */
.L_x_602:
[----:B------:R-:W-:Y:S05]  /*15f70*/  BSYNC B1 ;  /* 0x0000000000017941 */ /* 0x000fea0003800000 */
.L_x_601:
        /* <DEDUP_REMOVED lines=10> */
.L_x_604:
[----:B------:R-:W-:Y:S05]  /*16020*/  BSYNC B1 ;  /* 0x0000000000017941 */ /* 0x000fea0003800000 */
.L_x_603:
        /* <DEDUP_REMOVED lines=10> */
.L_x_606:
[----:B------:R-:W-:Y:S05]  /*160d0*/  BSYNC B1 ;  /* 0x0000000000017941 */ /* 0x000fea0003800000 */
.L_x_605:
        /* <DEDUP_REMOVED lines=10> */
.L_x_608:
[----:B------:R-:W-:Y:S05]  /*16180*/  BSYNC B1 ;  /* 0x0000000000017941 */ /* 0x000fea0003800000 */
.L_x_607:
        /* <DEDUP_REMOVED lines=10> */
.L_x_610:
[----:B------:R-:W-:Y:S05]  /*16230*/  BSYNC B1 ;  /* 0x0000000000017941 */ /* 0x000fea0003800000 */
.L_x_609:
        /* <DEDUP_REMOVED lines=10> */
.L_x_612:
[----:B------:R-:W-:Y:S05]  /*162e0*/  BSYNC B1 ;  /* 0x0000000000017941 */ /* 0x000fea0003800000 */
.L_x_611:
        /* <DEDUP_REMOVED lines=10> */
.L_x_614:
[----:B------:R-:W-:Y:S05]  /*16390*/  BSYNC B1 ;  /* 0x0000000000017941 */ /* 0x000fea0003800000 */
.L_x_613:
        /* <DEDUP_REMOVED lines=10> */
.L_x_616:
[----:B------:R-:W-:Y:S05]  /*16440*/  BSYNC B1 ;  /* 0x0000000000017941 */ /* 0x000fea0003800000 */
.L_x_615:
        /* <DEDUP_REMOVED lines=10> */
.L_x_618:
[----:B------:R-:W-:Y:S05]  /*164f0*/  BSYNC B1 ;  /* 0x0000000000017941 */ /* 0x000fea0003800000 */
.L_x_617:
        /* <DEDUP_REMOVED lines=10> */
.L_x_620:
[----:B------:R-:W-:Y:S05]  /*165a0*/  BSYNC B1 ;  /* 0x0000000000017941 */ /* 0x000fea0003800000 */
.L_x_619:
        /* <DEDUP_REMOVED lines=10> */
.L_x_622:
[----:B------:R-:W-:Y:S05]  /*16650*/  BSYNC B1 ;  /* 0x0000000000017941 */ /* 0x000fea0003800000 */
.L_x_621:
        /* <DEDUP_REMOVED lines=10> */
.L_x_624:
[----:B------:R-:W-:Y:S05]  /*16700*/  BSYNC B1 ;  /* 0x0000000000017941 */ /* 0x000fea0003800000 */
.L_x_623:
        /* <DEDUP_REMOVED lines=10> */
.L_x_626:
[----:B------:R-:W-:Y:S05]  /*167b0*/  BSYNC B1 ;  /* 0x0000000000017941 */ /* 0x000fea0003800000 */
.L_x_625:
        /* <DEDUP_REMOVED lines=10> */
.L_x_628:
[----:B------:R-:W-:Y:S05]  /*16860*/  BSYNC B1 ;  /* 0x0000000000017941 */ /* 0x000fea0003800000 */
.L_x_627:
        /* <DEDUP_REMOVED lines=10> */
.L_x_630:
[----:B------:R-:W-:Y:S05]  /*16910*/  BSYNC B1 ;  /* 0x0000000000017941 */ /* 0x000fea0003800000 */
.L_x_629:
        /* <DEDUP_REMOVED lines=10> */
.L_x_632:
[----:B------:R-:W-:Y:S05]  /*169c0*/  BSYNC B1 ;  /* 0x0000000000017941 */ /* 0x000fea0003800000 */
.L_x_631:
        /* <DEDUP_REMOVED lines=10> */
.L_x_634:
[----:B------:R-:W-:Y:S05]  /*16a70*/  BSYNC B1 ;  /* 0x0000000000017941 */ /* 0x000fea0003800000 */
.L_x_633:
        /* <DEDUP_REMOVED lines=10> */
.L_x_636:
[----:B------:R-:W-:Y:S05]  /*16b20*/  BSYNC B1 ;  /* 0x0000000000017941 */ /* 0x000fea0003800000 */
.L_x_635:
        /* <DEDUP_REMOVED lines=10> */
.L_x_638:
[----:B------:R-:W-:Y:S05]  /*16bd0*/  BSYNC B1 ;  /* 0x0000000000017941 */ /* 0x000fea0003800000 */
.L_x_637:
        /* <DEDUP_REMOVED lines=10> */
.L_x_640:
[----:B------:R-:W-:Y:S05]  /*16c80*/  BSYNC B1 ;  /* 0x0000000000017941 */ /* 0x000fea0003800000 */
.L_x_639:
        /* <DEDUP_REMOVED lines=10> */
.L_x_642:
[----:B------:R-:W-:Y:S05]  /*16d30*/  BSYNC B1 ;  /* 0x0000000000017941 */ /* 0x000fea0003800000 */
.L_x_641:
        /* <DEDUP_REMOVED lines=10> */
.L_x_644:
[----:B------:R-:W-:Y:S05]  /*16de0*/  BSYNC B1 ;  /* 0x0000000000017941 */ /* 0x000fea0003800000 */
.L_x_643:
        /* <DEDUP_REMOVED lines=10> */
.L_x_646:
[----:B------:R-:W-:Y:S05]  /*16e90*/  BSYNC B1 ;  /* 0x0000000000017941 */ /* 0x000fea0003800000 */
.L_x_645:
        /* <DEDUP_REMOVED lines=10> */
.L_x_648:
[----:B------:R-:W-:Y:S05]  /*16f40*/  BSYNC B1 ;  /* 0x0000000000017941 */ /* 0x000fea0003800000 */
.L_x_647:
        /* <DEDUP_REMOVED lines=10> */
.L_x_650:
[----:B------:R-:W-:Y:S05]  /*16ff0*/  BSYNC B1 ;  /* 0x0000000000017941 */ /* 0x000fea0003800000 */
.L_x_649:
        /* <DEDUP_REMOVED lines=10> */
.L_x_652:
[----:B------:R-:W-:Y:S05]  /*170a0*/  BSYNC B1 ;  /* 0x0000000000017941 */ /* 0x000fea0003800000 */
.L_x_651:
        /* <DEDUP_REMOVED lines=10> */
.L_x_654:
[----:B------:R-:W-:Y:S05]  /*17150*/  BSYNC B1 ;  /* 0x0000000000017941 */ /* 0x000fea0003800000 */
.L_x_653:
        /* <DEDUP_REMOVED lines=10> */
.L_x_656:
[----:B------:R-:W-:Y:S05]  /*17200*/  BSYNC B1 ;  /* 0x0000000000017941 */ /* 0x000fea0003800000 */
.L_x_655:
        /* <DEDUP_REMOVED lines=10> */
.L_x_658:
[----:B------:R-:W-:Y:S05]  /*172b0*/  BSYNC B1 ;  /* 0x0000000000017941 */ /* 0x000fea0003800000 */
.L_x_657:
        /* <DEDUP_REMOVED lines=10> */
.L_x_660:
[----:B------:R-:W-:Y:S05]  /*17360*/  BSYNC B1 ;  /* 0x0000000000017941 */ /* 0x000fea0003800000 */
.L_x_659:
        /* <DEDUP_REMOVED lines=10> */
.L_x_662:
[----:B------:R-:W-:Y:S05]  /*17410*/  BSYNC B1 ;  /* 0x0000000000017941 */ /* 0x000fea0003800000 */
.L_x_661:
        /* <DEDUP_REMOVED lines=10> */
.L_x_664:
[----:B------:R-:W-:Y:S05]  /*174c0*/  BSYNC B1 ;  /* 0x0000000000017941 */ /* 0x000fea0003800000 */
.L_x_663:
        /* <DEDUP_REMOVED lines=10> */
.L_x_666:
[----:B------:R-:W-:Y:S05]  /*17570*/  BSYNC B1 ;  /* 0x0000000000017941 */ /* 0x000fea0003800000 */
.L_x_665:
        /* <DEDUP_REMOVED lines=10> */
.L_x_668:
[----:B------:R-:W-:Y:S05]  /*17620*/  BSYNC B1 ;  /* 0x0000000000017941 */ /* 0x000fea0003800000 */
.L_x_667:
        /* <DEDUP_REMOVED lines=10> */
.L_x_670:
[----:B------:R-:W-:Y:S05]  /*176d0*/  BSYNC B1 ;  /* 0x0000000000017941 */ /* 0x000fea0003800000 */
.L_x_669:
        /* <DEDUP_REMOVED lines=10> */
.L_x_672:
[----:B------:R-:W-:Y:S05]  /*17780*/  BSYNC B1 ;  /* 0x0000000000017941 */ /* 0x000fea0003800000 */
.L_x_671:
        /* <DEDUP_REMOVED lines=10> */
.L_x_674:
[----:B------:R-:W-:Y:S05]  /*17830*/  BSYNC B1 ;  /* 0x0000000000017941 */ /* 0x000fea0003800000 */
.L_x_673:
        /* <DEDUP_REMOVED lines=10> */
.L_x_676:
[----:B------:R-:W-:Y:S05]  /*178e0*/  BSYNC B1 ;  /* 0x0000000000017941 */ /* 0x000fea0003800000 */
.L_x_675:
        /* <DEDUP_REMOVED lines=10> */
.L_x_678:
[----:B------:R-:W-:Y:S05]  /*17990*/  BSYNC B1 ;  /* 0x0000000000017941 */ /* 0x000fea0003800000 */
.L_x_677:
        /* <DEDUP_REMOVED lines=10> */
.L_x_680:
[----:B------:R-:W-:Y:S05]  /*17a40*/  BSYNC B1 ;  /* 0x0000000000017941 */ /* 0x000fea0003800000 */
.L_x_679:
        /* <DEDUP_REMOVED lines=10> */
.L_x_682:
[----:B------:R-:W-:Y:S05]  /*17af0*/  BSYNC B1 ;  /* 0x0000000000017941 */ /* 0x000fea0003800000 */
.L_x_681:
        /* <DEDUP_REMOVED lines=10> */
.L_x_684:
[----:B------:R-:W-:Y:S05]  /*17ba0*/  BSYNC B1 ;  /* 0x0000000000017941 */ /* 0x000fea0003800000 */
.L_x_683:
        /* <DEDUP_REMOVED lines=10> */
.L_x_686:
[----:B------:R-:W-:Y:S05]  /*17c50*/  BSYNC B1 ;  /* 0x0000000000017941 */ /* 0x000fea0003800000 */
.L_x_685:
        /* <DEDUP_REMOVED lines=10> */
.L_x_688:
[----:B------:R-:W-:Y:S05]  /*17d00*/  BSYNC B1 ;  /* 0x0000000000017941 */ /* 0x000fea0003800000 */
.L_x_687:
        /* <DEDUP_REMOVED lines=10> */
.L_x_690:
[----:B------:R-:W-:Y:S05]  /*17db0*/  BSYNC B1 ;  /* 0x0000000000017941 */ /* 0x000fea0003800000 */
.L_x_689:
        /* <DEDUP_REMOVED lines=10> */
.L_x_692:
[----:B------:R-:W-:Y:S05]  /*17e60*/  BSYNC B1 ;  /* 0x0000000000017941 */ /* 0x000fea0003800000 */
.L_x_691:
        /* <DEDUP_REMOVED lines=10> */
.L_x_694:
[----:B------:R-:W-:Y:S05]  /*17f10*/  BSYNC B1 ;  /* 0x0000000000017941 */ /* 0x000fea0003800000 */
.L_x_693:
        /* <DEDUP_REMOVED lines=10> */
.L_x_696:
[----:B------:R-:W-:Y:S05]  /*17fc0*/  BSYNC B1 ;  /* 0x0000000000017941 */ /* 0x000fea0003800000 */
.L_x_695:
        /* <DEDUP_REMOVED lines=10> */
.L_x_698:
[----:B------:R-:W-:Y:S05]  /*18070*/  BSYNC B1 ;  /* 0x0000000000017941 */ /* 0x000fea0003800000 */
.L_x_697:
        /* <DEDUP_REMOVED lines=10> */
.L_x_700:
[----:B------:R-:W-:Y:S05]  /*18120*/  BSYNC B1 ;  /* 0x0000000000017941 */ /* 0x000fea0003800000 */
.L_x_699:
        /* <DEDUP_REMOVED lines=10> */
.L_x_702:
[----:B------:R-:W-:Y:S05]  /*181d0*/  BSYNC B1 ;  /* 0x0000000000017941 */ /* 0x000fea0003800000 */
.L_x_701:
        /* <DEDUP_REMOVED lines=10> */
.L_x_704:
[----:B------:R-:W-:Y:S05]  /*18280*/  BSYNC B1 ;  /* 0x0000000000017941 */ /* 0x000fea0003800000 */
.L_x_703:
        /* <DEDUP_REMOVED lines=10> */
.L_x_706:
[----:B------:R-:W-:Y:S05]  /*18330*/  BSYNC B1 ;  /* 0x0000000000017941 */ /* 0x000fea0003800000 */
.L_x_705:
        /* <DEDUP_REMOVED lines=10> */
.L_x_708:
[----:B------:R-:W-:Y:S05]  /*183e0*/  BSYNC B1 ;  /* 0x0000000000017941 */ /* 0x000fea0003800000 */
.L_x_707:
        /* <DEDUP_REMOVED lines=10> */
.L_x_710:
[----:B------:R-:W-:Y:S05]  /*18490*/  BSYNC B1 ;  /* 0x0000000000017941 */ /* 0x000fea0003800000 */
.L_x_709:
        /* <DEDUP_REMOVED lines=10> */
.L_x_712:
[----:B------:R-:W-:Y:S05]  /*18540*/  BSYNC B1 ;  /* 0x0000000000017941 */ /* 0x000fea0003800000 */
.L_x_711:
        /* <DEDUP_REMOVED lines=10> */
.L_x_714:
[----:B------:R-:W-:Y:S05]  /*185f0*/  BSYNC B1 ;  /* 0x0000000000017941 */ /* 0x000fea0003800000 */
.L_x_713:
        /* <DEDUP_REMOVED lines=10> */
.L_x_716:
[----:B------:R-:W-:Y:S05]  /*186a0*/  BSYNC B1 ;  /* 0x0000000000017941 */ /* 0x000fea0003800000 */
.L_x_715:
        /* <DEDUP_REMOVED lines=10> */
.L_x_718:
[----:B------:R-:W-:Y:S05]  /*18750*/  BSYNC B1 ;  /* 0x0000000000017941 */ /* 0x000fea0003800000 */
.L_x_717:
        /* <DEDUP_REMOVED lines=10> */
.L_x_720:
[----:B------:R-:W-:Y:S05]  /*18800*/  BSYNC B1 ;  /* 0x0000000000017941 */ /* 0x000fea0003800000 */
.L_x_719:
        /* <DEDUP_REMOVED lines=10> */
.L_x_722:
[----:B------:R-:W-:Y:S05]  /*188b0*/  BSYNC B1 ;  /* 0x0000000000017941 */ /* 0x000fea0003800000 */
.L_x_721:
        /* <DEDUP_REMOVED lines=10> */
.L_x_724:
[----:B------:R-:W-:Y:S05]  /*18960*/  BSYNC B1 ;  /* 0x0000000000017941 */ /* 0x000fea0003800000 */
.L_x_723:
        /* <DEDUP_REMOVED lines=10> */
.L_x_726:
[----:B------:R-:W-:Y:S05]  /*18a10*/  BSYNC B1 ;  /* 0x0000000000017941 */ /* 0x000fea0003800000 */
.L_x_725:
        /* <DEDUP_REMOVED lines=10> */
.L_x_728:
[----:B------:R-:W-:Y:S05]  /*18ac0*/  BSYNC B1 ;  /* 0x0000000000017941 */ /* 0x000fea0003800000 */
.L_x_727:
        /* <DEDUP_REMOVED lines=10> */
.L_x_730:
[----:B------:R-:W-:Y:S05]  /*18b70*/  BSYNC B1 ;  /* 0x0000000000017941 */ /* 0x000fea0003800000 */
.L_x_729:
        /* <DEDUP_REMOVED lines=10> */
.L_x_732:
[----:B------:R-:W-:Y:S05]  /*18c20*/  BSYNC B1 ;  /* 0x0000000000017941 */ /* 0x000fea0003800000 */
.L_x_731:
        /* <DEDUP_REMOVED lines=10> */
.L_x_734:
[----:B------:R-:W-:Y:S05]  /*18cd0*/  BSYNC B1 ;  /* 0x0000000000017941 */ /* 0x000fea0003800000 */
.L_x_733:
        /* <DEDUP_REMOVED lines=10> */
.L_x_736:
[----:B------:R-:W-:Y:S05]  /*18d80*/  BSYNC B1 ;  /* 0x0000000000017941 */ /* 0x000fea0003800000 */
.L_x_735:
        /* <DEDUP_REMOVED lines=10> */
.L_x_738:
[----:B------:R-:W-:Y:S05]  /*18e30*/  BSYNC B1 ;  /* 0x0000000000017941 */ /* 0x000fea0003800000 */
.L_x_737:
        /* <DEDUP_REMOVED lines=10> */
.L_x_740:
[----:B------:R-:W-:Y:S05]  /*18ee0*/  BSYNC B1 ;  /* 0x0000000000017941 */ /* 0x000fea0003800000 */
.L_x_739:
        /* <DEDUP_REMOVED lines=10> */
.L_x_742:
[----:B------:R-:W-:Y:S05]  /*18f90*/  BSYNC B1 ;  /* 0x0000000000017941 */ /* 0x000fea0003800000 */
.L_x_741:
        /* <DEDUP_REMOVED lines=10> */
.L_x_744:
[----:B------:R-:W-:Y:S05]  /*19040*/  BSYNC B1 ;  /* 0x0000000000017941 */ /* 0x000fea0003800000 */
.L_x_743:
        /* <DEDUP_REMOVED lines=10> */
.L_x_746:
[----:B------:R-:W-:Y:S05]  /*190f0*/  BSYNC B1 ;  /* 0x0000000000017941 */ /* 0x000fea0003800000 */
.L_x_745:
        /* <DEDUP_REMOVED lines=10> */
.L_x_748:
[----:B------:R-:W-:Y:S05]  /*191a0*/  BSYNC B1 ;  /* 0x0000000000017941 */ /* 0x000fea0003800000 */
.L_x_747:
        /* <DEDUP_REMOVED lines=10> */
.L_x_750:
[----:B------:R-:W-:Y:S05]  /*19250*/  BSYNC B1 ;  /* 0x0000000000017941 */ /* 0x000fea0003800000 */
.L_x_749:
        /* <DEDUP_REMOVED lines=10> */
.L_x_752:
[----:B------:R-:W-:Y:S05]  /*19300*/  BSYNC B1 ;  /* 0x0000000000017941 */ /* 0x000fea0003800000 */
.L_x_751:
        /* <DEDUP_REMOVED lines=10> */
.L_x_754:
[----:B------:R-:W-:Y:S05]  /*193b0*/  BSYNC B1 ;  /* 0x0000000000017941 */ /* 0x000fea0003800000 */
.L_x_753:
        /* <DEDUP_REMOVED lines=10> */
.L_x_756:
[----:B------:R-:W-:Y:S05]  /*19460*/  BSYNC B1 ;  /* 0x0000000000017941 */ /* 0x000fea0003800000 */
.L_x_755:
        /* <DEDUP_REMOVED lines=10> */
.L_x_758:
[----:B------:R-:W-:Y:S05]  /*19510*/  BSYNC B1 ;  /* 0x0000000000017941 */ /* 0x000fea0003800000 */
.L_x_757:
        /* <DEDUP_REMOVED lines=10> */
.L_x_760:
[----:B------:R-:W-:Y:S05]  /*195c0*/  BSYNC B1 ;  /* 0x0000000000017941 */ /* 0x000fea0003800000 */
.L_x_759:
        /* <DEDUP_REMOVED lines=10> */
.L_x_762:
[----:B------:R-:W-:Y:S05]  /*19670*/  BSYNC B1 ;  /* 0x0000000000017941 */ /* 0x000fea0003800000 */
.L_x_761:
        /* <DEDUP_REMOVED lines=10> */
.L_x_764:
[----:B------:R-:W-:Y:S05]  /*19720*/  BSYNC B1 ;  /* 0x0000000000017941 */ /* 0x000fea0003800000 */
.L_x_763:
        /* <DEDUP_REMOVED lines=10> */
.L_x_766:
[----:B------:R-:W-:Y:S05]  /*197d0*/  BSYNC B1 ;  /* 0x0000000000017941 */ /* 0x000fea0003800000 */
.L_x_765:
        /* <DEDUP_REMOVED lines=10> */
.L_x_768:
[----:B------:R-:W-:Y:S05]  /*19880*/  BSYNC B1 ;  /* 0x0000000000017941 */ /* 0x000fea0003800000 */
.L_x_767:
        /* <DEDUP_REMOVED lines=10> */
.L_x_770:
[----:B------:R-:W-:Y:S05]  /*19930*/  BSYNC B1 ;  /* 0x0000000000017941 */ /* 0x000fea0003800000 */
.L_x_769:
        /* <DEDUP_REMOVED lines=10> */
.L_x_772:
[----:B------:R-:W-:Y:S05]  /*199e0*/  BSYNC B1 ;  /* 0x0000000000017941 */ /* 0x000fea0003800000 */
.L_x_771:
        /* <DEDUP_REMOVED lines=10> */
.L_x_774:
[----:B------:R-:W-:Y:S05]  /*19a90*/  BSYNC B1 ;  /* 0x0000000000017941 */ /* 0x000fea0003800000 */
.L_x_773:
        /* <DEDUP_REMOVED lines=10> */
.L_x_776:
[----:B------:R-:W-:Y:S05]  /*19b40*/  BSYNC B1 ;  /* 0x0000000000017941 */ /* 0x000fea0003800000 */
.L_x_775:
        /* <DEDUP_REMOVED lines=10> */
.L_x_778:
[----:B------:R-:W-:Y:S05]  /*19bf0*/  BSYNC B1 ;  /* 0x0000000000017941 */ /* 0x000fea0003800000 */
.L_x_777:
        /* <DEDUP_REMOVED lines=10> */
.L_x_780:
[----:B------:R-:W-:Y:S05]  /*19ca0*/  BSYNC B1 ;  /* 0x0000000000017941 */ /* 0x000fea0003800000 */
.L_x_779:
        /* <DEDUP_REMOVED lines=10> */
.L_x_782:
[----:B------:R-:W-:Y:S05]  /*19d50*/  BSYNC B1 ;  /* 0x0000000000017941 */ /* 0x000fea0003800000 */
.L_x_781:
        /* <DEDUP_REMOVED lines=10> */
.L_x_784:
[----:B------:R-:W-:Y:S05]  /*19e00*/  BSYNC B1 ;  /* 0x0000000000017941 */ /* 0x000fea0003800000 */
.L_x_783:
        /* <DEDUP_REMOVED lines=10> */
.L_x_786:
[----:B------:R-:W-:Y:S05]  /*19eb0*/  BSYNC B1 ;  /* 0x0000000000017941 */ /* 0x000fea0003800000 */
.L_x_785:
        /* <DEDUP_REMOVED lines=10> */
.L_x_788:
[----:B------:R-:W-:Y:S05]  /*19f60*/  BSYNC B1 ;  /* 0x0000000000017941 */ /* 0x000fea0003800000 */
.L_x_787:
        /* <DEDUP_REMOVED lines=10> */
.L_x_790:
[----:B------:R-:W-:Y:S05]  /*1a010*/  BSYNC B1 ;  /* 0x0000000000017941 */ /* 0x000fea0003800000 */
.L_x_789:
        /* <DEDUP_REMOVED lines=10> */
.L_x_792:
[----:B------:R-:W-:Y:S05]  /*1a0c0*/  BSYNC B1 ;  /* 0x0000000000017941 */ /* 0x000fea0003800000 */
.L_x_791:
        /* <DEDUP_REMOVED lines=10> */
.L_x_794:
[----:B------:R-:W-:Y:S05]  /*1a170*/  BSYNC B1 ;  /* 0x0000000000017941 */ /* 0x000fea0003800000 */
.L_x_793:
        /* <DEDUP_REMOVED lines=10> */
.L_x_796:
[----:B------:R-:W-:Y:S05]  /*1a220*/  BSYNC B1 ;  /* 0x0000000000017941 */ /* 0x000fea0003800000 */
.L_x_795:
        /* <DEDUP_REMOVED lines=10> */
.L_x_798:
[----:B------:R-:W-:Y:S05]  /*1a2d0*/  BSYNC B1 ;  /* 0x0000000000017941 */ /* 0x000fea0003800000 */
.L_x_797:
        /* <DEDUP_REMOVED lines=10> */
.L_x_800:
[----:B------:R-:W-:Y:S05]  /*1a380*/  BSYNC B1 ;  /* 0x0000000000017941 */ /* 0x000fea0003800000 */
.L_x_799:
        /* <DEDUP_REMOVED lines=10> */
.L_x_802:
[----:B------:R-:W-:Y:S05]  /*1a430*/  BSYNC B1 ;  /* 0x0000000000017941 */ /* 0x000fea0003800000 */
.L_x_801:
        /* <DEDUP_REMOVED lines=10> */
.L_x_804:
[----:B------:R-:W-:Y:S05]  /*1a4e0*/  BSYNC B1 ;  /* 0x0000000000017941 */ /* 0x000fea0003800000 */
.L_x_803:
        /* <DEDUP_REMOVED lines=10> */
.L_x_806:
[----:B------:R-:W-:Y:S05]  /*1a590*/  BSYNC B1 ;  /* 0x0000000000017941 */ /* 0x000fea0003800000 */
.L_x_805:
        /* <DEDUP_REMOVED lines=10> */
.L_x_808:
[----:B------:R-:W-:Y:S05]  /*1a640*/  BSYNC B1 ;  /* 0x0000000000017941 */ /* 0x000fea0003800000 */
.L_x_807:
        /* <DEDUP_REMOVED lines=10> */
.L_x_810:
[----:B------:R-:W-:Y:S05]  /*1a6f0*/  BSYNC B1 ;  /* 0x0000000000017941 */ /* 0x000fea0003800000 */
.L_x_809:
        /* <DEDUP_REMOVED lines=10> */
.L_x_812:
[----:B------:R-:W-:Y:S05]  /*1a7a0*/  BSYNC B1 ;  /* 0x0000000000017941 */ /* 0x000fea0003800000 */
.L_x_811:
        /* <DEDUP_REMOVED lines=10> */
.L_x_814:
[----:B------:R-:W-:Y:S05]  /*1a850*/  BSYNC B1 ;  /* 0x0000000000017941 */ /* 0x000fea0003800000 */
.L_x_813:
        /* <DEDUP_REMOVED lines=10> */
.L_x_816:
[----:B------:R-:W-:Y:S05]  /*1a900*/  BSYNC B1 ;  /* 0x0000000000017941 */ /* 0x000fea0003800000 */
.L_x_815:
        /* <DEDUP_REMOVED lines=10> */
.L_x_818:
[----:B------:R-:W-:Y:S05]  /*1a9b0*/  BSYNC B1 ;  /* 0x0000000000017941 */ /* 0x000fea0003800000 */
.L_x_817:
        /* <DEDUP_REMOVED lines=10> */
.L_x_820:
[----:B------:R-:W-:Y:S05]  /*1aa60*/  BSYNC B1 ;  /* 0x0000000000017941 */ /* 0x000fea0003800000 */
.L_x_819:
        /* <DEDUP_REMOVED lines=10> */
.L_x_822:
[----:B------:R-:W-:Y:S05]  /*1ab10*/  BSYNC B1 ;  /* 0x0000000000017941 */ /* 0x000fea0003800000 */
.L_x_821:
        /* <DEDUP_REMOVED lines=10> */
.L_x_824:
[----:B------:R-:W-:Y:S05]  /*1abc0*/  BSYNC B1 ;  /* 0x0000000000017941 */ /* 0x000fea0003800000 */
.L_x_823:
        /* <DEDUP_REMOVED lines=10> */
.L_x_826:
[----:B------:R-:W-:Y:S05]  /*1ac70*/  BSYNC B1 ;  /* 0x0000000000017941 */ /* 0x000fea0003800000 */
.L_x_825:
        /* <DEDUP_REMOVED lines=10> */
.L_x_828:
[----:B------:R-:W-:Y:S05]  /*1ad20*/  BSYNC B1 ;  /* 0x0000000000017941 */ /* 0x000fea0003800000 */
.L_x_827:
        /* <DEDUP_REMOVED lines=10> */
.L_x_830:
[----:B------:R-:W-:Y:S05]  /*1add0*/  BSYNC B1 ;  /* 0x0000000000017941 */ /* 0x000fea0003800000 */
.L_x_829:
        /* <DEDUP_REMOVED lines=10> */
.L_x_832:
[----:B------:R-:W-:Y:S05]  /*1ae80*/  BSYNC B1 ;  /* 0x0000000000017941 */ /* 0x000fea0003800000 */
.L_x_831:
        /* <DEDUP_REMOVED lines=10> */
.L_x_834:
[----:B------:R-:W-:Y:S05]  /*1af30*/  BSYNC B1 ;  /* 0x0000000000017941 */ /* 0x000fea0003800000 */
.L_x_833:
        /* <DEDUP_REMOVED lines=10> */
.L_x_836:
[----:B------:R-:W-:Y:S05]  /*1afe0*/  BSYNC B1 ;  /* 0x0000000000017941 */ /* 0x000fea0003800000 */
.L_x_835:
        /* <DEDUP_REMOVED lines=10> */
.L_x_838:
[----:B------:R-:W-:Y:S05]  /*1b090*/  BSYNC B1 ;  /* 0x0000000000017941 */ /* 0x000fea0003800000 */
.L_x_837:
        /* <DEDUP_REMOVED lines=10> */
.L_x_840:
[----:B------:R-:W-:Y:S05]  /*1b140*/  BSYNC B1 ;  /* 0x0000000000017941 */ /* 0x000fea0003800000 */
.L_x_839:
        /* <DEDUP_REMOVED lines=10> */
.L_x_842:
[----:B------:R-:W-:Y:S05]  /*1b1f0*/  BSYNC B1 ;  /* 0x0000000000017941 */ /* 0x000fea0003800000 */
.L_x_841:
        /* <DEDUP_REMOVED lines=10> */
.L_x_844:
[----:B------:R-:W-:Y:S05]  /*1b2a0*/  BSYNC B1 ;  /* 0x0000000000017941 */ /* 0x000fea0003800000 */
.L_x_843:
        /* <DEDUP_REMOVED lines=10> */
.L_x_846:
[----:B------:R-:W-:Y:S05]  /*1b350*/  BSYNC B1 ;  /* 0x0000000000017941 */ /* 0x000fea0003800000 */
.L_x_845:
        /* <DEDUP_REMOVED lines=10> */
.L_x_848:
[----:B------:R-:W-:Y:S05]  /*1b400*/  BSYNC B1 ;  /* 0x0000000000017941 */ /* 0x000fea0003800000 */
.L_x_847:
        /* <DEDUP_REMOVED lines=10> */
.L_x_850:
[----:B------:R-:W-:Y:S05]  /*1b4b0*/  BSYNC B1 ;  /* 0x0000000000017941 */ /* 0x000fea0003800000 */
.L_x_849:
        /* <DEDUP_REMOVED lines=10> */
.L_x_852:
[----:B------:R-:W-:Y:S05]  /*1b560*/  BSYNC B1 ;  /* 0x0000000000017941 */ /* 0x000fea0003800000 */
.L_x_851:
        /* <DEDUP_REMOVED lines=10> */
.L_x_854:
[----:B------:R-:W-:Y:S05]  /*1b610*/  BSYNC B1 ;  /* 0x0000000000017941 */ /* 0x000fea0003800000 */
.L_x_853:
        /* <DEDUP_REMOVED lines=10> */
.L_x_856:
[----:B------:R-:W-:Y:S05]  /*1b6c0*/  BSYNC B1 ;  /* 0x0000000000017941 */ /* 0x000fea0003800000 */
.L_x_855:
        /* <DEDUP_REMOVED lines=10> */
.L_x_858:
[----:B------:R-:W-:Y:S05]  /*1b770*/  BSYNC B1 ;  /* 0x0000000000017941 */ /* 0x000fea0003800000 */
.L_x_857:
        /* <DEDUP_REMOVED lines=10> */
.L_x_860:
[----:B------:R-:W-:Y:S05]  /*1b820*/  BSYNC B1 ;  /* 0x0000000000017941 */ /* 0x000fea0003800000 */
.L_x_859:
        /* <DEDUP_REMOVED lines=10> */
.L_x_862:
[----:B------:R-:W-:Y:S05]  /*1b8d0*/  BSYNC B1 ;  /* 0x0000000000017941 */ /* 0x000fea0003800000 */
.L_x_861:
        /* <DEDUP_REMOVED lines=10> */
.L_x_864:
[----:B------:R-:W-:Y:S05]  /*1b980*/  BSYNC B1 ;  /* 0x0000000000017941 */ /* 0x000fea0003800000 */
.L_x_863:
        /* <DEDUP_REMOVED lines=10> */
.L_x_866:
[----:B------:R-:W-:Y:S05]  /*1ba30*/  BSYNC B1 ;  /* 0x0000000000017941 */ /* 0x000fea0003800000 */
.L_x_865:
        /* <DEDUP_REMOVED lines=10> */
.L_x_868:
[----:B------:R-:W-:Y:S05]  /*1bae0*/  BSYNC B1 ;  /* 0x0000000000017941 */ /* 0x000fea0003800000 */
.L_x_867:
        /* <DEDUP_REMOVED lines=10> */
.L_x_870:
[----:B------:R-:W-:Y:S05]  /*1bb90*/  BSYNC B1 ;  /* 0x0000000000017941 */ /* 0x000fea0003800000 */
.L_x_869:
        /* <DEDUP_REMOVED lines=10> */
.L_x_872:
[----:B------:R-:W-:Y:S05]  /*1bc40*/  BSYNC B1 ;  /* 0x0000000000017941 */ /* 0x000fea0003800000 */
.L_x_871:
        /* <DEDUP_REMOVED lines=10> */
.L_x_874:
[----:B------:R-:W-:Y:S05]  /*1bcf0*/  BSYNC B1 ;  /* 0x0000000000017941 */ /* 0x000fea0003800000 */
.L_x_873:
        /* <DEDUP_REMOVED lines=10> */
.L_x_876:
[----:B------:R-:W-:Y:S05]  /*1bda0*/  BSYNC B1 ;  /* 0x0000000000017941 */ /* 0x000fea0003800000 */
.L_x_875:
        /* <DEDUP_REMOVED lines=10> */
.L_x_878:
[----:B------:R-:W-:Y:S05]  /*1be50*/  BSYNC B1 ;  /* 0x0000000000017941 */ /* 0x000fea0003800000 */
.L_x_877:
        /* <DEDUP_REMOVED lines=10> */
.L_x_880:
[----:B------:R-:W-:Y:S05]  /*1bf00*/  BSYNC B1 ;  /* 0x0000000000017941 */ /* 0x000fea0003800000 */
.L_x_879:
        /* <DEDUP_REMOVED lines=10> */
.L_x_882:
[----:B------:R-:W-:Y:S05]  /*1bfb0*/  BSYNC B1 ;  /* 0x0000000000017941 */ /* 0x000fea0003800000 */
.L_x_881:
        /* <DEDUP_REMOVED lines=10> */
.L_x_884:
[----:B------:R-:W-:Y:S05]  /*1c060*/  BSYNC B1 ;  /* 0x0000000000017941 */ /* 0x000fea0003800000 */
.L_x_883:
        /* <DEDUP_REMOVED lines=10> */
.L_x_886:
[----:B------:R-:W-:Y:S05]  /*1c110*/  BSYNC B1 ;  /* 0x0000000000017941 */ /* 0x000fea0003800000 */
.L_x_885:
        /* <DEDUP_REMOVED lines=10> */
.L_x_888:
[----:B------:R-:W-:Y:S05]  /*1c1c0*/  BSYNC B1 ;  /* 0x0000000000017941 */ /* 0x000fea0003800000 */
.L_x_887:
        /* <DEDUP_REMOVED lines=10> */
.L_x_890:
[----:B------:R-:W-:Y:S05]  /*1c270*/  BSYNC B1 ;  /* 0x0000000000017941 */ /* 0x000fea0003800000 */
.L_x_889:
        /* <DEDUP_REMOVED lines=10> */
.L_x_892:
[----:B------:R-:W-:Y:S05]  /*1c320*/  BSYNC B1 ;  /* 0x0000000000017941 */ /* 0x000fea0003800000 */
.L_x_891:
        /* <DEDUP_REMOVED lines=10> */
.L_x_894:
[----:B------:R-:W-:Y:S05]  /*1c3d0*/  BSYNC B1 ;  /* 0x0000000000017941 */ /* 0x000fea0003800000 */
.L_x_893:
        /* <DEDUP_REMOVED lines=10> */
.L_x_896:
[----:B------:R-:W-:Y:S05]  /*1c480*/  BSYNC B1 ;  /* 0x0000000000017941 */ /* 0x000fea0003800000 */
.L_x_895:
        /* <DEDUP_REMOVED lines=10> */
.L_x_898:
[----:B------:R-:W-:Y:S05]  /*1c530*/  BSYNC B1 ;  /* 0x0000000000017941 */ /* 0x000fea0003800000 */
.L_x_897:
        /* <DEDUP_REMOVED lines=10> */
.L_x_900:
[----:B------:R-:W-:Y:S05]  /*1c5e0*/  BSYNC B1 ;  /* 0x0000000000017941 */ /* 0x000fea0003800000 */
.L_x_899:
        /* <DEDUP_REMOVED lines=10> */
.L_x_902:
[----:B------:R-:W-:Y:S05]  /*1c690*/  BSYNC B1 ;  /* 0x0000000000017941 */ /* 0x000fea0003800000 */
.L_x_901:
        /* <DEDUP_REMOVED lines=10> */
.L_x_904:
[----:B------:R-:W-:Y:S05]  /*1c740*/  BSYNC B1 ;  /* 0x0000000000017941 */ /* 0x000fea0003800000 */
.L_x_903:
        /* <DEDUP_REMOVED lines=10> */
.L_x_906:
[----:B------:R-:W-:Y:S05]  /*1c7f0*/  BSYNC B1 ;  /* 0x0000000000017941 */ /* 0x000fea0003800000 */
.L_x_905:
        /* <DEDUP_REMOVED lines=10> */
.L_x_908:
[----:B------:R-:W-:Y:S05]  /*1c8a0*/  BSYNC B1 ;  /* 0x0000000000017941 */ /* 0x000fea0003800000 */
.L_x_907:
        /* <DEDUP_REMOVED lines=10> */
.L_x_910:
[----:B------:R-:W-:Y:S05]  /*1c950*/  BSYNC B1 ;  /* 0x0000000000017941 */ /* 0x000fea0003800000 */
.L_x_909:
        /* <DEDUP_REMOVED lines=10> */
.L_x_912:
[----:B------:R-:W-:Y:S05]  /*1ca00*/  BSYNC B1 ;  /* 0x0000000000017941 */ /* 0x000fea0003800000 */
.L_x_911:
        /* <DEDUP_REMOVED lines=10> */
.L_x_914:
[----:B------:R-:W-:Y:S05]  /*1cab0*/  BSYNC B1 ;  /* 0x0000000000017941 */ /* 0x000fea0003800000 */
.L_x_913:
        /* <DEDUP_REMOVED lines=10> */
.L_x_916:
[----:B------:R-:W-:Y:S05]  /*1cb60*/  BSYNC B1 ;  /* 0x0000000000017941 */ /* 0x000fea0003800000 */
.L_x_915:
        /* <DEDUP_REMOVED lines=10> */
.L_x_918:
[----:B------:R-:W-:Y:S05]  /*1cc10*/  BSYNC B1 ;  /* 0x0000000000017941 */ /* 0x000fea0003800000 */
.L_x_917:
        /* <DEDUP_REMOVED lines=10> */
.L_x_920:
[----:B------:R-:W-:Y:S05]  /*1ccc0*/  BSYNC B1 ;  /* 0x0000000000017941 */ /* 0x000fea0003800000 */
.L_x_919:
        /* <DEDUP_REMOVED lines=10> */
.L_x_922:
[----:B------:R-:W-:Y:S05]  /*1cd70*/  BSYNC B1 ;  /* 0x0000000000017941 */ /* 0x000fea0003800000 */
.L_x_921:
        /* <DEDUP_REMOVED lines=10> */
.L_x_924:
[----:B------:R-:W-:Y:S05]  /*1ce20*/  BSYNC B1 ;  /* 0x0000000000017941 */ /* 0x000fea0003800000 */
.L_x_923:
        /* <DEDUP_REMOVED lines=10> */
.L_x_926:
[----:B------:R-:W-:Y:S05]  /*1ced0*/  BSYNC B1 ;  /* 0x0000000000017941 */ /* 0x000fea0003800000 */
.L_x_925:
        /* <DEDUP_REMOVED lines=10> */
.L_x_928:
[----:B------:R-:W-:Y:S05]  /*1cf80*/  BSYNC B1 ;  /* 0x0000000000017941 */ /* 0x000fea0003800000 */
.L_x_927:
        /* <DEDUP_REMOVED lines=10> */
.L_x_930:
[----:B------:R-:W-:Y:S05]  /*1d030*/  BSYNC B1 ;  /* 0x0000000000017941 */ /* 0x000fea0003800000 */
.L_x_929:
        /* <DEDUP_REMOVED lines=10> */
.L_x_932:
[----:B------:R-:W-:Y:S05]  /*1d0e0*/  BSYNC B1 ;  /* 0x0000000000017941 */ /* 0x000fea0003800000 */
.L_x_931:
        /* <DEDUP_REMOVED lines=10> */
.L_x_934:
[----:B------:R-:W-:Y:S05]  /*1d190*/  BSYNC B1 ;  /* 0x0000000000017941 */ /* 0x000fea0003800000 */
.L_x_933:
        /* <DEDUP_REMOVED lines=10> */
.L_x_936:
[----:B------:R-:W-:Y:S05]  /*1d240*/  BSYNC B1 ;  /* 0x0000000000017941 */ /* 0x000fea0003800000 */
.L_x_935:
        /* <DEDUP_REMOVED lines=10> */
.L_x_938:
[----:B------:R-:W-:Y:S05]  /*1d2f0*/  BSYNC B1 ;  /* 0x0000000000017941 */ /* 0x000fea0003800000 */
.L_x_937:
        /* <DEDUP_REMOVED lines=10> */
.L_x_940:
[----:B------:R-:W-:Y:S05]  /*1d3a0*/  BSYNC B1 ;  /* 0x0000000000017941 */ /* 0x000fea0003800000 */
.L_x_939:
        /* <DEDUP_REMOVED lines=10> */
.L_x_942:
[----:B------:R-:W-:Y:S05]  /*1d450*/  BSYNC B1 ;  /* 0x0000000000017941 */ /* 0x000fea0003800000 */
.L_x_941:
        /* <DEDUP_REMOVED lines=10> */
.L_x_944:
[----:B------:R-:W-:Y:S05]  /*1d500*/  BSYNC B1 ;  /* 0x0000000000017941 */ /* 0x000fea0003800000 */
.L_x_943:
        /* <DEDUP_REMOVED lines=10> */
.L_x_946:
[----:B------:R-:W-:Y:S05]  /*1d5b0*/  BSYNC B1 ;  /* 0x0000000000017941 */ /* 0x000fea0003800000 */
.L_x_945:
        /* <DEDUP_REMOVED lines=10> */
.L_x_948:
[----:B------:R-:W-:Y:S05]  /*1d660*/  BSYNC B1 ;  /* 0x0000000000017941 */ /* 0x000fea0003800000 */
.L_x_947:
        /* <DEDUP_REMOVED lines=10> */
.L_x_950:
[----:B------:R-:W-:Y:S05]  /*1d710*/  BSYNC B1 ;  /* 0x0000000000017941 */ /* 0x000fea0003800000 */
.L_x_949:
        /* <DEDUP_REMOVED lines=10> */
.L_x_952:
[----:B------:R-:W-:Y:S05]  /*1d7c0*/  BSYNC B1 ;  /* 0x0000000000017941 */ /* 0x000fea0003800000 */
.L_x_951:
        /* <DEDUP_REMOVED lines=10> */
.L_x_954:
[----:B------:R-:W-:Y:S05]  /*1d870*/  BSYNC B1 ;  /* 0x0000000000017941 */ /* 0x000fea0003800000 */
.L_x_953:
        /* <DEDUP_REMOVED lines=10> */
.L_x_956:
[----:B------:R-:W-:Y:S05]  /*1d920*/  BSYNC B1 ;  /* 0x0000000000017941 */ /* 0x000fea0003800000 */
.L_x_955:
        /* <DEDUP_REMOVED lines=10> */
.L_x_958:
[----:B------:R-:W-:Y:S05]  /*1d9d0*/  BSYNC B1 ;  /* 0x0000000000017941 */ /* 0x000fea0003800000 */
.L_x_957:
        /* <DEDUP_REMOVED lines=10> */
.L_x_960:
[----:B------:R-:W-:Y:S05]  /*1da80*/  BSYNC B1 ;  /* 0x0000000000017941 */ /* 0x000fea0003800000 */
.L_x_959:
        /* <DEDUP_REMOVED lines=10> */
.L_x_962:
[----:B------:R-:W-:Y:S05]  /*1db30*/  BSYNC B1 ;  /* 0x0000000000017941 */ /* 0x000fea0003800000 */
.L_x_961:
        /* <DEDUP_REMOVED lines=10> */
.L_x_964:
[----:B------:R-:W-:Y:S05]  /*1dbe0*/  BSYNC B1 ;  /* 0x0000000000017941 */ /* 0x000fea0003800000 */
.L_x_963:
        /* <DEDUP_REMOVED lines=10> */
.L_x_966:
[----:B------:R-:W-:Y:S05]  /*1dc90*/  BSYNC B1 ;  /* 0x0000000000017941 */ /* 0x000fea0003800000 */
.L_x_965:
        /* <DEDUP_REMOVED lines=10> */
.L_x_968:
[----:B------:R-:W-:Y:S05]  /*1dd40*/  BSYNC B1 ;  /* 0x0000000000017941 */ /* 0x000fea0003800000 */
.L_x_967:
        /* <DEDUP_REMOVED lines=10> */
.L_x_970:
[----:B------:R-:W-:Y:S05]  /*1ddf0*/  BSYNC B1 ;  /* 0x0000000000017941 */ /* 0x000fea0003800000 */
.L_x_969:
        /* <DEDUP_REMOVED lines=10> */
.L_x_972:
[----:B------:R-:W-:Y:S05]  /*1dea0*/  BSYNC B1 ;  /* 0x0000000000017941 */ /* 0x000fea0003800000 */
.L_x_971:
        /* <DEDUP_REMOVED lines=10> */
.L_x_974:
[----:B------:R-:W-:Y:S05]  /*1df50*/  BSYNC B1 ;  /* 0x0000000000017941 */ /* 0x000fea0003800000 */
.L_x_973:
        /* <DEDUP_REMOVED lines=10> */
.L_x_976:
[----:B------:R-:W-:Y:S05]  /*1e000*/  BSYNC B1 ;  /* 0x0000000000017941 */ /* 0x000fea0003800000 */
.L_x_975:
        /* <DEDUP_REMOVED lines=10> */
.L_x_978:
[----:B------:R-:W-:Y:S05]  /*1e0b0*/  BSYNC B1 ;  /* 0x0000000000017941 */ /* 0x000fea0003800000 */
.L_x_977:
        /* <DEDUP_REMOVED lines=10> */
.L_x_980:
[----:B------:R-:W-:Y:S05]  /*1e160*/  BSYNC B1 ;  /* 0x0000000000017941 */ /* 0x000fea0003800000 */
.L_x_979:
        /* <DEDUP_REMOVED lines=10> */
.L_x_982:
[----:B------:R-:W-:Y:S05]  /*1e210*/  BSYNC B1 ;  /* 0x0000000000017941 */ /* 0x000fea0003800000 */
.L_x_981:
        /* <DEDUP_REMOVED lines=10> */
.L_x_984:
[----:B------:R-:W-:Y:S05]  /*1e2c0*/  BSYNC B1 ;  /* 0x0000000000017941 */ /* 0x000fea0003800000 */
.L_x_983:
        /* <DEDUP_REMOVED lines=10> */
.L_x_986:
[----:B------:R-:W-:Y:S05]  /*1e370*/  BSYNC B1 ;  /* 0x0000000000017941 */ /* 0x000fea0003800000 */
.L_x_985:
        /* <DEDUP_REMOVED lines=10> */
.L_x_988:
[----:B------:R-:W-:Y:S05]  /*1e420*/  BSYNC B1 ;  /* 0x0000000000017941 */ /* 0x000fea0003800000 */
.L_x_987:
        /* <DEDUP_REMOVED lines=10> */
.L_x_990:
[----:B------:R-:W-:Y:S05]  /*1e4d0*/  BSYNC B1 ;  /* 0x0000000000017941 */ /* 0x000fea0003800000 */
.L_x_989:
        /* <DEDUP_REMOVED lines=10> */
.L_x_992:
[----:B------:R-:W-:Y:S05]  /*1e580*/  BSYNC B1 ;  /* 0x0000000000017941 */ /* 0x000fea0003800000 */
.L_x_991:
        /* <DEDUP_REMOVED lines=10> */
.L_x_994:
[----:B------:R-:W-:Y:S05]  /*1e630*/  BSYNC B1 ;  /* 0x0000000000017941 */ /* 0x000fea0003800000 */
.L_x_993:
        /* <DEDUP_REMOVED lines=10> */
.L_x_996:
[----:B------:R-:W-:Y:S05]  /*1e6e0*/  BSYNC B1 ;  /* 0x0000000000017941 */ /* 0x000fea0003800000 */
.L_x_995:
        /* <DEDUP_REMOVED lines=10> */
.L_x_998:
[----:B------:R-:W-:Y:S05]  /*1e790*/  BSYNC B1 ;  /* 0x0000000000017941 */ /* 0x000fea0003800000 */
.L_x_997:
        /* <DEDUP_REMOVED lines=10> */
.L_x_1000:
[----:B------:R-:W-:Y:S05]  /*1e840*/  BSYNC B1 ;  /* 0x0000000000017941 */ /* 0x000fea0003800000 */
.L_x_999:
        /* <DEDUP_REMOVED lines=10> */
.L_x_1002:
[----:B------:R-:W-:Y:S05]  /*1e8f0*/  BSYNC B1 ;  /* 0x0000000000017941 */ /* 0x000fea0003800000 */
.L_x_1001:
        /* <DEDUP_REMOVED lines=10> */
.L_x_1004:
[----:B------:R-:W-:Y:S05]  /*1e9a0*/  BSYNC B1 ;  /* 0x0000000000017941 */ /* 0x000fea0003800000 */
.L_x_1003:
        /* <DEDUP_REMOVED lines=10> */
.L_x_1006:
[----:B------:R-:W-:Y:S05]  /*1ea50*/  BSYNC B1 ;  /* 0x0000000000017941 */ /* 0x000fea0003800000 */
.L_x_1005:
        /* <DEDUP_REMOVED lines=10> */
.L_x_1008:
[----:B------:R-:W-:Y:S05]  /*1eb00*/  BSYNC B1 ;  /* 0x0000000000017941 */ /* 0x000fea0003800000 */
.L_x_1007:
        /* <DEDUP_REMOVED lines=10> */
.L_x_1010:
[----:B------:R-:W-:Y:S05]  /*1ebb0*/  BSYNC B1 ;  /* 0x0000000000017941 */ /* 0x000fea0003800000 */
.L_x_1009:
        /* <DEDUP_REMOVED lines=10> */
.L_x_1012:
[----:B------:R-:W-:Y:S05]  /*1ec60*/  BSYNC B1 ;  /* 0x0000000000017941 */ /* 0x000fea0003800000 */
.L_x_1011:
        /* <DEDUP_REMOVED lines=10> */
.L_x_1014:
[----:B------:R-:W-:Y:S05]  /*1ed10*/  BSYNC B1 ;  /* 0x0000000000017941 */ /* 0x000fea0003800000 */
.L_x_1013:
        /* <DEDUP_REMOVED lines=10> */
.L_x_1016:
[----:B------:R-:W-:Y:S05]  /*1edc0*/  BSYNC B1 ;  /* 0x0000000000017941 */ /* 0x000fea0003800000 */
.L_x_1015:
        /* <DEDUP_REMOVED lines=10> */
.L_x_1018:
[----:B------:R-:W-:Y:S05]  /*1ee70*/  BSYNC B1 ;  /* 0x0000000000017941 */ /* 0x000fea0003800000 */
.L_x_1017:
        /* <DEDUP_REMOVED lines=10> */
.L_x_1020:
[----:B------:R-:W-:Y:S05]  /*1ef20*/  BSYNC B1 ;  /* 0x0000000000017941 */ /* 0x000fea0003800000 */
.L_x_1019:
        /* <DEDUP_REMOVED lines=10> */
.L_x_1022:
[----:B------:R-:W-:Y:S05]  /*1efd0*/  BSYNC B1 ;  /* 0x0000000000017941 */ /* 0x000fea0003800000 */
.L_x_1021:
        /* <DEDUP_REMOVED lines=10> */
.L_x_1024:
[----:B------:R-:W-:Y:S05]  /*1f080*/  BSYNC B1 ;  /* 0x0000000000017941 */ /* 0x000fea0003800000 */
.L_x_1023:
        /* <DEDUP_REMOVED lines=10> */
.L_x_1026:
[----:B------:R-:W-:Y:S05]  /*1f130*/  BSYNC B1 ;  /* 0x0000000000017941 */ /* 0x000fea0003800000 */
.L_x_1025:
        /* <DEDUP_REMOVED lines=10> */
.L_x_1028:
[----:B------:R-:W-:Y:S05]  /*1f1e0*/  BSYNC B1 ;  /* 0x0000000000017941 */ /* 0x000fea0003800000 */
.L_x_1027:
        /* <DEDUP_REMOVED lines=10> */
.L_x_1030:
[----:B------:R-:W-:Y:S05]  /*1f290*/  BSYNC B1 ;  /* 0x0000000000017941 */ /* 0x000fea0003800000 */
.L_x_1029:
        /* <DEDUP_REMOVED lines=10> */
.L_x_1032:
[----:B------:R-:W-:Y:S05]  /*1f340*/  BSYNC B1 ;  /* 0x0000000000017941 */ /* 0x000fea0003800000 */
.L_x_1031:
        /* <DEDUP_REMOVED lines=10> */
.L_x_1034:
[----:B------:R-:W-:Y:S05]  /*1f3f0*/  BSYNC B1 ;  /* 0x0000000000017941 */ /* 0x000fea0003800000 */
.L_x_1033:
        /* <DEDUP_REMOVED lines=10> */
.L_x_1036:
[----:B------:R-:W-:Y:S05]  /*1f4a0*/  BSYNC B1 ;  /* 0x0000000000017941 */ /* 0x000fea0003800000 */
.L_x_1035:
        /* <DEDUP_REMOVED lines=10> */
.L_x_1038:
[----:B------:R-:W-:Y:S05]  /*1f550*/  BSYNC B1 ;  /* 0x0000000000017941 */ /* 0x000fea0003800000 */
.L_x_1037:
        /* <DEDUP_REMOVED lines=10> */
.L_x_1040:
[----:B------:R-:W-:Y:S05]  /*1f600*/  BSYNC B1 ;  /* 0x0000000000017941 */ /* 0x000fea0003800000 */
.L_x_1039:
[----:B------:R-:W3:Y:S01]  /*1f610*/  LDL.LU R158, [R1+0x3f0] ;  /* 0x0003f000019e7983 */ /* 0x000ee20000300800 */
[----:B-----5:R-:W-:Y:S01]  /*1f620*/  IMAD.U32 R17, R3, 0x10000, RZ ;  /* 0x0001000003117824 */ /* 0x020fe200078e00ff */
        /* <DEDUP_REMOVED lines=8> */
.L_x_1042:
[----:B------:R-:W-:Y:S05]  /*1f6b0*/  BSYNC B1 ;  /* 0x0000000000017941 */ /* 0x000fea0003800000 */
.L_x_1041:
[----:B012---:R-:W2:Y:S01]  /*1f6c0*/  LDL.LU R156, [R1+0x3f4] ;  /* 0x0003f400019c7983 */ /* 0x007ea20000300800 */
[----:B---3-5:R-:W-:Y:S01]  /*1f6d0*/  IMAD.U32 R17, R3, 0x10000, RZ ;  /* 0x0001000003117824 */ /* 0x028fe200078e00ff */
[----:B------:R-:W-:Y:S01]  /*1f6e0*/  ISETP.GT.AND P6, PT, R0, 0x1f8, P5 ;  /* 0x000001f80000780c */ /* 0x000fe20002fc4270 */
[----:B------:R-:W-:Y:S02]  /*1f6f0*/  BSSY B1, `(.L_x_1043) ;  /* 0x0000007000017945 */ /* 0x000fe40003800000 */
[----:B------:R-:W-:-:S04]  /*1f700*/  FMUL R17, R17, R16 ;  /* 0x0000001011117220 */ /* 0x000fc80000400000 */
[----:B--2---:R-:W-:-:S05]  /*1f710*/  FFMA R17, R156, R2, R17 ;  /* 0x000000029c117223 */ /* 0x004fca0000000011 */
[----:B------:R-:W-:-:S05]  /*1f720*/  F2FP.BF16.F32.PACK_AB R17, RZ, R17 ;  /* 0x00000011ff11723e */ /* 0x000fca00000010ff */
[----:B------:R0:W-:Y:S01]  /*1f730*/  @P0 STG.E.U16 desc[UR36][R14.64+0x3f2], R17 ;  /* 0x0003f2110e000986 */ /* 0x0001e2000c101524 */
[----:B------:R-:W-:Y:S05]  /*1f740*/  @!P6 BRA `(.L_x_1044) ;  /* 0x000000000004e947 */ /* 0x000fea0003800000 */
[----:B------:R1:W5:Y:S02]  /*1f750*/  LDG.E.LTC128B.U16 R3, desc[UR36][R154.64+0x3f0] ;  /* 0x0003f0249a037981 */ /* 0x000364000c1e1520 */
.L_x_1044:
[----:B------:R-:W-:Y:S05]  /*1f760*/  BSYNC B1 ;  /* 0x0000000000017941 */ /* 0x000fea0003800000 */
.L_x_1043:
[----:B0-----:R-:W2:Y:S01]  /*1f770*/  LDL.LU R15, [R1+0x3f8] ;  /* 0x0003f800010f7983 */ /* 0x001ea20000300800 */
[----:B-----5:R-:W-:Y:S01]  /*1f780*/  IMAD.U32 R14, R3, 0x10000, RZ ;  /* 0x00010000030e7824 */ /* 0x020fe200078e00ff */
[----:B------:R-:W-:Y:S01]  /*1f790*/  ISETP.GT.AND P5, PT, R0, 0x1f9, P5 ;  /* 0x000001f90000780c */ /* 0x000fe20002fa4270 */
[----:B------:R-:W-:Y:S02]  /*1f7a0*/  BSSY B1, `(.L_x_1045) ;  /* 0x000000a000017945 */ /* 0x000fe40003800000 */
[----:B------:R-:W-:-:S04]  /*1f7b0*/  FMUL R14, R14, R16 ;  /* 0x000000100e0e7220 */ /* 0x000fc80000400000 */
[----:B--2---:R-:W-:Y:S01]  /*1f7c0*/  FFMA R14, R15, R2, R14 ;  /* 0x000000020f0e7223 */ /* 0x004fe2000000000e */
[----:B------:R-:W-:-:S04]  /*1f7d0*/  @P6 IMAD.MOV.U32 R15, RZ, RZ, R153 ;  /* 0x000000ffff0f6224 */ /* 0x000fc800078e0099 */
[----:B------:R-:W-:-:S04]  /*1f7e0*/  F2FP.BF16.F32.PACK_AB R14, RZ, R14 ;  /* 0x0000000eff0e723e */ /* 0x000fc800000010ff */
[----:B------:R-:W-:Y:S01]  /*1f7f0*/  PRMT R17, R14, 0x7610, R17 ;  /* 0x000076100e117816 */ /* 0x000fe20000000011 */
[----:B------:R-:W-:-:S05]  /*1f800*/  @P6 IMAD.MOV.U32 R14, RZ, RZ, R152 ;  /* 0x000000ffff0e6224 */ /* 0x000fca00078e0098 */
[----:B------:R0:W-:Y:S01]  /*1f810*/  @P6 STG.E.U16 desc[UR36][R14.64+0x3f0], R17 ;  /* 0x0003f0110e006986 */ /* 0x0001e2000c101524 */
[----:B------:R-:W-:Y:S05]  /*1f820*/  @!P5 BRA `(.L_x_1046) ;  /* 0x000000000004d947 */ /* 0x000fea0003800000 */
[----:B------:R2:W5:Y:S02]  /*1f830*/  LDG.E.LTC128B.U16 R3, desc[UR36][R154.64+0x3f2] ;  /* 0x0003f2249a037981 */ /* 0x000564000c1e1520 */
.L_x_1046:
[----:B------:R-:W-:Y:S05]  /*1f840*/  BSYNC B1 ;  /* 0x0000000000017941 */ /* 0x000fea0003800000 */
.L_x_1045:
[----:B0-----:R-:W3:Y:S01]  /*1f850*/  LDL.LU R15, [R1+0x3fc] ;  /* 0x0003fc00010f7983 */ /* 0x001ee20000300800 */
        /* <DEDUP_REMOVED lines=9> */
.L_x_1048:
[----:B------:R-:W-:Y:S05]  /*1f8f0*/  BSYNC B1 ;  /* 0x0000000000017941 */ /* 0x000fea0003800000 */
.L_x_1047:
[----:B------:R-:W2:Y:S01]  /*1f900*/  LDL.LU R15, [R1] ;  /* 0x00000000010f7983 */ /* 0x000ea20000300800 */
[----:B0----5:R-:W-:Y:S01]  /*1f910*/  IMAD.U32 R14, R3, 0x10000, RZ ;  /* 0x00010000030e7824 */ /* 0x021fe200078e00ff */
        /* <DEDUP_REMOVED lines=8> */
.L_x_1050:
[----:B------:R-:W-:Y:S05]  /*1f9a0*/  BSYNC B1 ;  /* 0x0000000000017941 */ /* 0x000fea0003800000 */
.L_x_1049:
[----:B------:R-:W3:Y:S01]  /*1f9b0*/  LDL.LU R15, [R1+0x4] ;  /* 0x00000400010f7983 */ /* 0x000ee20000300800 */
[----:B0----5:R-:W-:Y:S01]  /*1f9c0*/  IMAD.U32 R14, R3, 0x10000, RZ ;  /* 0x00010000030e7824 */ /* 0x021fe200078e00ff */
        /* <DEDUP_REMOVED lines=8> */
.L_x_1052:
[----:B------:R-:W-:Y:S05]  /*1fa50*/  BSYNC B1 ;  /* 0x0000000000017941 */ /* 0x000fea0003800000 */
.L_x_1051:
[----:B------:R-:W2:Y:S01]  /*1fa60*/  LDL.LU R15, [R1+0x8] ;  /* 0x00000800010f7983 */ /* 0x000ea20000300800 */
        /* <DEDUP_REMOVED lines=9> */
.L_x_1054:
[----:B------:R-:W-:Y:S05]  /*1fb00*/  BSYNC B1 ;  /* 0x0000000000017941 */ /* 0x000fea0003800000 */
.L_x_1053:
        /* <DEDUP_REMOVED lines=10> */
.L_x_1056:
[----:B------:R-:W-:Y:S05]  /*1fbb0*/  BSYNC B1 ;  /* 0x0000000000017941 */ /* 0x000fea0003800000 */
.L_x_1055:
        /* <DEDUP_REMOVED lines=10> */
.L_x_1058:
[----:B------:R-:W-:Y:S05]  /*1fc60*/  BSYNC B1 ;  /* 0x0000000000017941 */ /* 0x000fea0003800000 */
.L_x_1057:
        /* <DEDUP_REMOVED lines=10> */
.L_x_1060:
[----:B------:R-:W-:Y:S05]  /*1fd10*/  BSYNC B1 ;  /* 0x0000000000017941 */ /* 0x000fea0003800000 */
.L_x_1059:
        /* <DEDUP_REMOVED lines=10> */
.L_x_1062:
[----:B------:R-:W-:Y:S05]  /*1fdc0*/  BSYNC B1 ;  /* 0x0000000000017941 */ /* 0x000fea0003800000 */
.L_x_1061:
        /* <DEDUP_REMOVED lines=10> */
.L_x_1064:
[----:B------:R-:W-:Y:S05]  /*1fe70*/  BSYNC B1 ;  /* 0x0000000000017941 */ /* 0x000fea0003800000 */
.L_x_1063:
        /* <DEDUP_REMOVED lines=10> */
.L_x_1066:
[----:B------:R-:W-:Y:S05]  /*1ff20*/  BSYNC B1 ;  /* 0x0000000000017941 */ /* 0x000fea0003800000 */
.L_x_1065:
        /* <DEDUP_REMOVED lines=10> */
.L_x_1068:
[----:B------:R-:W-:Y:S05]  /*1ffd0*/  BSYNC B1 ;  /* 0x0000000000017941 */ /* 0x000fea0003800000 */
.L_x_1067:
        /* <DEDUP_REMOVED lines=10> */
.L_x_1070:
[----:B------:R-:W-:Y:S05]  /*20080*/  BSYNC B1 ;  /* 0x0000000000017941 */ /* 0x000fea0003800000 */
.L_x_1069:
        /* <DEDUP_REMOVED lines=10> */
.L_x_1072:
[----:B------:R-:W-:Y:S05]  /*20130*/  BSYNC B1 ;  /* 0x0000000000017941 */ /* 0x000fea0003800000 */
.L_x_1071:
        /* <DEDUP_REMOVED lines=10> */
.L_x_1074:
[----:B------:R-:W-:Y:S05]  /*201e0*/  BSYNC B1 ;  /* 0x0000000000017941 */ /* 0x000fea0003800000 */
.L_x_1073:
        /* <DEDUP_REMOVED lines=10> */
.L_x_1076:
[----:B------:R-:W-:Y:S05]  /*20290*/  BSYNC B1 ;  /* 0x0000000000017941 */ /* 0x000fea0003800000 */
.L_x_1075:
        /* <DEDUP_REMOVED lines=10> */
.L_x_1078:
[----:B------:R-:W-:Y:S05]  /*20340*/  BSYNC B1 ;  /* 0x0000000000017941 */ /* 0x000fea0003800000 */
.L_x_1077:
        /* <DEDUP_REMOVED lines=10> */
.L_x_1080:
[----:B------:R-:W-:Y:S05]  /*203f0*/  BSYNC B1 ;  /* 0x0000000000017941 */ /* 0x000fea0003800000 */
.L_x_1079:
        /* <DEDUP_REMOVED lines=10> */
.L_x_1082:
[----:B------:R-:W-:Y:S05]  /*204a0*/  BSYNC B1 ;  /* 0x0000000000017941 */ /* 0x000fea0003800000 */
.L_x_1081:
        /* <DEDUP_REMOVED lines=10> */
.L_x_1084:
[----:B------:R-:W-:Y:S05]  /*20550*/  BSYNC B1 ;  /* 0x0000000000017941 */ /* 0x000fea0003800000 */
.L_x_1083:
        /* <DEDUP_REMOVED lines=10> */
.L_x_1086:
[----:B------:R-:W-:Y:S05]  /*20600*/  BSYNC B1 ;  /* 0x0000000000017941 */ /* 0x000fea0003800000 */
.L_x_1085:
        /* <DEDUP_REMOVED lines=10> */
.L_x_1088:
[----:B------:R-:W-:Y:S05]  /*206b0*/  BSYNC B1 ;  /* 0x0000000000017941 */ /* 0x000fea0003800000 */
.L_x_1087:
        /* <DEDUP_REMOVED lines=10> */
.L_x_1090:
[----:B------:R-:W-:Y:S05]  /*20760*/  BSYNC B1 ;  /* 0x0000000000017941 */ /* 0x000fea0003800000 */
.L_x_1089:
        /* <DEDUP_REMOVED lines=10> */
.L_x_1092:
[----:B------:R-:W-:Y:S05]  /*20810*/  BSYNC B1 ;  /* 0x0000000000017941 */ /* 0x000fea0003800000 */
.L_x_1091:
        /* <DEDUP_REMOVED lines=10> */
.L_x_1094:
[----:B------:R-:W-:Y:S05]  /*208c0*/  BSYNC B1 ;  /* 0x0000000000017941 */ /* 0x000fea0003800000 */
.L_x_1093:
        /* <DEDUP_REMOVED lines=10> */
.L_x_1096:
[----:B------:R-:W-:Y:S05]  /*20970*/  BSYNC B1 ;  /* 0x0000000000017941 */ /* 0x000fea0003800000 */
.L_x_1095:
        /* <DEDUP_REMOVED lines=10> */
.L_x_1098:
[----:B------:R-:W-:Y:S05]  /*20a20*/  BSYNC B1 ;  /* 0x0000000000017941 */ /* 0x000fea0003800000 */
.L_x_1097:
        /* <DEDUP_REMOVED lines=10> */
.L_x_1100:
[----:B------:R-:W-:Y:S05]  /*20ad0*/  BSYNC B1 ;  /* 0x0000000000017941 */ /* 0x000fea0003800000 */
.L_x_1099:
        /* <DEDUP_REMOVED lines=10> */
.L_x_1102:
[----:B------:R-:W-:Y:S05]  /*20b80*/  BSYNC B1 ;  /* 0x0000000000017941 */ /* 0x000fea0003800000 */
.L_x_1101:
        /* <DEDUP_REMOVED lines=10> */
.L_x_1104:
[----:B------:R-:W-:Y:S05]  /*20c30*/  BSYNC B1 ;  /* 0x0000000000017941 */ /* 0x000fea0003800000 */
.L_x_1103:
        /* <DEDUP_REMOVED lines=10> */
.L_x_1106:
[----:B------:R-:W-:Y:S05]  /*20ce0*/  BSYNC B1 ;  /* 0x0000000000017941 */ /* 0x000fea0003800000 */
.L_x_1105:
        /* <DEDUP_REMOVED lines=10> */
.L_x_1108:
[----:B------:R-:W-:Y:S05]  /*20d90*/  BSYNC B1 ;  /* 0x0000000000017941 */ /* 0x000fea0003800000 */
.L_x_1107:
        /* <DEDUP_REMOVED lines=10> */
.L_x_1110:
[----:B------:R-:W-:Y:S05]  /*20e40*/  BSYNC B1 ;  /* 0x0000000000017941 */ /* 0x000fea0003800000 */
.L_x_1109:
        /* <DEDUP_REMOVED lines=10> */
.L_x_1112:
[----:B------:R-:W-:Y:S05]  /*20ef0*/  BSYNC B1 ;  /* 0x0000000000017941 */ /* 0x000fea0003800000 */
.L_x_1111:
        /* <DEDUP_REMOVED lines=10> */
.L_x_1114:
[----:B------:R-:W-:Y:S05]  /*20fa0*/  BSYNC B1 ;  /* 0x0000000000017941 */ /* 0x000fea0003800000 */
.L_x_1113:
        /* <DEDUP_REMOVED lines=10> */
.L_x_1116:
[----:B------:R-:W-:Y:S05]  /*21050*/  BSYNC B1 ;  /* 0x0000000000017941 */ /* 0x000fea0003800000 */
.L_x_1115:
        /* <DEDUP_REMOVED lines=10> */
.L_x_1118:
[----:B------:R-:W-:Y:S05]  /*21100*/  BSYNC B1 ;  /* 0x0000000000017941 */ /* 0x000fea0003800000 */
.L_x_1117:
        /* <DEDUP_REMOVED lines=10> */
.L_x_1120:
[----:B------:R-:W-:Y:S05]  /*211b0*/  BSYNC B1 ;  /* 0x0000000000017941 */ /* 0x000fea0003800000 */
.L_x_1119:
        /* <DEDUP_REMOVED lines=10> */
.L_x_1122:
[----:B------:R-:W-:Y:S05]  /*21260*/  BSYNC B1 ;  /* 0x0000000000017941 */ /* 0x000fea0003800000 */
.L_x_1121:
        /* <DEDUP_REMOVED lines=10> */
.L_x_1124:
[----:B------:R-:W-:Y:S05]  /*21310*/  BSYNC B1 ;  /* 0x0000000000017941 */ /* 0x000fea0003800000 */
.L_x_1123:
        /* <DEDUP_REMOVED lines=10> */
.L_x_1126:
[----:B------:R-:W-:Y:S05]  /*213c0*/  BSYNC B1 ;  /* 0x0000000000017941 */ /* 0x000fea0003800000 */
.L_x_1125:
        /* <DEDUP_REMOVED lines=10> */
.L_x_1128:
[----:B------:R-:W-:Y:S05]  /*21470*/  BSYNC B1 ;  /* 0x0000000000017941 */ /* 0x000fea0003800000 */
.L_x_1127:
        /* <DEDUP_REMOVED lines=10> */
.L_x_1130:
[----:B------:R-:W-:Y:S05]  /*21520*/  BSYNC B1 ;  /* 0x0000000000017941 */ /* 0x000fea0003800000 */
.L_x_1129:
        /* <DEDUP_REMOVED lines=10> */
.L_x_1132:
[----:B------:R-:W-:Y:S05]  /*215d0*/  BSYNC B1 ;  /* 0x0000000000017941 */ /* 0x000fea0003800000 */
.L_x_1131:
        /* <DEDUP_REMOVED lines=10> */
.L_x_1134:
[----:B------:R-:W-:Y:S05]  /*21680*/  BSYNC B1 ;  /* 0x0000000000017941 */ /* 0x000fea0003800000 */
.L_x_1133:
        /* <DEDUP_REMOVED lines=10> */
.L_x_1136:
[----:B------:R-:W-:Y:S05]  /*21730*/  BSYNC B1 ;  /* 0x0000000000017941 */ /* 0x000fea0003800000 */
.L_x_1135:
[----:B0-----:R-:W2:Y:S01]  /*21740*/  LDL.LU R14, [R1+0xb0] ;  /* 0x0000b000010e7983 */ /* 0x001ea20000300800 */
[----:B-----5:R-:W-:Y:S01]  /*21750*/  IMAD.U32 R15, R3, 0x10000, RZ ;  /* 0x00010000030f7824 */ /* 0x020fe200078e00ff */
        /* <DEDUP_REMOVED lines=8> */
.L_x_1138:
[----:B------:R-:W-:Y:S05]  /*217e0*/  BSYNC B1 ;  /* 0x0000000000017941 */ /* 0x000fea0003800000 */
.L_x_1137:
        /* <DEDUP_REMOVED lines=10> */
.L_x_1140:
[----:B------:R-:W-:Y:S05]  /*21890*/  BSYNC B1 ;  /* 0x0000000000017941 */ /* 0x000fea0003800000 */
.L_x_1139:
        /* <DEDUP_REMOVED lines=10> */
.L_x_1142:
[----:B------:R-:W-:Y:S05]  /*21940*/  BSYNC B1 ;  /* 0x0000000000017941 */ /* 0x000fea0003800000 */
.L_x_1141:
        /* <DEDUP_REMOVED lines=10> */
.L_x_1144:
[----:B------:R-:W-:Y:S05]  /*219f0*/  BSYNC B1 ;  /* 0x0000000000017941 */ /* 0x000fea0003800000 */
.L_x_1143:
        /* <DEDUP_REMOVED lines=10> */
.L_x_1146:
[----:B------:R-:W-:Y:S05]  /*21aa0*/  BSYNC B1 ;  /* 0x0000000000017941 */ /* 0x000fea0003800000 */
.L_x_1145:
        /* <DEDUP_REMOVED lines=10> */
.L_x_1148:
[----:B------:R-:W-:Y:S05]  /*21b50*/  BSYNC B1 ;  /* 0x0000000000017941 */ /* 0x000fea0003800000 */
.L_x_1147:
        /* <DEDUP_REMOVED lines=10> */
.L_x_1150:
[----:B------:R-:W-:Y:S05]  /*21c00*/  BSYNC B1 ;  /* 0x0000000000017941 */ /* 0x000fea0003800000 */
.L_x_1149:
        /* <DEDUP_REMOVED lines=10> */
.L_x_1152:
[----:B------:R-:W-:Y:S05]  /*21cb0*/  BSYNC B1 ;  /* 0x0000000000017941 */ /* 0x000fea0003800000 */
.L_x_1151:
        /* <DEDUP_REMOVED lines=10> */
.L_x_1154:
[----:B------:R-:W-:Y:S05]  /*21d60*/  BSYNC B1 ;  /* 0x0000000000017941 */ /* 0x000fea0003800000 */
.L_x_1153:
        /* <DEDUP_REMOVED lines=10> */
.L_x_1156:
[----:B------:R-:W-:Y:S05]  /*21e10*/  BSYNC B1 ;  /* 0x0000000000017941 */ /* 0x000fea0003800000 */
.L_x_1155:
        /* <DEDUP_REMOVED lines=10> */
.L_x_1158:
[----:B------:R-:W-:Y:S05]  /*21ec0*/  BSYNC B1 ;  /* 0x0000000000017941 */ /* 0x000fea0003800000 */
.L_x_1157:
        /* <DEDUP_REMOVED lines=10> */
.L_x_1160:
[----:B------:R-:W-:Y:S05]  /*21f70*/  BSYNC B1 ;  /* 0x0000000000017941 */ /* 0x000fea0003800000 */
.L_x_1159:
        /* <DEDUP_REMOVED lines=10> */
.L_x_1162:
[----:B------:R-:W-:Y:S05]  /*22020*/  BSYNC B1 ;  /* 0x0000000000017941 */ /* 0x000fea0003800000 */
.L_x_1161:
        /* <DEDUP_REMOVED lines=10> */
.L_x_1164:
[----:B------:R-:W-:Y:S05]  /*220d0*/  BSYNC B1 ;  /* 0x0000000000017941 */ /* 0x000fea0003800000 */
.L_x_1163:
        /* <DEDUP_REMOVED lines=10> */
.L_x_1166:
[----:B------:R-:W-:Y:S05]  /*22180*/  BSYNC B1 ;  /* 0x0000000000017941 */ /* 0x000fea0003800000 */
.L_x_1165:
        /* <DEDUP_REMOVED lines=10> */
.L_x_1168:
[----:B------:R-:W-:Y:S05]  /*22230*/  BSYNC B1 ;  /* 0x0000000000017941 */ /* 0x000fea0003800000 */
.L_x_1167:
        /* <DEDUP_REMOVED lines=10> */
.L_x_1170:
[----:B------:R-:W-:Y:S05]  /*222e0*/  BSYNC B1 ;  /* 0x0000000000017941 */ /* 0x000fea0003800000 */
.L_x_1169:
        /* <DEDUP_REMOVED lines=10> */
.L_x_1172:
[----:B------:R-:W-:Y:S05]  /*22390*/  BSYNC B1 ;  /* 0x0000000000017941 */ /* 0x000fea0003800000 */
.L_x_1171:
        /* <DEDUP_REMOVED lines=10> */
.L_x_1174:
[----:B------:R-:W-:Y:S05]  /*22440*/  BSYNC B1 ;  /* 0x0000000000017941 */ /* 0x000fea0003800000 */
.L_x_1173:
        /* <DEDUP_REMOVED lines=10> */
.L_x_1176:
[----:B------:R-:W-:Y:S05]  /*224f0*/  BSYNC B1 ;  /* 0x0000000000017941 */ /* 0x000fea0003800000 */
.L_x_1175:
        /* <DEDUP_REMOVED lines=10> */
.L_x_1178:
[----:B------:R-:W-:Y:S05]  /*225a0*/  BSYNC B1 ;  /* 0x0000000000017941 */ /* 0x000fea0003800000 */
.L_x_1177:
        /* <DEDUP_REMOVED lines=10> */
.L_x_1180:
[----:B------:R-:W-:Y:S05]  /*22650*/  BSYNC B1 ;  /* 0x0000000000017941 */ /* 0x000fea0003800000 */
.L_x_1179:
        /* <DEDUP_REMOVED lines=10> */
.L_x_1182:
[----:B------:R-:W-:Y:S05]  /*22700*/  BSYNC B1 ;  /* 0x0000000000017941 */ /* 0x000fea0003800000 */
.L_x_1181:
        /* <DEDUP_REMOVED lines=10> */
.L_x_1184:
[----:B------:R-:W-:Y:S05]  /*227b0*/  BSYNC B1 ;  /* 0x0000000000017941 */ /* 0x000fea0003800000 */
.L_x_1183:
        /* <DEDUP_REMOVED lines=10> */
.L_x_1186:
[----:B------:R-:W-:Y:S05]  /*22860*/  BSYNC B1 ;  /* 0x0000000000017941 */ /* 0x000fea0003800000 */
.L_x_1185:
        /* <DEDUP_REMOVED lines=10> */
.L_x_1188:
[----:B------:R-:W-:Y:S05]  /*22910*/  BSYNC B1 ;  /* 0x0000000000017941 */ /* 0x000fea0003800000 */
.L_x_1187:
        /* <DEDUP_REMOVED lines=10> */
.L_x_1190:
[----:B------:R-:W-:Y:S05]  /*229c0*/  BSYNC B1 ;  /* 0x0000000000017941 */ /* 0x000fea0003800000 */
.L_x_1189:
        /* <DEDUP_REMOVED lines=10> */
.L_x_1192:
[----:B------:R-:W-:Y:S05]  /*22a70*/  BSYNC B1 ;  /* 0x0000000000017941 */ /* 0x000fea0003800000 */
.L_x_1191:
        /* <DEDUP_REMOVED lines=10> */
.L_x_1194:
[----:B------:R-:W-:Y:S05]  /*22b20*/  BSYNC B1 ;  /* 0x0000000000017941 */ /* 0x000fea0003800000 */
.L_x_1193:
        /* <DEDUP_REMOVED lines=10> */
.L_x_1196:
[----:B------:R-:W-:Y:S05]  /*22bd0*/  BSYNC B1 ;  /* 0x0000000000017941 */ /* 0x000fea0003800000 */
.L_x_1195:
        /* <DEDUP_REMOVED lines=10> */
.L_x_1198:
[----:B------:R-:W-:Y:S05]  /*22c80*/  BSYNC B1 ;  /* 0x0000000000017941 */ /* 0x000fea0003800000 */
.L_x_1197:
        /* <DEDUP_REMOVED lines=10> */
.L_x_1200:
[----:B------:R-:W-:Y:S05]  /*22d30*/  BSYNC B1 ;  /* 0x0000000000017941 */ /* 0x000fea0003800000 */
.L_x_1199:
        /* <DEDUP_REMOVED lines=10> */
.L_x_1202:
[----:B------:R-:W-:Y:S05]  /*22de0*/  BSYNC B1 ;  /* 0x0000000000017941 */ /* 0x000fea0003800000 */
.L_x_1201:
        /* <DEDUP_REMOVED lines=10> */
.L_x_1204:
[----:B------:R-:W-:Y:S05]  /*22e90*/  BSYNC B1 ;  /* 0x0000000000017941 */ /* 0x000fea0003800000 */
.L_x_1203:
        /* <DEDUP_REMOVED lines=10> */
.L_x_1206:
[----:B------:R-:W-:Y:S05]  /*22f40*/  BSYNC B1 ;  /* 0x0000000000017941 */ /* 0x000fea0003800000 */
.L_x_1205:
        /* <DEDUP_REMOVED lines=10> */
.L_x_1208:
[----:B------:R-:W-:Y:S05]  /*22ff0*/  BSYNC B1 ;  /* 0x0000000000017941 */ /* 0x000fea0003800000 */
.L_x_1207:
        /* <DEDUP_REMOVED lines=10> */
.L_x_1210:
[----:B------:R-:W-:Y:S05]  /*230a0*/  BSYNC B1 ;  /* 0x0000000000017941 */ /* 0x000fea0003800000 */
.L_x_1209:
        /* <DEDUP_REMOVED lines=10> */
.L_x_1212:
[----:B------:R-:W-:Y:S05]  /*23150*/  BSYNC B1 ;  /* 0x0000000000017941 */ /* 0x000fea0003800000 */
.L_x_1211:
        /* <DEDUP_REMOVED lines=10> */
.L_x_1214:
[----:B------:R-:W-:Y:S05]  /*23200*/  BSYNC B1 ;  /* 0x0000000000017941 */ /* 0x000fea0003800000 */
.L_x_1213:
        /* <DEDUP_REMOVED lines=10> */
.L_x_1216:
[----:B------:R-:W-:Y:S05]  /*232b0*/  BSYNC B1 ;  /* 0x0000000000017941 */ /* 0x000fea0003800000 */
.L_x_1215:
        /* <DEDUP_REMOVED lines=10> */
.L_x_1218:
[----:B------:R-:W-:Y:S05]  /*23360*/  BSYNC B1 ;  /* 0x0000000000017941 */ /* 0x000fea0003800000 */
.L_x_1217:
        /* <DEDUP_REMOVED lines=10> */
.L_x_1220:
[----:B------:R-:W-:Y:S05]  /*23410*/  BSYNC B1 ;  /* 0x0000000000017941 */ /* 0x000fea0003800000 */
.L_x_1219:
        /* <DEDUP_REMOVED lines=10> */
.L_x_1222:
[----:B------:R-:W-:Y:S05]  /*234c0*/  BSYNC B1 ;  /* 0x0000000000017941 */ /* 0x000fea0003800000 */
.L_x_1221:
        /* <DEDUP_REMOVED lines=10> */
.L_x_1224:
[----:B------:R-:W-:Y:S05]  /*23570*/  BSYNC B1 ;  /* 0x0000000000017941 */ /* 0x000fea0003800000 */
.L_x_1223:
        /* <DEDUP_REMOVED lines=10> */
.L_x_1226:
[----:B------:R-:W-:Y:S05]  /*23620*/  BSYNC B1 ;  /* 0x0000000000017941 */ /* 0x000fea0003800000 */
.L_x_1225:
        /* <DEDUP_REMOVED lines=10> */
.L_x_1228:
[----:B------:R-:W-:Y:S05]  /*236d0*/  BSYNC B1 ;  /* 0x0000000000017941 */ /* 0x000fea0003800000 */
.L_x_1227:
        /* <DEDUP_REMOVED lines=10> */
.L_x_1230:
[----:B------:R-:W-:Y:S05]  /*23780*/  BSYNC B1 ;  /* 0x0000000000017941 */ /* 0x000fea0003800000 */
.L_x_1229:
        /* <DEDUP_REMOVED lines=10> */
.L_x_1232:
[----:B------:R-:W-:Y:S05]  /*23830*/  BSYNC B1 ;  /* 0x0000000000017941 */ /* 0x000fea0003800000 */
.L_x_1231:
        /* <DEDUP_REMOVED lines=10> */
.L_x_1234:
[----:B------:R-:W-:Y:S05]  /*238e0*/  BSYNC B1 ;  /* 0x0000000000017941 */ /* 0x000fea0003800000 */
.L_x_1233:
        /* <DEDUP_REMOVED lines=10> */
.L_x_1236:
[----:B------:R-:W-:Y:S05]  /*23990*/  BSYNC B1 ;  /* 0x0000000000017941 */ /* 0x000fea0003800000 */
.L_x_1235:
        /* <DEDUP_REMOVED lines=10> */
.L_x_1238:
[----:B------:R-:W-:Y:S05]  /*23a40*/  BSYNC B1 ;  /* 0x0000000000017941 */ /* 0x000fea0003800000 */
.L_x_1237:
        /* <DEDUP_REMOVED lines=10> */
.L_x_1240:
[----:B------:R-:W-:Y:S05]  /*23af0*/  BSYNC B1 ;  /* 0x0000000000017941 */ /* 0x000fea0003800000 */
.L_x_1239:
        /* <DEDUP_REMOVED lines=10> */
.L_x_1242:
[----:B------:R-:W-:Y:S05]  /*23ba0*/  BSYNC B1 ;  /* 0x0000000000017941 */ /* 0x000fea0003800000 */
.L_x_1241:
        /* <DEDUP_REMOVED lines=10> */
.L_x_1244:
[----:B------:R-:W-:Y:S05]  /*23c50*/  BSYNC B1 ;  /* 0x0000000000017941 */ /* 0x000fea0003800000 */
.L_x_1243:
        /* <DEDUP_REMOVED lines=10> */
.L_x_1246:
[----:B------:R-:W-:Y:S05]  /*23d00*/  BSYNC B1 ;  /* 0x0000000000017941 */ /* 0x000fea0003800000 */
.L_x_1245:
        /* <DEDUP_REMOVED lines=10> */
.L_x_1248:
[----:B------:R-:W-:Y:S05]  /*23db0*/  BSYNC B1 ;  /* 0x0000000000017941 */ /* 0x000fea0003800000 */
.L_x_1247:
        /* <DEDUP_REMOVED lines=10> */
.L_x_1250:
[----:B------:R-:W-:Y:S05]  /*23e60*/  BSYNC B1 ;  /* 0x0000000000017941 */ /* 0x000fea0003800000 */
.L_x_1249:
        /* <DEDUP_REMOVED lines=10> */
.L_x_1252:
[----:B------:R-:W-:Y:S05]  /*23f10*/  BSYNC B1 ;  /* 0x0000000000017941 */ /* 0x000fea0003800000 */
.L_x_1251:
        /* <DEDUP_REMOVED lines=10> */
.L_x_1254:
[----:B------:R-:W-:Y:S05]  /*23fc0*/  BSYNC B1 ;  /* 0x0000000000017941 */ /* 0x000fea0003800000 */
.L_x_1253:
        /* <DEDUP_REMOVED lines=10> */
.L_x_1256:
[----:B------:R-:W-:Y:S05]  /*24070*/  BSYNC B1 ;  /* 0x0000000000017941 */ /* 0x000fea0003800000 */
.L_x_1255:
        /* <DEDUP_REMOVED lines=10> */
.L_x_1258:
[----:B------:R-:W-:Y:S05]  /*24120*/  BSYNC B1 ;  /* 0x0000000000017941 */ /* 0x000fea0003800000 */
.L_x_1257:
        /* <DEDUP_REMOVED lines=10> */
.L_x_1260:
[----:B------:R-:W-:Y:S05]  /*241d0*/  BSYNC B1 ;  /* 0x0000000000017941 */ /* 0x000fea0003800000 */
.L_x_1259:
        /* <DEDUP_REMOVED lines=10> */
.L_x_1262:
[----:B------:R-:W-:Y:S05]  /*24280*/  BSYNC B1 ;  /* 0x0000000000017941 */ /* 0x000fea0003800000 */
.L_x_1261:
        /* <DEDUP_REMOVED lines=10> */
.L_x_1264:
[----:B------:R-:W-:Y:S05]  /*24330*/  BSYNC B1 ;  /* 0x0000000000017941 */ /* 0x000fea0003800000 */
.L_x_1263:
        /* <DEDUP_REMOVED lines=10> */
.L_x_1266:
[----:B------:R-:W-:Y:S05]  /*243e0*/  BSYNC B1 ;  /* 0x0000000000017941 */ /* 0x000fea0003800000 */
.L_x_1265:
        /* <DEDUP_REMOVED lines=10> */
.L_x_1268:
[----:B------:R-:W-:Y:S05]  /*24490*/  BSYNC B1 ;  /* 0x0000000000017941 */ /* 0x000fea0003800000 */
.L_x_1267:
        /* <DEDUP_REMOVED lines=10> */
.L_x_1270:
[----:B------:R-:W-:Y:S05]  /*24540*/  BSYNC B1 ;  /* 0x0000000000017941 */ /* 0x000fea0003800000 */
.L_x_1269:
        /* <DEDUP_REMOVED lines=10> */
.L_x_1272:
[----:B------:R-:W-:Y:S05]  /*245f0*/  BSYNC B1 ;  /* 0x0000000000017941 */ /* 0x000fea0003800000 */
.L_x_1271:
        /* <DEDUP_REMOVED lines=10> */
.L_x_1274:
[----:B------:R-:W-:Y:S05]  /*246a0*/  BSYNC B1 ;  /* 0x0000000000017941 */ /* 0x000fea0003800000 */
.L_x_1273:
        /* <DEDUP_REMOVED lines=10> */
.L_x_1276:
[----:B------:R-:W-:Y:S05]  /*24750*/  BSYNC B1 ;  /* 0x0000000000017941 */ /* 0x000fea0003800000 */
.L_x_1275:
        /* <DEDUP_REMOVED lines=10> */
.L_x_1278:
[----:B------:R-:W-:Y:S05]  /*24800*/  BSYNC B1 ;  /* 0x0000000000017941 */ /* 0x000fea0003800000 */
.L_x_1277:
        /* <DEDUP_REMOVED lines=10> */
.L_x_1280:
[----:B------:R-:W-:Y:S05]  /*248b0*/  BSYNC B1 ;  /* 0x0000000000017941 */ /* 0x000fea0003800000 */
.L_x_1279:
        /* <DEDUP_REMOVED lines=10> */
.L_x_1282:
[----:B------:R-:W-:Y:S05]  /*24960*/  BSYNC B1 ;  /* 0x0000000000017941 */ /* 0x000fea0003800000 */
.L_x_1281:
        /* <DEDUP_REMOVED lines=10> */
.L_x_1284:
[----:B------:R-:W-:Y:S05]  /*24a10*/  BSYNC B1 ;  /* 0x0000000000017941 */ /* 0x000fea0003800000 */
.L_x_1283:
        /* <DEDUP_REMOVED lines=10> */
.L_x_1286:
[----:B------:R-:W-:Y:S05]  /*24ac0*/  BSYNC B1 ;  /* 0x0000000000017941 */ /* 0x000fea0003800000 */
.L_x_1285:
        /* <DEDUP_REMOVED lines=10> */
.L_x_1288:
[----:B------:R-:W-:Y:S05]  /*24b70*/  BSYNC B1 ;  /* 0x0000000000017941 */ /* 0x000fea0003800000 */
.L_x_1287:
        /* <DEDUP_REMOVED lines=10> */
.L_x_1290:
[----:B------:R-:W-:Y:S05]  /*24c20*/  BSYNC B1 ;  /* 0x0000000000017941 */ /* 0x000fea0003800000 */
.L_x_1289:
        /* <DEDUP_REMOVED lines=10> */
.L_x_1292:
[----:B------:R-:W-:Y:S05]  /*24cd0*/  BSYNC B1 ;  /* 0x0000000000017941 */ /* 0x000fea0003800000 */
.L_x_1291:
        /* <DEDUP_REMOVED lines=10> */
.L_x_1294:
[----:B------:R-:W-:Y:S05]  /*24d80*/  BSYNC B1 ;  /* 0x0000000000017941 */ /* 0x000fea0003800000 */
.L_x_1293:
        /* <DEDUP_REMOVED lines=10> */
.L_x_1296:
[----:B------:R-:W-:Y:S05]  /*24e30*/  BSYNC B1 ;  /* 0x0000000000017941 */ /* 0x000fea0003800000 */
.L_x_1295:
        /* <DEDUP_REMOVED lines=10> */
.L_x_1298:
[----:B------:R-:W-:Y:S05]  /*24ee0*/  BSYNC B1 ;  /* 0x0000000000017941 */ /* 0x000fea0003800000 */
.L_x_1297:
        /* <DEDUP_REMOVED lines=10> */
.L_x_1300:
[----:B------:R-:W-:Y:S05]  /*24f90*/  BSYNC B1 ;  /* 0x0000000000017941 */ /* 0x000fea0003800000 */
.L_x_1299:
        /* <DEDUP_REMOVED lines=10> */
.L_x_1302:
[----:B------:R-:W-:Y:S05]  /*25040*/  BSYNC B1 ;  /* 0x0000000000017941 */ /* 0x000fea0003800000 */
.L_x_1301:
        /* <DEDUP_REMOVED lines=10> */
.L_x_1304:
[----:B------:R-:W-:Y:S05]  /*250f0*/  BSYNC B1 ;  /* 0x0000000000017941 */ /* 0x000fea0003800000 */
.L_x_1303:
[----:B0----5:R-:W-:Y:S01]  /*25100*/  IMAD.U32 R13, R3, 0x10000, RZ ;  /* 0x00010000030d7824 */ /* 0x021fe200078e00ff */
[----:B------:R-:W-:Y:S01]  /*25110*/  ISETP.GT.AND P3, PT, R0, 0x101, P2 ;  /* 0x000001010000780c */ /* 0x000fe20001764270 */
[----:B------:R-:W-:Y:S02]  /*25120*/  BSSY B1, `(.L_x_1305) ;  /* 0x0000007000017945 */ /* 0x000fe40003800000 */
[----:B------:R-:W-:-:S04]  /*25130*/  FMUL R13, R13, R16 ;  /* 0x000000100d0d7220 */ /* 0x000fc80000400000 */
[----:B------:R-:W-:-:S05]  /*25140*/  FFMA R13, R24, R2, R13 ;  /* 0x00000002180d7223 */ /* 0x000fca000000000d */
[----:B------:R-:W-:-:S05]  /*25150*/  F2FP.BF16.F32.PACK_AB R13, RZ, R13 ;  /* 0x0000000dff0d723e */ /* 0x000fca00000010ff */
[----:B------:R0:W-:Y:S01]  /*25160*/  @P0 STG.E.U16 desc[UR36][R10.64+0x200], R13 ;  /* 0x0002000d0a000986 */ /* 0x0001e2000c101524 */
[----:B------:R-:W-:Y:S05]  /*25170*/  @!P3 BRA `(.L_x_1306) ;  /* 0x000000000004b947 */ /* 0x000fea0003800000 */
[----:B------:R0:W5:Y:S02]  /*25180*/  LDG.E.LTC128B.U16 R3, desc[UR36][R8.64+0x202] ;  /* 0x0002022408037981 */ /* 0x000164000c1e1520 */
.L_x_1306:
[----:B------:R-:W-:Y:S05]  /*25190*/  BSYNC B1 ;  /* 0x0000000000017941 */ /* 0x000fea0003800000 */
.L_x_1305:
        /* <DEDUP_REMOVED lines=9> */
.L_x_1308:
[----:B------:R-:W-:Y:S05]  /*25230*/  BSYNC B1 ;  /* 0x0000000000017941 */ /* 0x000fea0003800000 */
.L_x_1307:
[----:B-----5:R-:W-:Y:S01]  /*25240*/  IMAD.U32 R13, R3, 0x10000, RZ ;  /* 0x00010000030d7824 */ /* 0x020fe200078e00ff */
        /* <DEDUP_REMOVED lines=8> */
.L_x_1310:
[----:B------:R-:W-:Y:S05]  /*252d0*/  BSYNC B1 ;  /* 0x0000000000017941 */ /* 0x000fea0003800000 */
.L_x_1309:
        /* <DEDUP_REMOVED lines=9> */
.L_x_1312:
[----:B------:R-:W-:Y:S05]  /*25370*/  BSYNC B1 ;  /* 0x0000000000017941 */ /* 0x000fea0003800000 */
.L_x_1311:
        /* <DEDUP_REMOVED lines=9> */
.L_x_1314:
[----:B------:R-:W-:Y:S05]  /*25410*/  BSYNC B1 ;  /* 0x0000000000017941 */ /* 0x000fea0003800000 */
.L_x_1313:
        /* <DEDUP_REMOVED lines=9> */
.L_x_1316:
[----:B------:R-:W-:Y:S05]  /*254b0*/  BSYNC B1 ;  /* 0x0000000000017941 */ /* 0x000fea0003800000 */
.L_x_1315:
        /* <DEDUP_REMOVED lines=9> */
.L_x_1318:
[----:B------:R-:W-:Y:S05]  /*25550*/  BSYNC B1 ;  /* 0x0000000000017941 */ /* 0x000fea0003800000 */
.L_x_1317:
        /* <DEDUP_REMOVED lines=9> */
.L_x_1320:
[----:B------:R-:W-:Y:S05]  /*255f0*/  BSYNC B1 ;  /* 0x0000000000017941 */ /* 0x000fea0003800000 */
.L_x_1319:
        /* <DEDUP_REMOVED lines=9> */
.L_x_1322:
[----:B------:R-:W-:Y:S05]  /*25690*/  BSYNC B1 ;  /* 0x0000000000017941 */ /* 0x000fea0003800000 */
.L_x_1321:
        /* <DEDUP_REMOVED lines=9> */
.L_x_1324:
[----:B------:R-:W-:Y:S05]  /*25730*/  BSYNC B1 ;  /* 0x0000000000017941 */ /* 0x000fea0003800000 */
.L_x_1323:
        /* <DEDUP_REMOVED lines=9> */
.L_x_1326:
[----:B------:R-:W-:Y:S05]  /*257d0*/  BSYNC B1 ;  /* 0x0000000000017941 */ /* 0x000fea0003800000 */
.L_x_1325:
        /* <DEDUP_REMOVED lines=9> */
.L_x_1328:
[----:B------:R-:W-:Y:S05]  /*25870*/  BSYNC B1 ;  /* 0x0000000000017941 */ /* 0x000fea0003800000 */
.L_x_1327:
        /* <DEDUP_REMOVED lines=9> */
.L_x_1330:
[----:B------:R-:W-:Y:S05]  /*25910*/  BSYNC B1 ;  /* 0x0000000000017941 */ /* 0x000fea0003800000 */
.L_x_1329:
        /* <DEDUP_REMOVED lines=9> */
.L_x_1332:
[----:B------:R-:W-:Y:S05]  /*259b0*/  BSYNC B1 ;  /* 0x0000000000017941 */ /* 0x000fea0003800000 */
.L_x_1331:
        /* <DEDUP_REMOVED lines=9> */
.L_x_1334:
[----:B------:R-:W-:Y:S05]  /*25a50*/  BSYNC B1 ;  /* 0x0000000000017941 */ /* 0x000fea0003800000 */
.L_x_1333:
        /* <DEDUP_REMOVED lines=9> */
.L_x_1336:
[----:B------:R-:W-:Y:S05]  /*25af0*/  BSYNC B1 ;  /* 0x0000000000017941 */ /* 0x000fea0003800000 */
.L_x_1335:
        /* <DEDUP_REMOVED lines=9> */
.L_x_1338:
[----:B------:R-:W-:Y:S05]  /*25b90*/  BSYNC B1 ;  /* 0x0000000000017941 */ /* 0x000fea0003800000 */
.L_x_1337:
        /* <DEDUP_REMOVED lines=9> */
.L_x_1340:
[----:B------:R-:W-:Y:S05]  /*25c30*/  BSYNC B1 ;  /* 0x0000000000017941 */ /* 0x000fea0003800000 */
.L_x_1339:
        /* <DEDUP_REMOVED lines=9> */
.L_x_1342:
[----:B------:R-:W-:Y:S05]  /*25cd0*/  BSYNC B1 ;  /* 0x0000000000017941 */ /* 0x000fea0003800000 */
.L_x_1341:
        /* <DEDUP_REMOVED lines=9> */
.L_x_1344:
[----:B------:R-:W-:Y:S05]  /*25d70*/  BSYNC B1 ;  /* 0x0000000000017941 */ /* 0x000fea0003800000 */
.L_x_1343:
        /* <DEDUP_REMOVED lines=9> */
.L_x_1346:
[----:B------:R-:W-:Y:S05]  /*25e10*/  BSYNC B1 ;  /* 0x0000000000017941 */ /* 0x000fea0003800000 */
.L_x_1345:
        /* <DEDUP_REMOVED lines=9> */
.L_x_1348:
[----:B------:R-:W-:Y:S05]  /*25eb0*/  BSYNC B1 ;  /* 0x0000000000017941 */ /* 0x000fea0003800000 */
.L_x_1347:
        /* <DEDUP_REMOVED lines=9> */
.L_x_1350:
[----:B------:R-:W-:Y:S05]  /*25f50*/  BSYNC B1 ;  /* 0x0000000000017941 */ /* 0x000fea0003800000 */
.L_x_1349:
        /* <DEDUP_REMOVED lines=9> */
.L_x_1352:
[----:B------:R-:W-:Y:S05]  /*25ff0*/  BSYNC B1 ;  /* 0x0000000000017941 */ /* 0x000fea0003800000 */
.L_x_1351:
        /* <DEDUP_REMOVED lines=9> */
.L_x_1354:
[----:B------:R-:W-:Y:S05]  /*26090*/  BSYNC B1 ;  /* 0x0000000000017941 */ /* 0x000fea0003800000 */
.L_x_1353:
        /* <DEDUP_REMOVED lines=9> */
.L_x_1356:
[----:B------:R-:W-:Y:S05]  /*26130*/  BSYNC B1 ;  /* 0x0000000000017941 */ /* 0x000fea0003800000 */
.L_x_1355:
        /* <DEDUP_REMOVED lines=9> */
.L_x_1358:
[----:B------:R-:W-:Y:S05]  /*261d0*/  BSYNC B1 ;  /* 0x0000000000017941 */ /* 0x000fea0003800000 */
.L_x_1357:
        /* <DEDUP_REMOVED lines=9> */
.L_x_1360:
[----:B------:R-:W-:Y:S05]  /*26270*/  BSYNC B1 ;  /* 0x0000000000017941 */ /* 0x000fea0003800000 */
.L_x_1359:
        /* <DEDUP_REMOVED lines=9> */
.L_x_1362:
[----:B------:R-:W-:Y:S05]  /*26310*/  BSYNC B1 ;  /* 0x0000000000017941 */ /* 0x000fea0003800000 */
.L_x_1361:
        /* <DEDUP_REMOVED lines=9> */
.L_x_1364:
[----:B------:R-:W-:Y:S05]  /*263b0*/  BSYNC B1 ;  /* 0x0000000000017941 */ /* 0x000fea0003800000 */
.L_x_1363:
        /* <DEDUP_REMOVED lines=9> */
.L_x_1366:
[----:B------:R-:W-:Y:S05]  /*26450*/  BSYNC B1 ;  /* 0x0000000000017941 */ /* 0x000fea0003800000 */
.L_x_1365:
        /* <DEDUP_REMOVED lines=9> */
.L_x_1368:
[----:B------:R-:W-:Y:S05]  /*264f0*/  BSYNC B1 ;  /* 0x0000000000017941 */ /* 0x000fea0003800000 */
.L_x_1367:
        /* <DEDUP_REMOVED lines=9> */
.L_x_1370:
[----:B------:R-:W-:Y:S05]  /*26590*/  BSYNC B1 ;  /* 0x0000000000017941 */ /* 0x000fea0003800000 */
.L_x_1369:
        /* <DEDUP_REMOVED lines=9> */
.L_x_1372:
[----:B------:R-:W-:Y:S05]  /*26630*/  BSYNC B1 ;  /* 0x0000000000017941 */ /* 0x000fea0003800000 */
.L_x_1371:
        /* <DEDUP_REMOVED lines=9> */
.L_x_1374:
[----:B------:R-:W-:Y:S05]  /*266d0*/  BSYNC B1 ;  /* 0x0000000000017941 */ /* 0x000fea0003800000 */
.L_x_1373:
        /* <DEDUP_REMOVED lines=9> */
.L_x_1376:
[----:B------:R-:W-:Y:S05]  /*26770*/  BSYNC B1 ;  /* 0x0000000000017941 */ /* 0x000fea0003800000 */
.L_x_1375:
        /* <DEDUP_REMOVED lines=9> */
.L_x_1378:
[----:B------:R-:W-:Y:S05]  /*26810*/  BSYNC B1 ;  /* 0x0000000000017941 */ /* 0x000fea0003800000 */
.L_x_1377:
        /* <DEDUP_REMOVED lines=9> */
.L_x_1380:
[----:B------:R-:W-:Y:S05]  /*268b0*/  BSYNC B1 ;  /* 0x0000000000017941 */ /* 0x000fea0003800000 */
.L_x_1379:
        /* <DEDUP_REMOVED lines=9> */
.L_x_1382:
[----:B------:R-:W-:Y:S05]  /*26950*/  BSYNC B1 ;  /* 0x0000000000017941 */ /* 0x000fea0003800000 */
.L_x_1381:
        /* <DEDUP_REMOVED lines=9> */
.L_x_1384:
[----:B------:R-:W-:Y:S05]  /*269f0*/  BSYNC B1 ;  /* 0x0000000000017941 */ /* 0x000fea0003800000 */
.L_x_1383:
        /* <DEDUP_REMOVED lines=9> */
.L_x_1386:
[----:B------:R-:W-:Y:S05]  /*26a90*/  BSYNC B1 ;  /* 0x0000000000017941 */ /* 0x000fea0003800000 */
.L_x_1385:
        /* <DEDUP_REMOVED lines=9> */
.L_x_1388:
[----:B------:R-:W-:Y:S05]  /*26b30*/  BSYNC B1 ;  /* 0x0000000000017941 */ /* 0x000fea0003800000 */
.L_x_1387:
        /* <DEDUP_REMOVED lines=9> */
.L_x_1390:
[----:B------:R-:W-:Y:S05]  /*26bd0*/  BSYNC B1 ;  /* 0x0000000000017941 */ /* 0x000fea0003800000 */
.L_x_1389:
        /* <DEDUP_REMOVED lines=9> */
.L_x_1392:
[----:B------:R-:W-:Y:S05]  /*26c70*/  BSYNC B1 ;  /* 0x0000000000017941 */ /* 0x000fea0003800000 */
.L_x_1391:
        /* <DEDUP_REMOVED lines=9> */
.L_x_1394:
[----:B------:R-:W-:Y:S05]  /*26d10*/  BSYNC B1 ;  /* 0x0000000000017941 */ /* 0x000fea0003800000 */
.L_x_1393:
        /* <DEDUP_REMOVED lines=9> */
.L_x_1396:
[----:B------:R-:W-:Y:S05]  /*26db0*/  BSYNC B1 ;  /* 0x0000000000017941 */ /* 0x000fea0003800000 */
.L_x_1395:
        /* <DEDUP_REMOVED lines=9> */
.L_x_1398:
[----:B------:R-:W-:Y:S05]  /*26e50*/  BSYNC B1 ;  /* 0x0000000000017941 */ /* 0x000fea0003800000 */
.L_x_1397:
        /* <DEDUP_REMOVED lines=9> */
.L_x_1400:
[----:B------:R-:W-:Y:S05]  /*26ef0*/  BSYNC B1 ;  /* 0x0000000000017941 */ /* 0x000fea0003800000 */
.L_x_1399:
        /* <DEDUP_REMOVED lines=9> */
.L_x_1402:
[----:B------:R-:W-:Y:S05]  /*26f90*/  BSYNC B1 ;  /* 0x0000000000017941 */ /* 0x000fea0003800000 */
.L_x_1401:
        /* <DEDUP_REMOVED lines=9> */
.L_x_1404:
[----:B------:R-:W-:Y:S05]  /*27030*/  BSYNC B1 ;  /* 0x0000000000017941 */ /* 0x000fea0003800000 */
.L_x_1403:
        /* <DEDUP_REMOVED lines=9> */
.L_x_1406:
[----:B------:R-:W-:Y:S05]  /*270d0*/  BSYNC B1 ;  /* 0x0000000000017941 */ /* 0x000fea0003800000 */
.L_x_1405:
        /* <DEDUP_REMOVED lines=9> */
.L_x_1408:
[----:B------:R-:W-:Y:S05]  /*27170*/  BSYNC B1 ;  /* 0x0000000000017941 */ /* 0x000fea0003800000 */
.L_x_1407:
        /* <DEDUP_REMOVED lines=9> */
.L_x_1410:
[----:B------:R-:W-:Y:S05]  /*27210*/  BSYNC B1 ;  /* 0x0000000000017941 */ /* 0x000fea0003800000 */
.L_x_1409:
        /* <DEDUP_REMOVED lines=9> */
.L_x_1412:
[----:B------:R-:W-:Y:S05]  /*272b0*/  BSYNC B1 ;  /* 0x0000000000017941 */ /* 0x000fea0003800000 */
.L_x_1411:
        /* <DEDUP_REMOVED lines=9> */
.L_x_1414:
[----:B------:R-:W-:Y:S05]  /*27350*/  BSYNC B1 ;  /* 0x0000000000017941 */ /* 0x000fea0003800000 */
.L_x_1413:
        /* <DEDUP_REMOVED lines=9> */
.L_x_1416:
[----:B------:R-:W-:Y:S05]  /*273f0*/  BSYNC B1 ;  /* 0x0000000000017941 */ /* 0x000fea0003800000 */
.L_x_1415:
        /* <DEDUP_REMOVED lines=9> */
.L_x_1418:
[----:B------:R-:W-:Y:S05]  /*27490*/  BSYNC B1 ;  /* 0x0000000000017941 */ /* 0x000fea0003800000 */
.L_x_1417:
        /* <DEDUP_REMOVED lines=9> */
.L_x_1420:
[----:B------:R-:W-:Y:S05]  /*27530*/  BSYNC B1 ;  /* 0x0000000000017941 */ /* 0x000fea0003800000 */
.L_x_1419:
        /* <DEDUP_REMOVED lines=9> */
.L_x_1422:
[----:B------:R-:W-:Y:S05]  /*275d0*/  BSYNC B1 ;  /* 0x0000000000017941 */ /* 0x000fea0003800000 */
.L_x_1421:
        /* <DEDUP_REMOVED lines=9> */
.L_x_1424:
[----:B------:R-:W-:Y:S05]  /*27670*/  BSYNC B1 ;  /* 0x0000000000017941 */ /* 0x000fea0003800000 */
.L_x_1423:
        /* <DEDUP_REMOVED lines=9> */
.L_x_1426:
[----:B------:R-:W-:Y:S05]  /*27710*/  BSYNC B1 ;  /* 0x0000000000017941 */ /* 0x000fea0003800000 */
.L_x_1425:
        /* <DEDUP_REMOVED lines=9> */
.L_x_1428:
[----:B------:R-:W-:Y:S05]  /*277b0*/  BSYNC B1 ;  /* 0x0000000000017941 */ /* 0x000fea0003800000 */
.L_x_1427:
        /* <DEDUP_REMOVED lines=9> */
.L_x_1430:
[----:B------:R-:W-:Y:S05]  /*27850*/  BSYNC B1 ;  /* 0x0000000000017941 */ /* 0x000fea0003800000 */
.L_x_1429:
        /* <DEDUP_REMOVED lines=9> */
.L_x_1432:
[----:B------:R-:W-:Y:S05]  /*278f0*/  BSYNC B1 ;  /* 0x0000000000017941 */ /* 0x000fea0003800000 */
.L_x_1431:
        /* <DEDUP_REMOVED lines=9> */
.L_x_1434:
[----:B------:R-:W-:Y:S05]  /*27990*/  BSYNC B1 ;  /* 0x0000000000017941 */ /* 0x000fea0003800000 */
.L_x_1433:
        /* <DEDUP_REMOVED lines=9> */
.L_x_1436:
[----:B------:R-:W-:Y:S05]  /*27a30*/  BSYNC B1 ;  /* 0x0000000000017941 */ /* 0x000fea0003800000 */
.L_x_1435:
        /* <DEDUP_REMOVED lines=9> */
.L_x_1438:
[----:B------:R-:W-:Y:S05]  /*27ad0*/  BSYNC B1 ;  /* 0x0000000000017941 */ /* 0x000fea0003800000 */
.L_x_1437:
        /* <DEDUP_REMOVED lines=9> */
.L_x_1440:
[----:B------:R-:W-:Y:S05]  /*27b70*/  BSYNC B1 ;  /* 0x0000000000017941 */ /* 0x000fea0003800000 */
.L_x_1439:
        /* <DEDUP_REMOVED lines=9> */
.L_x_1442:
[----:B------:R-:W-:Y:S05]  /*27c10*/  BSYNC B1 ;  /* 0x0000000000017941 */ /* 0x000fea0003800000 */
.L_x_1441:
        /* <DEDUP_REMOVED lines=9> */
.L_x_1444:
[----:B------:R-:W-:Y:S05]  /*27cb0*/  BSYNC B1 ;  /* 0x0000000000017941 */ /* 0x000fea0003800000 */
.L_x_1443:
        /* <DEDUP_REMOVED lines=9> */
.L_x_1446:
[----:B------:R-:W-:Y:S05]  /*27d50*/  BSYNC B1 ;  /* 0x0000000000017941 */ /* 0x000fea0003800000 */
.L_x_1445:
        /* <DEDUP_REMOVED lines=9> */
.L_x_1448:
[----:B------:R-:W-:Y:S05]  /*27df0*/  BSYNC B1 ;  /* 0x0000000000017941 */ /* 0x000fea0003800000 */
.L_x_1447:
        /* <DEDUP_REMOVED lines=9> */
.L_x_1450:
[----:B------:R-:W-:Y:S05]  /*27e90*/  BSYNC B1 ;  /* 0x0000000000017941 */ /* 0x000fea0003800000 */
.L_x_1449:
        /* <DEDUP_REMOVED lines=9> */
.L_x_1452:
[----:B------:R-:W-:Y:S05]  /*27f30*/  BSYNC B1 ;  /* 0x0000000000017941 */ /* 0x000fea0003800000 */
.L_x_1451:
        /* <DEDUP_REMOVED lines=9> */
.L_x_1454:
[----:B------:R-:W-:Y:S05]  /*27fd0*/  BSYNC B1 ;  /* 0x0000000000017941 */ /* 0x000fea0003800000 */
.L_x_1453:
        /* <DEDUP_REMOVED lines=9> */
.L_x_1456:
[----:B------:R-:W-:Y:S05]  /*28070*/  BSYNC B1 ;  /* 0x0000000000017941 */ /* 0x000fea0003800000 */
.L_x_1455:
        /* <DEDUP_REMOVED lines=9> */
.L_x_1458:
[----:B------:R-:W-:Y:S05]  /*28110*/  BSYNC B1 ;  /* 0x0000000000017941 */ /* 0x000fea0003800000 */
.L_x_1457:
        /* <DEDUP_REMOVED lines=9> */
.L_x_1460:
[----:B------:R-:W-:Y:S05]  /*281b0*/  BSYNC B1 ;  /* 0x0000000000017941 */ /* 0x000fea0003800000 */
.L_x_1459:
        /* <DEDUP_REMOVED lines=9> */
.L_x_1462:
[----:B------:R-:W-:Y:S05]  /*28250*/  BSYNC B1 ;  /* 0x0000000000017941 */ /* 0x000fea0003800000 */
.L_x_1461:
        /* <DEDUP_REMOVED lines=9> */
.L_x_1464:
[----:B------:R-:W-:Y:S05]  /*282f0*/  BSYNC B1 ;  /* 0x0000000000017941 */ /* 0x000fea0003800000 */
.L_x_1463:
        /* <DEDUP_REMOVED lines=9> */
.L_x_1466:
[----:B------:R-:W-:Y:S05]  /*28390*/  BSYNC B1 ;  /* 0x0000000000017941 */ /* 0x000fea0003800000 */
.L_x_1465:
        /* <DEDUP_REMOVED lines=9> */
.L_x_1468:
[----:B------:R-:W-:Y:S05]  /*28430*/  BSYNC B1 ;  /* 0x0000000000017941 */ /* 0x000fea0003800000 */
.L_x_1467:
        /* <DEDUP_REMOVED lines=9> */
.L_x_1470:
[----:B------:R-:W-:Y:S05]  /*284d0*/  BSYNC B1 ;  /* 0x0000000000017941 */ /* 0x000fea0003800000 */
.L_x_1469:
        /* <DEDUP_REMOVED lines=9> */
.L_x_1472:
[----:B------:R-:W-:Y:S05]  /*28570*/  BSYNC B1 ;  /* 0x0000000000017941 */ /* 0x000fea0003800000 */
.L_x_1471:
        /* <DEDUP_REMOVED lines=9> */
.L_x_1474:
[----:B------:R-:W-:Y:S05]  /*28610*/  BSYNC B1 ;  /* 0x0000000000017941 */ /* 0x000fea0003800000 */
.L_x_1473:
        /* <DEDUP_REMOVED lines=9> */
.L_x_1476:
[----:B------:R-:W-:Y:S05]  /*286b0*/  BSYNC B1 ;  /* 0x0000000000017941 */ /* 0x000fea0003800000 */
.L_x_1475:
        /* <DEDUP_REMOVED lines=9> */
.L_x_1478:
[----:B------:R-:W-:Y:S05]  /*28750*/  BSYNC B1 ;  /* 0x0000000000017941 */ /* 0x000fea0003800000 */
.L_x_1477:
        /* <DEDUP_REMOVED lines=9> */
.L_x_1480:
[----:B------:R-:W-:Y:S05]  /*287f0*/  BSYNC B1 ;  /* 0x0000000000017941 */ /* 0x000fea0003800000 */
.L_x_1479:
        /* <DEDUP_REMOVED lines=9> */
.L_x_1482:
[----:B------:R-:W-:Y:S05]  /*28890*/  BSYNC B1 ;  /* 0x0000000000017941 */ /* 0x000fea0003800000 */
.L_x_1481:
        /* <DEDUP_REMOVED lines=9> */
.L_x_1484:
[----:B------:R-:W-:Y:S05]  /*28930*/  BSYNC B1 ;  /* 0x0000000000017941 */ /* 0x000fea0003800000 */
.L_x_1483:
        /* <DEDUP_REMOVED lines=9> */
.L_x_1486:
[----:B------:R-:W-:Y:S05]  /*289d0*/  BSYNC B1 ;  /* 0x0000000000017941 */ /* 0x000fea0003800000 */
.L_x_1485:
        /* <DEDUP_REMOVED lines=9> */
.L_x_1488:
[----:B------:R-:W-:Y:S05]  /*28a70*/  BSYNC B1 ;  /* 0x0000000000017941 */ /* 0x000fea0003800000 */
.L_x_1487:
        /* <DEDUP_REMOVED lines=9> */
.L_x_1490:
[----:B------:R-:W-:Y:S05]  /*28b10*/  BSYNC B1 ;  /* 0x0000000000017941 */ /* 0x000fea0003800000 */
.L_x_1489:
        /* <DEDUP_REMOVED lines=9> */
.L_x_1492:
[----:B------:R-:W-:Y:S05]  /*28bb0*/  BSYNC B1 ;  /* 0x0000000000017941 */ /* 0x000fea0003800000 */
.L_x_1491:
        /* <DEDUP_REMOVED lines=9> */
.L_x_1494:
[----:B------:R-:W-:Y:S05]  /*28c50*/  BSYNC B1 ;  /* 0x0000000000017941 */ /* 0x000fea0003800000 */
.L_x_1493:
        /* <DEDUP_REMOVED lines=9> */
.L_x_1496:
[----:B------:R-:W-:Y:S05]  /*28cf0*/  BSYNC B1 ;  /* 0x0000000000017941 */ /* 0x000fea0003800000 */
.L_x_1495:
        /* <DEDUP_REMOVED lines=9> */
.L_x_1498:
[----:B------:R-:W-:Y:S05]  /*28d90*/  BSYNC B1 ;  /* 0x0000000000017941 */ /* 0x000fea0003800000 */
.L_x_1497:
        /* <DEDUP_REMOVED lines=9> */
.L_x_1500:
[----:B------:R-:W-:Y:S05]  /*28e30*/  BSYNC B1 ;  /* 0x0000000000017941 */ /* 0x000fea0003800000 */
.L_x_1499:
        /* <DEDUP_REMOVED lines=9> */
.L_x_1502:
[----:B------:R-:W-:Y:S05]  /*28ed0*/  BSYNC B1 ;  /* 0x0000000000017941 */ /* 0x000fea0003800000 */
.L_x_1501:
        /* <DEDUP_REMOVED lines=9> */
.L_x_1504:
[----:B------:R-:W-:Y:S05]  /*28f70*/  BSYNC B1 ;  /* 0x0000000000017941 */ /* 0x000fea0003800000 */
.L_x_1503:
        /* <DEDUP_REMOVED lines=9> */
.L_x_1506:
[----:B------:R-:W-:Y:S05]  /*29010*/  BSYNC B1 ;  /* 0x0000000000017941 */ /* 0x000fea0003800000 */
.L_x_1505:
        /* <DEDUP_REMOVED lines=9> */
.L_x_1508:
[----:B------:R-:W-:Y:S05]  /*290b0*/  BSYNC B1 ;  /* 0x0000000000017941 */ /* 0x000fea0003800000 */
.L_x_1507:
        /* <DEDUP_REMOVED lines=9> */
.L_x_1510:
[----:B------:R-:W-:Y:S05]  /*29150*/  BSYNC B1 ;  /* 0x0000000000017941 */ /* 0x000fea0003800000 */
.L_x_1509:
        /* <DEDUP_REMOVED lines=9> */
.L_x_1512:
[----:B------:R-:W-:Y:S05]  /*291f0*/  BSYNC B1 ;  /* 0x0000000000017941 */ /* 0x000fea0003800000 */
.L_x_1511:
        /* <DEDUP_REMOVED lines=9> */
.L_x_1514:
[----:B------:R-:W-:Y:S05]  /*29290*/  BSYNC B1 ;  /* 0x0000000000017941 */ /* 0x000fea0003800000 */
.L_x_1513:
        /* <DEDUP_REMOVED lines=9> */
.L_x_1516:
[----:B------:R-:W-:Y:S05]  /*29330*/  BSYNC B1 ;  /* 0x0000000000017941 */ /* 0x000fea0003800000 */
.L_x_1515:
        /* <DEDUP_REMOVED lines=9> */
.L_x_1518:
[----:B------:R-:W-:Y:S05]  /*293d0*/  BSYNC B1 ;  /* 0x0000000000017941 */ /* 0x000fea0003800000 */
.L_x_1517:
        /* <DEDUP_REMOVED lines=9> */
.L_x_1520:
[----:B------:R-:W-:Y:S05]  /*29470*/  BSYNC B1 ;  /* 0x0000000000017941 */ /* 0x000fea0003800000 */
.L_x_1519:
        /* <DEDUP_REMOVED lines=9> */
.L_x_1522:
[----:B------:R-:W-:Y:S05]  /*29510*/  BSYNC B1 ;  /* 0x0000000000017941 */ /* 0x000fea0003800000 */
.L_x_1521:
        /* <DEDUP_REMOVED lines=9> */
.L_x_1524:
[----:B------:R-:W-:Y:S05]  /*295b0*/  BSYNC B1 ;  /* 0x0000000000017941 */ /* 0x000fea0003800000 */
.L_x_1523:
        /* <DEDUP_REMOVED lines=9> */
.L_x_1526:
[----:B------:R-:W-:Y:S05]  /*29650*/  BSYNC B1 ;  /* 0x0000000000017941 */ /* 0x000fea0003800000 */
.L_x_1525:
        /* <DEDUP_REMOVED lines=9> */
.L_x_1528:
[----:B------:R-:W-:Y:S05]  /*296f0*/  BSYNC B1 ;  /* 0x0000000000017941 */ /* 0x000fea0003800000 */
.L_x_1527:
        /* <DEDUP_REMOVED lines=9> */
.L_x_1530:
[----:B------:R-:W-:Y:S05]  /*29790*/  BSYNC B1 ;  /* 0x0000000000017941 */ /* 0x000fea0003800000 */
.L_x_1529:
        /* <DEDUP_REMOVED lines=9> */
.L_x_1532:
[----:B------:R-:W-:Y:S05]  /*29830*/  BSYNC B1 ;  /* 0x0000000000017941 */ /* 0x000fea0003800000 */
.L_x_1531:
        /* <DEDUP_REMOVED lines=9> */
.L_x_1534:
[----:B------:R-:W-:Y:S05]  /*298d0*/  BSYNC B1 ;  /* 0x0000000000017941 */ /* 0x000fea0003800000 */
.L_x_1533:
        /* <DEDUP_REMOVED lines=9> */
.L_x_1536:
[----:B------:R-:W-:Y:S05]  /*29970*/  BSYNC B1 ;  /* 0x0000000000017941 */ /* 0x000fea0003800000 */
.L_x_1535:
        /* <DEDUP_REMOVED lines=9> */
.L_x_1538:
[----:B------:R-:W-:Y:S05]  /*29a10*/  BSYNC B1 ;  /* 0x0000000000017941 */ /* 0x000fea0003800000 */
.L_x_1537:
        /* <DEDUP_REMOVED lines=9> */
.L_x_1540:
[----:B------:R-:W-:Y:S05]  /*29ab0*/  BSYNC B1 ;  /* 0x0000000000017941 */ /* 0x000fea0003800000 */
.L_x_1539:
        /* <DEDUP_REMOVED lines=9> */
.L_x_1542:
[----:B------:R-:W-:Y:S05]  /*29b50*/  BSYNC B1 ;  /* 0x0000000000017941 */ /* 0x000fea0003800000 */
.L_x_1541:
        /* <DEDUP_REMOVED lines=9> */
.L_x_1544:
[----:B------:R-:W-:Y:S05]  /*29bf0*/  BSYNC B1 ;  /* 0x0000000000017941 */ /* 0x000fea0003800000 */
.L_x_1543:
        /* <DEDUP_REMOVED lines=9> */
.L_x_1546:
[----:B------:R-:W-:Y:S05]  /*29c90*/  BSYNC B1 ;  /* 0x0000000000017941 */ /* 0x000fea0003800000 */
.L_x_1545:
        /* <DEDUP_REMOVED lines=9> */
.L_x_1548:
[----:B------:R-:W-:Y:S05]  /*29d30*/  BSYNC B1 ;  /* 0x0000000000017941 */ /* 0x000fea0003800000 */
.L_x_1547:
        /* <DEDUP_REMOVED lines=9> */
.L_x_1550:
[----:B------:R-:W-:Y:S05]  /*29dd0*/  BSYNC B1 ;  /* 0x0000000000017941 */ /* 0x000fea0003800000 */
.L_x_1549:
        /* <DEDUP_REMOVED lines=9> */
.L_x_1552:
[----:B------:R-:W-:Y:S05]  /*29e70*/  BSYNC B1 ;  /* 0x0000000000017941 */ /* 0x000fea0003800000 */
.L_x_1551:
        /* <DEDUP_REMOVED lines=9> */
.L_x_1554:
[----:B------:R-:W-:Y:S05]  /*29f10*/  BSYNC B1 ;  /* 0x0000000000017941 */ /* 0x000fea0003800000 */
.L_x_1553:
[----:B0--345:R-:W-:Y:S01]  /*29f20*/  IMAD.U32 R9, R3, 0x10000, RZ ;  /* 0x0001000003097824 */ /* 0x039fe200078e00ff */
        /* <DEDUP_REMOVED lines=8> */
.L_x_1556:
[----:B------:R-:W-:Y:S05]  /*29fb0*/  BSYNC B1 ;  /* 0x0000000000017941 */ /* 0x000fea0003800000 */
.L_x_1555:
        /* <DEDUP_REMOVED lines=9> */
.L_x_1558:
[----:B------:R-:W-:Y:S05]  /*2a050*/  BSYNC B1 ;  /* 0x0000000000017941 */ /* 0x000fea0003800000 */
.L_x_1557:
[----:B------:R-:W-:Y:S05]  /*2a060*/  @!P1 BRA `(.L_x_1559) ;  /* 0x00000124002c9947 */ /* 0x000fea0003800000 */
[----:B-----5:R-:W-:-:S04]  /*2a070*/  IMAD.U32 R3, R3, 0x10000, RZ ;  /* 0x0001000003037824 */ /* 0x020fc800078e00ff */
[----:B------:R-:W-:-:S04]  /*2a080*/  FMUL R0, R3, R16 ;  /* 0x0000001003007220 */ /* 0x000fc80000400000 */
[----:B------:R-:W-:-:S05]  /*2a090*/  FFMA R0, R151, R2, R0 ;  /* 0x0000000297007223 */ /* 0x000fca0000000000 */
[----:B------:R-:W-:-:S05]  /*2a0a0*/  F2FP.BF16.F32.PACK_AB R0, RZ, R0 ;  /* 0x00000000ff00723e */ /* 0x000fca00000010ff */
[----:B------:R0:W-:Y:S01]  /*2a0b0*/  STG.E.U16 desc[UR36][R4.64+0x3f2], R0 ;  /* 0x0003f20004007986 */ /* 0x0001e2000c101524 */
[----:B------:R-:W-:Y:S05]  /*2a0c0*/  BRA `(.L_x_1559) ;  /* 0x0000012400147947 */ /* 0x000fea0003800000 */
.L_x_30:
[----:B------:R-:W2:Y:S01]  /*2a0d0*/  LDL.LU R4, [R1+0x800] ;  /* 0x0008000001047983 */ /* 0x000ea20000300800 */
[----:B------:R-:W-:-:S03]  /*2a0e0*/  ULDC.64 UR4, c[0x0][0x5c0] ;  /* 0x0001700000047ab9 */ /* 0x000fc60000000a00 */
[----:B------:R-:W3:Y:S04]  /*2a0f0*/  LDL.LU R5, [R1+0x804] ;  /* 0x0008040001057983 */ /* 0x000ee80000300800 */
[----:B------:R-:W4:Y:S04]  /*2a100*/  LDL.LU R14, [R1+0x808] ;  /* 0x00080800010e7983 */ /* 0x000f280000300800 */
[----:B------:R-:W5:Y:S04]  /*2a110*/  LDL.LU R235, [R1+0x894] ;  /* 0x0008940001eb7983 */ /* 0x000f680000300800 */
        /* <DEDUP_REMOVED lines=63> */
[----:B------:R-:W5:Y:S01]  /*2a510*/  LDL.LU R193, [R1+0x994] ;  /* 0x0009940001c17983 */ /* 0x000f620000300800 */
[----:B------:R-:W-:-:S03]  /*2a520*/  LEA R12, P1, R8, UR4, 0x1 ;  /* 0x00000004080c7c11 */ /* 0x000fc6000f8208ff */
[----:B------:R-:W5:Y:S04]  /*2a530*/  LDL.LU R192, [R1+0x998] ;  /* 0x0009980001c07983 */ /* 0x000f680000300800 */
[----:B------:R-:W5:Y:S04]  /*2a540*/  LDL.LU R194, [R1+0x99c] ;  /* 0x00099c0001c27983 */ /* 0x000f680000300800 */
[----:B------:R-:W5:Y:S04]  /*2a550*/  LDL.LU R195, [R1+0x9a0] ;  /* 0x0009a00001c37983 */ /* 0x000f680000300800 */
[----:B------:R-:W5:Y:S01]  /*2a560*/  LDL.LU R197, [R1+0x9a4] ;  /* 0x0009a40001c57983 */ /* 0x000f620000300800 */
[----:B------:R-:W-:-:S03]  /*2a570*/  LEA.HI.X R13, R8, UR5, R19, 0x1, P1 ;  /* 0x00000005080d7c11 */ /* 0x000fc600088f0c13 */
[----:B------:R-:W5:Y:S04]  /*2a580*/  LDL.LU R196, [R1+0x9a8] ;  /* 0x0009a80001c47983 */ /* 0x000f680000300800 */
[----:B------:R-:W5:Y:S04]  /*2a590*/  LDL.LU R198, [R1+0x9ac] ;  /* 0x0009ac0001c67983 */ /* 0x000f680000300800 */
[----:B------:R-:W5:Y:S01]  /*2a5a0*/  LDL.LU R199, [R1+0x9b0] ;  /* 0x0009b00001c77983 */ /* 0x000f620000300800 */
[----:B--2---:R-:W-:-:S03]  /*2a5b0*/  FMUL R4, R4, R2 ;  /* 0x0000000204047220 */ /* 0x004fc60000400000 */
[----:B------:R-:W2:Y:S01]  /*2a5c0*/  LDL.LU R201, [R1+0x9b4] ;  /* 0x0009b40001c97983 */ /* 0x000ea20000300800 */
[----:B------:R-:W-:Y:S02]  /*2a5d0*/  ISETP.GT.AND P1, PT, R0, 0x1, P0 ;  /* 0x000000010000780c */ /* 0x000fe40000724270 */
[----:B------:R-:W-:Y:S01]  /*2a5e0*/  F2FP.BF16.F32.PACK_AB R4, RZ, R4 ;  /* 0x00000004ff04723e */ /* 0x000fe200000010ff */
[----:B------:R-:W2:Y:S04]  /*2a5f0*/  LDL.LU R200, [R1+0x9b8] ;  /* 0x0009b80001c87983 */ /* 0x000ea80000300800 */
[----:B------:R-:W2:Y:S04]  /*2a600*/  LDL.LU R202, [R1+0x9bc] ;  /* 0x0009bc0001ca7983 */ /* 0x000ea80000300800 */
[----:B------:R-:W2:Y:S04]  /*2a610*/  LDL.LU R203, [R1+0x9c0] ;  /* 0x0009c00001cb7983 */ /* 0x000ea80000300800 */
[----:B------:R-:W2:Y:S04]  /*2a620*/  LDL.LU R205, [R1+0x9c4] ;  /* 0x0009c40001cd7983 */ /* 0x000ea80000300800 */
[----:B------:R-:W2:Y:S04]  /*2a630*/  LDL.LU R204, [R1+0x9c8] ;  /* 0x0009c80001cc7983 */ /* 0x000ea80000300800 */
[----:B------:R3:W-:Y:S04]  /*2a640*/  @P2 STG.E.U16 desc[UR36][R12.64], R4 ;  /* 0x000000040c002986 */ /* 0x0007e8000c101524 */
[----:B------:R-:W2:Y:S04]  /*2a650*/  LDL.LU R206, [R1+0x9cc] ;  /* 0x0009cc0001ce7983 */ /* 0x000ea80000300800 */
[----:B------:R-:W2:Y:S01]  /*2a660*/  LDL.LU R207, [R1+0x9d0] ;  /* 0x0009d00001cf7983 */ /* 0x000ea20000300800 */
[----:B---3--:R-:W-:-:S03]  /*2a670*/  FMUL R4, R5, R2 ;  /* 0x0000000205047220 */ /* 0x008fc60000400000 */
[----:B------:R-:W3:Y:S04]  /*2a680*/  LDL.LU R209, [R1+0x9d4] ;  /* 0x0009d40001d17983 */ /* 0x000ee80000300800 */
[----:B------:R-:W3:Y:S01]  /*2a690*/  LDL.LU R208, [R1+0x9d8] ;  /* 0x0009d80001d07983 */ /* 0x000ee20000300800 */
[----:B------:R-:W-:-:S03]  /*2a6a0*/  F2FP.BF16.F32.PACK_AB R4, RZ, R4 ;  /* 0x00000004ff04723e */ /* 0x000fc600000010ff */
[----:B------:R-:W3:Y:S04]  /*2a6b0*/  LDL.LU R210, [R1+0x9dc] ;  /* 0x0009dc0001d27983 */ /* 0x000ee80000300800 */
[----:B------:R-:W3:Y:S01]  /*2a6c0*/  LDL.LU R211, [R1+0x9e0] ;  /* 0x0009e00001d37983 */ /* 0x000ee20000300800 */
[----:B------:R-:W-:-:S03]  /*2a6d0*/  PRMT R6, R4, 0x7610, R6 ;  /* 0x0000761004067816 */ /* 0x000fc60000000006 */
[----:B------:R-:W3:Y:S01]  /*2a6e0*/  LDL.LU R213, [R1+0x9e4] ;  /* 0x0009e40001d57983 */ /* 0x000ee20000300800 */
[----:B------:R-:W-:-:S03]  /*2a6f0*/  @P1 IMAD.MOV.U32 R4, RZ, RZ, R12 ;  /* 0x000000ffff041224 */ /* 0x000fc600078e000c */
[----:B------:R-:W3:Y:S01]  /*2a700*/  LDL.LU R212, [R1+0x9e8] ;  /* 0x0009e80001d47983 */ /* 0x000ee20000300800 */
[----:B------:R-:W-:-:S03]  /*2a710*/  @P1 IMAD.MOV.U32 R5, RZ, RZ, R13 ;  /* 0x000000ffff051224 */ /* 0x000fc600078e000d */
[----:B------:R-:W3:Y:S04]  /*2a720*/  LDL.LU R214, [R1+0x9ec] ;  /* 0x0009ec0001d67983 */ /* 0x000ee80000300800 */
[----:B------:R-:W3:Y:S04]  /*2a730*/  LDL.LU R215, [R1+0x9f0] ;  /* 0x0009f00001d77983 */ /* 0x000ee80000300800 */
[----:B------:R-:W3:Y:S04]  /*2a740*/  LDL.LU R217, [R1+0x9f4] ;  /* 0x0009f40001d97983 */ /* 0x000ee80000300800 */
[----:B------:R-:W3:Y:S04]  /*2a750*/  LDL.LU R216, [R1+0x9f8] ;  /* 0x0009f80001d87983 */ /* 0x000ee80000300800 */
[----:B------:R-:W3:Y:S04]  /*2a760*/  LDL.LU R218, [R1+0x9fc] ;  /* 0x0009fc0001da7983 */ /* 0x000ee80000300800 */
[----:B------:R-:W3:Y:S04]  /*2a770*/  LDL.LU R8, [R1+0x888] ;  /* 0x0008880001087983 */ /* 0x000ee80000300800 */
[----:B------:R-:W3:Y:S04]  /*2a780*/  LDL.LU R9, [R1+0x88c] ;  /* 0x00088c0001097983 */ /* 0x000ee80000300800 */
[----:B------:R-:W3:Y:S04]  /*2a790*/  LDL.LU R19, [R1+0x890] ;  /* 0x0008900001137983 */ /* 0x000ee80000300800 */
[----:B------:R0:W-:Y:S04]  /*2a7a0*/  @P1 STG.E.U16 desc[UR36][R4.64+0x2], R6 ;  /* 0x0000020604001986 */ /* 0x0001e8000c101524 */
[----:B0-----:R-:W5:Y:S01]  /*2a7b0*/  LDL.LU R5, [R1+0x80c] ;  /* 0x00080c0001057983 */ /* 0x001f620000300800 */
[----:B------:R-:W-:Y:S01]  /*2a7c0*/  ISETP.GT.AND P5, PT, R3, 0x8, PT ;  /* 0x000000080300780c */ /* 0x000fe20003fa4270 */
[----:B------:R-:W-:Y:S01]  /*2a7d0*/  USHF.L.U32 UR5, UR8, 0x4, URZ ;  /* 0x0000000408057899 */ /* 0x000fe2000800063f */
[----:B----4-:R-:W-:Y:S01]  /*2a7e0*/  FMUL R4, R14, R2 ;  /* 0x000000020e047220 */ /* 0x010fe20000400000 */
[----:B------:R-:W-:Y:S01]  /*2a7f0*/  USHF.L.U64.HI UR4, UR8, 0x4, UR9 ;  /* 0x0000000408047899 */ /* 0x000fe20008010209 */
[----:B------:R-:W-:-:S03]  /*2a800*/  ISETP.GT.AND P1, PT, R0, RZ, P5 ;  /* 0x000000ff0000720c */ /* 0x000fc60002f24270 */
[----:B------:R-:W-:Y:S02]  /*2a810*/  IADD3 R14, P2, R12, UR5, RZ ;  /* 0x000000050c0e7c10 */ /* 0x000fe4000ff5e0ff */
[----:B------:R-:W-:Y:S02]  /*2a820*/  F2FP.BF16.F32.PACK_AB R4, RZ, R4 ;  /* 0x00000004ff04723e */ /* 0x000fe400000010ff */
[----:B------:R-:W-:-:S06]  /*2a830*/  IADD3.X R15, R13, UR4, RZ, P2, !PT ;  /* 0x000000040d0f7c10 */ /* 0x000fcc00097fe4ff */
[----:B------:R5:W-:Y:S01]  /*2a840*/  @P1 STG.E.U16 desc[UR36][R14.64], R4 ;  /* 0x000000040e001986 */ /* 0x000be2000c101524 */
[----:B------:R-:W-:Y:S01]  /*2a850*/  ISETP.GT.AND P1, PT, R0, 0x1, P5 ;  /* 0x000000010000780c */ /* 0x000fe20002f24270 */
[----:B-----5:R-:W-:-:S12]  /*2a860*/  FMUL R4, R5, R2 ;  /* 0x0000000205047220 */ /* 0x020fd80000400000 */
[----:B------:R-:W-:Y:S01]  /*2a870*/  @P1 IMAD.MOV.U32 R5, RZ, RZ, R15 ;  /* 0x000000ffff051224 */ /* 0x000fe200078e000f */
[----:B------:R-:W-:-:S04]  /*2a880*/  F2FP.BF16.F32.PACK_AB R4, RZ, R4 ;  /* 0x00000004ff04723e */ /* 0x000fc800000010ff */
[----:B------:R-:W-:Y:S01]  /*2a890*/  PRMT R6, R4, 0x7610, R6 ;  /* 0x0000761004067816 */ /* 0x000fe20000000006 */
[----:B------:R-:W-:-:S05]  /*2a8a0*/  @P1 IMAD.MOV.U32 R4, RZ, RZ, R14 ;  /* 0x000000ffff041224 */ /* 0x000fca00078e000e */
[----:B------:R0:W-:Y:S04]  /*2a8b0*/  @P1 STG.E.U16 desc[UR36][R4.64+0x2], R6 ;  /* 0x0000020604001986 */ /* 0x0001e8000c101524 */
[----:B0-----:R-:W4:Y:S01]  /*2a8c0*/  LDL.LU R5, [R1+0x810] ;  /* 0x0008100001057983 */ /* 0x001f220000300800 */
[----:B------:R-:W-:Y:S01]  /*2a8d0*/  ISETP.GT.AND P1, PT, R0, 0x8, P0 ;  /* 0x000000080000780c */ /* 0x000fe20000724270 */
[----:B----4-:R-:W-:-:S12]  /*2a8e0*/  FMUL R4, R5, R2 ;  /* 0x0000000205047220 */ /* 0x010fd80000400000 */
        /* <DEDUP_REMOVED lines=230> */
[C---:B------:R-:W-:Y:S01]  /*2b750*/  ISETP.GT.AND P1, PT, R0.reuse, 0x41, P0 ;  /* 0x000000410000780c */ /* 0x040fe20000724270 */
[-C--:B------:R-:W-:Y:S01]  /*2b760*/  FMUL R7, R7, R2.reuse ;  /* 0x0000000207077220 */ /* 0x080fe20000400000 */
[C---:B------:R-:W-:Y:S01]  /*2b770*/  ISETP.GT.AND P2, PT, R0.reuse, 0x58, P5 ;  /* 0x000000580000780c */ /* 0x040fe20002f44270 */
[-C--:B------:R-:W-:Y:S01]  /*2b780*/  FMUL R17, R17, R2.reuse ;  /* 0x0000000211117220 */ /* 0x080fe20000400000 */
[----:B------:R-:W-:Y:S01]  /*2b790*/  ISETP.GT.AND P3, PT, R0, 0x59, P5 ;  /* 0x000000590000780c */ /* 0x000fe20002f64270 */
[-C--:B------:R-:W-:Y:S01]  /*2b7a0*/  FMUL R10, R10, R2.reuse ;  /* 0x000000020a0a7220 */ /* 0x080fe20000400000 */
[----:B------:R-:W-:Y:S01]  /*2b7b0*/  ISETP.GT.AND P4, PT, R0, 0x61, P0 ;  /* 0x000000610000780c */ /* 0x000fe20000784270 */
[-C--:B------:R-:W-:Y:S01]  /*2b7c0*/  FMUL R11, R11, R2.reuse ;  /* 0x000000020b0b7220 */ /* 0x080fe20000400000 */
[----:B------:R-:W-:Y:S01]  /*2b7d0*/  F2FP.BF16.F32.PACK_AB R7, RZ, R7 ;  /* 0x00000007ff07723e */ /* 0x000fe200000010ff */
[-C--:B------:R-:W-:Y:S01]  /*2b7e0*/  FMUL R18, R18, R2.reuse ;  /* 0x0000000212127220 */ /* 0x080fe20000400000 */
        /* <DEDUP_REMOVED lines=51> */
[-C--:B--2---:R-:W-:Y:S01]  /*2bb20*/  FMUL R201, R201, R2.reuse ;  /* 0x00000002c9c97220 */ /* 0x084fe20000400000 */
[-C--:B------:R-:W-:Y:S01]  /*2bb30*/  FMUL R199, R199, R2.reuse ;  /* 0x00000002c7c77220 */ /* 0x080fe20000400000 */
[-C--:B------:R-:W-:Y:S01]  /*2bb40*/  FMUL R200, R200, R2.reuse ;  /* 0x00000002c8c87220 */ /* 0x080fe20000400000 */
[-C--:B------:R-:W-:Y:S01]  /*2bb50*/  FMUL R202, R202, R2.reuse ;  /* 0x00000002caca7220 */ /* 0x080fe20000400000 */
[-C--:B------:R-:W-:Y:S01]  /*2bb60*/  FMUL R205, R205, R2.reuse ;  /* 0x00000002cdcd7220 */ /* 0x080fe20000400000 */
[-C--:B------:R-:W-:Y:S01]  /*2bb70*/  FMUL R203, R203, R2.reuse ;  /* 0x00000002cbcb7220 */ /* 0x080fe20000400000 */
[-C--:B------:R-:W-:Y:S01]  /*2bb80*/  FMUL R204, R204, R2.reuse ;  /* 0x00000002cccc7220 */ /* 0x080fe20000400000 */
[-C--:B------:R-:W-:Y:S01]  /*2bb90*/  FMUL R206, R206, R2.reuse ;  /* 0x00000002cece7220 */ /* 0x080fe20000400000 */
[-C--:B---3--:R-:W-:Y:S01]  /*2bba0*/  FMUL R209, R209, R2.reuse ;  /* 0x00000002d1d17220 */ /* 0x088fe20000400000 */
        /* <DEDUP_REMOVED lines=11> */
[----:B----4-:R-:W-:Y:S01]  /*2bc60*/  FMUL R4, R5, R2 ;  /* 0x0000000205047220 */ /* 0x010fe20000400000 */
[----:B------:R-:W-:-:S04]  /*2bc70*/  @P1 IMAD.MOV.U32 R5, RZ, RZ, R13 ;  /* 0x000000ffff051224 */ /* 0x000fc800078e000d */
[----:B------:R-:W-:-:S04]  /*2bc80*/  F2FP.BF16.F32.PACK_AB R4, RZ, R4 ;  /* 0x00000004ff04723e */ /* 0x000fc800000010ff */
[----:B------:R-:W-:Y:S01]  /*2bc90*/  PRMT R6, R4, 0x7610, R6 ;  /* 0x0000761004067816 */ /* 0x000fe20000000006 */
[----:B------:R-:W-:-:S05]  /*2bca0*/  @P1 IMAD.MOV.U32 R4, RZ, RZ, R12 ;  /* 0x000000ffff041224 */ /* 0x000fca00078e000c */
[----:B------:R0:W-:Y:S01]  /*2bcb0*/  @P1 STG.E.U16 desc[UR36][R4.64+0x82], R6 ;  /* 0x0000820604001986 */ /* 0x0001e2000c101524 */
[----:B------:R-:W-:Y:S01]  /*2bcc0*/  ISETP.GT.AND P1, PT, R0, 0x40, P5 ;  /* 0x000000400000780c */ /* 0x000fe20002f24270 */
[-C--:B0-----:R-:W-:Y:S01]  /*2bcd0*/  FMUL R4, R8, R2.reuse ;  /* 0x0000000208047220 */ /* 0x081fe20000400000 */
[----:B------:R-:W-:-:S11]  /*2bce0*/  FMUL R8, R223, R2 ;  /* 0x00000002df087220 */ /* 0x000fd60000400000 */
[----:B------:R-:W-:Y:S01]  /*2bcf0*/  @P1 IMAD.MOV.U32 R5, RZ, RZ, R15 ;  /* 0x000000ffff051224 */ /* 0x000fe200078e000f */
        /* <DEDUP_REMOVED lines=21> */
[----:B0-----:R-:W-:-:S12]  /*2be50*/  FMUL R4, R235, R2 ;  /* 0x00000002eb047220 */ /* 0x001fd80000400000 */
[----:B------:R-:W-:Y:S01]  /*2be60*/  @P1 IMAD.MOV.U32 R5, RZ, RZ, R13 ;  /* 0x000000ffff051224 */ /* 0x000fe200078e000d */
[----:B------:R-:W2:Y:S01]  /*2be70*/  LDL.LU R235, [R1+0x7c4] ;  /* 0x0007c40001eb7983 */ /* 0x000ea20000300800 */
[----:B------:R-:W-:-:S04]  /*2be80*/  F2FP.BF16.F32.PACK_AB R4, RZ, R4 ;  /* 0x00000004ff04723e */ /* 0x000fc800000010ff */
[----:B------:R-:W-:Y:S01]  /*2be90*/  PRMT R6, R4, 0x7610, R6 ;  /* 0x0000761004067816 */ /* 0x000fe20000000006 */
[----:B------:R-:W-:-:S05]  /*2bea0*/  @P1 IMAD.MOV.U32 R4, RZ, RZ, R12 ;  /* 0x000000ffff041224 */ /* 0x000fca00078e000c */
[----:B------:R0:W-:Y:S01]  /*2beb0*/  @P1 STG.E.U16 desc[UR36][R4.64+0x92], R6 ;  /* 0x0000920604001986 */ /* 0x0001e2000c101524 */
[----:B------:R-:W-:Y:S01]  /*2bec0*/  ISETP.GT.AND P1, PT, R0, 0x48, P5 ;  /* 0x000000480000780c */ /* 0x000fe20002f24270 */
[----:B0-----:R-:W-:-:S12]  /*2bed0*/  FMUL R4, R234, R2 ;  /* 0x00000002ea047220 */ /* 0x001fd80000400000 */
[----:B------:R-:W-:Y:S01]  /*2bee0*/  @P1 IMAD.MOV.U32 R5, RZ, RZ, R15 ;  /* 0x000000ffff051224 */ /* 0x000fe200078e000f */
[----:B------:R-:W3:Y:S01]  /*2bef0*/  LDL.LU R234, [R1+0x7c8] ;  /* 0x0007c80001ea7983 */ /* 0x000ee20000300800 */
[----:B------:R-:W-:-:S04]  /*2bf00*/  F2FP.BF16.F32.PACK_AB R4, RZ, R4 ;  /* 0x00000004ff04723e */ /* 0x000fc800000010ff */
[----:B------:R-:W-:Y:S01]  /*2bf10*/  PRMT R6, R4, 0x7610, R6 ;  /* 0x0000761004067816 */ /* 0x000fe20000000006 */
[----:B------:R-:W-:-:S05]  /*2bf20*/  @P1 IMAD.MOV.U32 R4, RZ, RZ, R14 ;  /* 0x000000ffff041224 */ /* 0x000fca00078e000e */
[----:B------:R0:W-:Y:S01]  /*2bf30*/  @P1 STG.E.U16 desc[UR36][R4.64+0x90], R6 ;  /* 0x0000900604001986 */ /* 0x0001e2000c101524 */
[----:B------:R-:W-:Y:S01]  /*2bf40*/  ISETP.GT.AND P1, PT, R0, 0x49, P5 ;  /* 0x000000490000780c */ /* 0x000fe20002f24270 */
[----:B0-----:R-:W-:-:S12]  /*2bf50*/  FMUL R4, R233, R2 ;  /* 0x00000002e9047220 */ /* 0x001fd80000400000 */
[----:B------:R-:W-:Y:S01]  /*2bf60*/  @P1 IMAD.MOV.U32 R5, RZ, RZ, R15 ;  /* 0x000000ffff051224 */ /* 0x000fe200078e000f */
[----:B------:R-:W4:Y:S01]  /*2bf70*/  LDL.LU R233, [R1+0x7cc] ;  /* 0x0007cc0001e97983 */ /* 0x000f220000300800 */
[----:B------:R-:W-:-:S04]  /*2bf80*/  F2FP.BF16.F32.PACK_AB R4, RZ, R4 ;  /* 0x00000004ff04723e */ /* 0x000fc800000010ff */
[----:B------:R-:W-:Y:S01]  /*2bf90*/  PRMT R6, R4, 0x7610, R6 ;  /* 0x0000761004067816 */ /* 0x000fe20000000006 */
[----:B------:R-:W-:-:S05]  /*2bfa0*/  @P1 IMAD.MOV.U32 R4, RZ, RZ, R14 ;  /* 0x000000ffff041224 */ /* 0x000fca00078e000e */
[----:B------:R0:W-:Y:S01]  /*2bfb0*/  @P1 STG.E.U16 desc[UR36][R4.64+0x92], R6 ;  /* 0x0000920604001986 */ /* 0x0001e2000c101524 */
[----:B------:R-:W-:Y:S01]  /*2bfc0*/  ISETP.GT.AND P1, PT, R0, 0x50, P0 ;  /* 0x000000500000780c */ /* 0x000fe20000724270 */
[----:B0-----:R-:W-:-:S12]  /*2bfd0*/  FMUL R4, R232, R2 ;  /* 0x00000002e8047220 */ /* 0x001fd80000400000 */
[----:B------:R-:W-:Y:S01]  /*2bfe0*/  @P1 IMAD.MOV.U32 R5, RZ, RZ, R13 ;  /* 0x000000ffff051224 */ /* 0x000fe200078e000d */
[----:B------:R-:W5:Y:S01]  /*2bff0*/  LDL.LU R232, [R1+0x7d0] ;  /* 0x0007d00001e87983 */ /* 0x000f620000300800 */
        /* <DEDUP_REMOVED lines=43> */
[----:B------:R0:W-:Y:S02]  /*2c2b0*/  @P1 STG.E.U16 desc[UR36][R4.64+0xb2], R6 ;  /* 0x0000b20604001986 */ /* 0x0001e4000c101524 */
[-C--:B0-----:R-:W-:Y:S01]  /*2c2c0*/  FMUL R5, R226, R2.reuse ;  /* 0x00000002e2057220 */ /* 0x081fe20000400000 */
[-C--:B------:R-:W-:Y:S01]  /*2c2d0*/  FMUL R4, R225, R2.reuse ;  /* 0x00000002e1047220 */ /* 0x080fe20000400000 */
[----:B------:R-:W-:Y:S01]  /*2c2e0*/  ISETP.GT.AND P1, PT, R0, 0x60, P0 ;  /* 0x000000600000780c */ /* 0x000fe20000724270 */
[----:B------:R-:W-:Y:S01]  /*2c2f0*/  FMUL R6, R224, R2 ;  /* 0x00000002e0067220 */ /* 0x000fe20000400000 */
[----:B------:R-:W5:Y:S01]  /*2c300*/  LDL.LU R226, [R1+0x7e8] ;  /* 0x0007e80001e27983 */ /* 0x000f620000300800 */
[----:B------:R-:W-:Y:S02]  /*2c310*/  F2FP.BF16.F32.PACK_AB R5, RZ, R5 ;  /* 0x00000005ff05723e */ /* 0x000fe400000010ff */
[----:B------:R-:W-:Y:S01]  /*2c320*/  F2FP.BF16.F32.PACK_AB R4, RZ, R4 ;  /* 0x00000004ff04723e */ /* 0x000fe200000010ff */
[----:B------:R-:W5:Y:S01]  /*2c330*/  LDL.LU R225, [R1+0x7ec] ;  /* 0x0007ec0001e17983 */ /* 0x000f620000300800 */
[----:B------:R-:W-:Y:S01]  /*2c340*/  PRMT R219, R5, 0x7610, R219 ;  /* 0x0000761005db7816 */ /* 0x000fe200000000db */
[----:B------:R-:W-:Y:S01]  /*2c350*/  @P2 IMAD.MOV.U32 R5, RZ, RZ, R15 ;  /* 0x000000ffff052224 */ /* 0x000fe200078e000f */
[----:B------:R-:W-:Y:S01]  /*2c360*/  PRMT R220, R4, 0x7610, R220 ;  /* 0x0000761004dc7816 */ /* 0x000fe200000000dc */
[--C-:B------:R-:W-:Y:S01]  /*2c370*/  @P2 IMAD.MOV.U32 R4, RZ, RZ, R14.reuse ;  /* 0x000000ffff042224 */ /* 0x100fe200078e000e */
[----:B------:R-:W-:Y:S01]  /*2c380*/  F2FP.BF16.F32.PACK_AB R6, RZ, R6 ;  /* 0x00000006ff06723e */ /* 0x000fe200000010ff */
[----:B------:R-:W5:Y:S04]  /*2c390*/  LDL.LU R224, [R1+0x7f0] ;  /* 0x0007f00001e07983 */ /* 0x000f680000300800 */
[----:B------:R0:W-:Y:S04]  /*2c3a0*/  @P2 STG.E.U16 desc[UR36][R4.64+0xb0], R219 ;  /* 0x0000b0db04002986 */ /* 0x0001e8000c101524 */
[----:B------:R-:W5:Y:S01]  /*2c3b0*/  LDL.LU R223, [R1+0x7f4] ;  /* 0x0007f40001df7983 */ /* 0x000f620000300800 */
[----:B0-----:R-:W-:-:S02]  /*2c3c0*/  @P3 IMAD.MOV.U32 R4, RZ, RZ, R14 ;  /* 0x000000ffff043224 */ /* 0x001fc400078e000e */
[----:B------:R-:W-:Y:S01]  /*2c3d0*/  @P3 IMAD.MOV.U32 R5, RZ, RZ, R15 ;  /* 0x000000ffff053224 */ /* 0x000fe200078e000f */
[C---:B------:R-:W-:Y:S01]  /*2c3e0*/  ISETP.GT.AND P2, PT, R0.reuse, 0x61, P5 ;  /* 0x000000610000780c */ /* 0x040fe20002f44270 */
[----:B------:R-:W5:Y:S04]  /*2c3f0*/  LDL.LU R222, [R1+0x7f8] ;  /* 0x0007f80001de7983 */ /* 0x000f680000300800 */
[----:B------:R0:W-:Y:S01]  /*2c400*/  @P3 STG.E.U16 desc[UR36][R4.64+0xb2], R220 ;  /* 0x0000b2dc04003986 */ /* 0x0001e2000c101524 */
[----:B------:R-:W-:-:S03]  /*2c410*/  ISETP.GT.AND P3, PT, R0, 0x60, P5 ;  /* 0x000000600000780c */ /* 0x000fc60002f64270 */
[----:B------:R-:W5:Y:S01]  /*2c420*/  LDL.LU R221, [R1+0x7fc] ;  /* 0x0007fc0001dd7983 */ /* 0x000f620000300800 */
[----:B0-----:R-:W-:Y:S01]  /*2c430*/  F2FP.BF16.F32.PACK_AB R4, RZ, R8 ;  /* 0x00000008ff04723e */ /* 0x001fe200000010ff */
[----:B------:R-:W-:Y:S02]  /*2c440*/  @P1 IMAD.MOV.U32 R5, RZ, RZ, R13 ;  /* 0x000000ffff051224 */ /* 0x000fe400078e000d */
[----:B------:R-:W3:Y:S01]  /*2c450*/  LDL.LU R220, [R1+0x7c0] ;  /* 0x0007c00001dc7983 */ /* 0x000ee20000300800 */
[----:B------:R-:W-:Y:S01]  /*2c460*/  PRMT R219, R4, 0x7610, R219 ;  /* 0x0000761004db7816 */ /* 0x000fe200000000db */
[----:B------:R-:W-:-:S05]  /*2c470*/  @P1 IMAD.MOV.U32 R4, RZ, RZ, R12 ;  /* 0x000000ffff041224 */ /* 0x000fca00078e000c */
[----:B------:R0:W-:Y:S01]  /*2c480*/  @P1 STG.E.U16 desc[UR36][R4.64+0xc0], R6 ;  /* 0x0000c00604001986 */ /* 0x0001e2000c101524 */
[----:B------:R-:W-:Y:S01]  /*2c490*/  PRMT R8, R7, 0x7610, R8 ;  /* 0x0000761007087816 */ /* 0x000fe20000000008 */
[----:B0-----:R-:W-:Y:S02]  /*2c4a0*/  @P4 IMAD.MOV.U32 R4, RZ, RZ, R12 ;  /* 0x000000ffff044224 */ /* 0x001fe400078e000c */
[----:B------:R-:W-:Y:S01]  /*2c4b0*/  @P4 IMAD.MOV.U32 R5, RZ, RZ, R13 ;  /* 0x000000ffff054224 */ /* 0x000fe200078e000d */
[----:B------:R-:W-:-:S04]  /*2c4c0*/  F2FP.BF16.F32.PACK_AB R6, RZ, R9 ;  /* 0x00000009ff06723e */ /* 0x000fc800000010ff */
[----:B------:R0:W-:Y:S01]  /*2c4d0*/  @P4 STG.E.U16 desc[UR36][R4.64+0xc2], R219 ;  /* 0x0000c2db04004986 */ /* 0x0001e2000c101524 */
[----:B------:R-:W-:Y:S02]  /*2c4e0*/  ISETP.GT.AND P1, PT, R0, 0x68, P0 ;  /* 0x000000680000780c */ /* 0x000fe40000724270 */
[----:B------:R-:W-:Y:S01]  /*2c4f0*/  PRMT R7, R6, 0x7610, R7 ;  /* 0x0000761006077816 */ /* 0x000fe20000000007 */
[----:B0-----:R-:W-:Y:S01]  /*2c500*/  @P3 IMAD.MOV.U32 R4, RZ, RZ, R14 ;  /* 0x000000ffff043224 */ /* 0x001fe200078e000e */
[----:B------:R-:W2:Y:S01]  /*2c510*/  LDL.LU R219, [R1+0x7bc] ;  /* 0x0007bc0001db7983 */ /* 0x000ea20000300800 */
[----:B------:R-:W-:-:S05]  /*2c520*/  @P3 IMAD.MOV.U32 R5, RZ, RZ, R15 ;  /* 0x000000ffff053224 */ /* 0x000fca00078e000f */
[----:B------:R0:W-:Y:S01]  /*2c530*/  @P3 STG.E.U16 desc[UR36][R4.64+0xc0], R8 ;  /* 0x0000c00804003986 */ /* 0x0001e2000c101524 */
[----:B------:R-:W-:Y:S01]  /*2c540*/  ISETP.GT.AND P4, PT, R0, 0x69, P0 ;  /* 0x000000690000780c */ /* 0x000fe20000784270 */
[----:B0-----:R-:W-:Y:S02]  /*2c550*/  @P2 IMAD.MOV.U32 R4, RZ, RZ, R14 ;  /* 0x000000ffff042224 */ /* 0x001fe400078e000e */
[----:B------:R-:W-:-:S05]  /*2c560*/  @P2 IMAD.MOV.U32 R5, RZ, RZ, R15 ;  /* 0x000000ffff052224 */ /* 0x000fca00078e000f */
[----:B------:R0:W-:Y:S01]  /*2c570*/  @P2 STG.E.U16 desc[UR36][R4.64+0xc2], R7 ;  /* 0x0000c20704002986 */ /* 0x0001e2000c101524 */
[C---:B------:R-:W-:Y:S02]  /*2c580*/  ISETP.GT.AND P3, PT, R0.reuse, 0x68, P5 ;  /* 0x000000680000780c */ /* 0x040fe40002f64270 */
[----:B------:R-:W-:Y:S02]  /*2c590*/  F2FP.BF16.F32.PACK_AB R6, RZ, R10 ;  /* 0x0000000aff06723e */ /* 0x000fe400000010ff */
[----:B0-----:R-:W-:Y:S01]  /*2c5a0*/  F2FP.BF16.F32.PACK_AB R4, RZ, R17 ;  /* 0x00000011ff04723e */ /* 0x001fe200000010ff */
[----:B------:R-:W-:Y:S01]  /*2c5b0*/  @P1 IMAD.MOV.U32 R5, RZ, RZ, R13 ;  /* 0x000000ffff051224 */ /* 0x000fe200078e000d */
[----:B------:R-:W-:Y:S01]  /*2c5c0*/  ISETP.GT.AND P2, PT, R0, 0x69, P5 ;  /* 0x000000690000780c */ /* 0x000fe20002f44270 */
[----:B------:R-:W4:Y:S01]  /*2c5d0*/  LDL.LU R10, [R1+0x600] ;  /* 0x00060000010a7983 */ /* 0x000f220000300800 */
[----:B------:R-:W-:Y:S01]  /*2c5e0*/  PRMT R9, R4, 0x7610, R9 ;  /* 0x0000761004097816 */ /* 0x000fe20000000009 */
[----:B------:R-:W-:Y:S01]  /*2c5f0*/  @P1 IMAD.MOV.U32 R4, RZ, RZ, R12 ;  /* 0x000000ffff041224 */ /* 0x000fe200078e000c */
[----:B------:R-:W-:Y:S01]  /*2c600*/  F2FP.BF16.F32.PACK_AB R7, RZ, R11 ;  /* 0x0000000bff07723e */ /* 0x000fe200000010ff */
[----:B------:R-:W5:Y:S04]  /*2c610*/  LDL.LU R17, [R1+0x614] ;  /* 0x0006140001117983 */ /* 0x000f680000300800 */
[----:B------:R0:W-:Y:S01]  /*2c620*/  @P1 STG.E.U16 desc[UR36][R4.64+0xd0], R6 ;  /* 0x0000d00604001986 */ /* 0x0001e2000c101524 */
[----:B------:R-:W-:Y:S01]  /*2c630*/  PRMT R8, R7, 0x7610, R8 ;  /* 0x0000761007087816 */ /* 0x000fe20000000008 */
[----:B0-----:R-:W-:-:S02]  /*2c640*/  @P4 IMAD.MOV.U32 R4, RZ, RZ, R12 ;  /* 0x000000ffff044224 */ /* 0x001fc400078e000c */
[----:B------:R-:W-:Y:S01]  /*2c650*/  @P4 IMAD.MOV.U32 R5, RZ, RZ, R13 ;  /* 0x000000ffff054224 */ /* 0x000fe200078e000d */
[----:B------:R-:W-:-:S04]  /*2c660*/  F2FP.BF16.F32.PACK_AB R6, RZ, R18 ;  /* 0x00000012ff06723e */ /* 0x000fc800000010ff */
[----:B------:R0:W-:Y:S01]  /*2c670*/  @P4 STG.E.U16 desc[UR36][R4.64+0xd2], R9 ;  /* 0x0000d20904004986 */ /* 0x0001e2000c101524 */
[----:B------:R-:W-:Y:S02]  /*2c680*/  ISETP.GT.AND P1, PT, R0, 0x70, P0 ;  /* 0x000000700000780c */ /* 0x000fe40000724270 */
[----:B------:R-:W-:Y:S01]  /*2c690*/  PRMT R7, R6, 0x7610, R7 ;  /* 0x0000761006077816 */ /* 0x000fe20000000007 */
[----:B0-----:R-:W-:Y:S02]  /*2c6a0*/  @P3 IMAD.MOV.U32 R4, RZ, RZ, R14 ;  /* 0x000000ffff043224 */ /* 0x001fe400078e000e */
        /* <DEDUP_REMOVED lines=11> */
[----:B------:R-:W3:Y:S01]  /*2c760*/  LDL.LU R19, [R1+0x7b8] ;  /* 0x0007b80001137983 */ /* 0x000ee20000300800 */
[----:B------:R-:W-:Y:S01]  /*2c770*/  PRMT R9, R4, 0x7610, R9 ;  /* 0x0000761004097816 */ /* 0x000fe20000000009 */
[----:B------:R-:W-:Y:S01]  /*2c780*/  @P1 IMAD.MOV.U32 R4, RZ, RZ, R12 ;  /* 0x000000ffff041224 */ /* 0x000fe200078e000c */
[----:B------:R-:W-:-:S04]  /*2c790*/  F2FP.BF16.F32.PACK_AB R7, RZ, R20 ;  /* 0x00000014ff07723e */ /* 0x000fc800000010ff */
        /* <DEDUP_REMOVED lines=20> */
[----:B------:R-:W2:Y:S01]  /*2c8e0*/  LDL.LU R23, [R1+0x7b4] ;  /* 0x0007b40001177983 */ /* 0x000ea20000300800 */
[----:B------:R-:W-:Y:S01]  /*2c8f0*/  PRMT R9, R4, 0x7610, R9 ;  /* 0x0000761004097816 */ /* 0x000fe20000000009 */
[----:B------:R-:W-:Y:S01]  /*2c900*/  @P1 IMAD.MOV.U32 R4, RZ, RZ, R12 ;  /* 0x000000ffff041224 */ /* 0x000fe200078e000c */
[----:B------:R-:W-:Y:S01]  /*2c910*/  F2FP.BF16.F32.PACK_AB R7, RZ, R152 ;  /* 0x00000098ff07723e */ /* 0x000fe200000010ff */
[----:B------:R-:W2:Y:S04]  /*2c920*/  LDL.LU R153, [R1+0x7b0] ;  /* 0x0007b00001997983 */ /* 0x000ea80000300800 */
[----:B------:R0:W-:Y:S01]  /*2c930*/  @P1 STG.E.U16 desc[UR36][R4.64+0xf0], R6 ;  /* 0x0000f00604001986 */ /* 0x0001e2000c101524 */
[----:B------:R-:W-:-:S03]  /*2c940*/  PRMT R8, R7, 0x7610, R8 ;  /* 0x0000761007087816 */ /* 0x000fc60000000008 */
[----:B------:R-:W3:Y:S01]  /*2c950*/  LDL.LU R152, [R1+0x7ac] ;  /* 0x0007ac0001987983 */ /* 0x000ee20000300800 */
[----:B0-----:R-:W-:Y:S02]  /*2c960*/  @P4 IMAD.MOV.U32 R4, RZ, RZ, R12 ;  /* 0x000000ffff044224 */ /* 0x001fe400078e000c */
[----:B------:R-:W-:Y:S01]  /*2c970*/  @P4 IMAD.MOV.U32 R5, RZ, RZ, R13 ;  /* 0x000000ffff054224 */ /* 0x000fe200078e000d */
[----:B------:R-:W-:Y:S02]  /*2c980*/  F2FP.BF16.F32.PACK_AB R6, RZ, R154 ;  /* 0x0000009aff06723e */ /* 0x000fe400000010ff */
[----:B------:R-:W-:Y:S01]  /*2c990*/  ISETP.GT.AND P1, PT, R0, 0x80, P0 ;  /* 0x000000800000780c */ /* 0x000fe20000724270 */
[----:B------:R-:W2:Y:S04]  /*2c9a0*/  LDL.LU R154, [R1+0x7a8] ;  /* 0x0007a800019a7983 */ /* 0x000ea80000300800 */
[----:B------:R0:W-:Y:S01]  /*2c9b0*/  @P4 STG.E.U16 desc[UR36][R4.64+0xf2], R9 ;  /* 0x0000f20904004986 */ /* 0x0001e2000c101524 */
[----:B------:R-:W-:Y:S01]  /*2c9c0*/  PRMT R7, R6, 0x7610, R7 ;  /* 0x0000761006077816 */ /* 0x000fe20000000007 */
[----:B0-----:R-:W-:-:S02]  /*2c9d0*/  @P3 IMAD.MOV.U32 R4, RZ, RZ, R14 ;  /* 0x000000ffff043224 */ /* 0x001fc400078e000e */
        /* <DEDUP_REMOVED lines=413> */
[----:B------:R-:W-:Y:S01]  /*2e3b0*/  ISETP.GT.AND P3, PT, R0, 0xf9, P5 ;  /* 0x000000f90000780c */ /* 0x000fe20002f64270 */
[----:B------:R-:W3:Y:S01]  /*2e3c0*/  LDL.LU R215, [R1+0x6b4] ;  /* 0x0006b40001d77983 */ /* 0x000ee20000300800 */
[----:B0-----:R-:W-:Y:S01]  /*2e3d0*/  F2FP.BF16.F32.PACK_AB R4, RZ, R217 ;  /* 0x000000d9ff04723e */ /* 0x001fe200000010ff */
[----:B------:R-:W-:Y:S01]  /*2e3e0*/  @P1 IMAD.MOV.U32 R5, RZ, RZ, R13 ;  /* 0x000000ffff051224 */ /* 0x000fe200078e000d */
[----:B------:R-:W-:Y:S01]  /*2e3f0*/  F2FP.BF16.F32.PACK_AB R7, RZ, R216 ;  /* 0x000000d8ff07723e */ /* 0x000fe200000010ff */
[----:B------:R-:W2:Y:S01]  /*2e400*/  LDL.LU R217, [R1+0x6b0] ;  /* 0x0006b00001d97983 */ /* 0x000ea20000300800 */
[----:B------:R-:W-:Y:S01]  /*2e410*/  PRMT R9, R4, 0x7610, R9 ;  /* 0x0000761004097816 */ /* 0x000fe20000000009 */
[----:B------:R-:W-:Y:S01]  /*2e420*/  @P1 IMAD.MOV.U32 R4, RZ, RZ, R12 ;  /* 0x000000ffff041224 */ /* 0x000fe200078e000c */
[----:B------:R-:W-:Y:S01]  /*2e430*/  PRMT R8, R7, 0x7610, R8 ;  /* 0x0000761007087816 */ /* 0x000fe20000000008 */
[----:B------:R-:W3:Y:S04]  /*2e440*/  LDL.LU R216, [R1+0x6ac] ;  /* 0x0006ac0001d87983 */ /* 0x000ee80000300800 */
[----:B------:R0:W-:Y:S02]  /*2e450*/  @P1 STG.E.U16 desc[UR36][R4.64+0x1f0], R6 ;  /* 0x0001f00604001986 */ /* 0x0001e4000c101524 */
[----:B0-----:R-:W-:-:S02]  /*2e460*/  @P4 IMAD.MOV.U32 R4, RZ, RZ, R12 ;  /* 0x000000ffff044224 */ /* 0x001fc400078e000c */
[----:B------:R-:W-:Y:S01]  /*2e470*/  @P4 IMAD.MOV.U32 R5, RZ, RZ, R13 ;  /* 0x000000ffff054224 */ /* 0x000fe200078e000d */
[----:B------:R-:W-:Y:S02]  /*2e480*/  F2FP.BF16.F32.PACK_AB R6, RZ, R218 ;  /* 0x000000daff06723e */ /* 0x000fe400000010ff */
[----:B------:R-:W2:Y:S04]  /*2e490*/  LDL.LU R218, [R1+0x6a8] ;  /* 0x0006a80001da7983 */ /* 0x000ea80000300800 */
[----:B------:R0:W-:Y:S01]  /*2e4a0*/  @P4 STG.E.U16 desc[UR36][R4.64+0x1f2], R9 ;  /* 0x0001f20904004986 */ /* 0x0001e2000c101524 */
[----:B------:R-:W-:Y:S01]  /*2e4b0*/  PRMT R7, R6, 0x7610, R7 ;  /* 0x0000761006077816 */ /* 0x000fe20000000007 */
[----:B----4-:R-:W-:Y:S01]  /*2e4c0*/  FMUL R6, R10, R2 ;  /* 0x000000020a067220 */ /* 0x010fe20000400000 */
[----:B0-----:R-:W-:-:S02]  /*2e4d0*/  @P2 IMAD.MOV.U32 R4, RZ, RZ, R14 ;  /* 0x000000ffff042224 */ /* 0x001fc400078e000e */
[----:B------:R-:W-:-:S05]  /*2e4e0*/  @P2 IMAD.MOV.U32 R5, RZ, RZ, R15 ;  /* 0x000000ffff052224 */ /* 0x000fca00078e000f */
[----:B------:R0:W-:Y:S02]  /*2e4f0*/  @P2 STG.E.U16 desc[UR36][R4.64+0x1f0], R8 ;  /* 0x0001f00804002986 */ /* 0x0001e4000c101524 */
[----:B0-----:R-:W-:Y:S02]  /*2e500*/  @P3 IMAD.MOV.U32 R4, RZ, RZ, R14 ;  /* 0x000000ffff043224 */ /* 0x001fe400078e000e */
[----:B------:R-:W4:Y:S01]  /*2e510*/  LDL.LU R8, [R1+0x60c] ;  /* 0x00060c0001087983 */ /* 0x000f220000300800 */
[----:B------:R-:W-:-:S05]  /*2e520*/  @P3 IMAD.MOV.U32 R5, RZ, RZ, R15 ;  /* 0x000000ffff053224 */ /* 0x000fca00078e000f */
[----:B------:R0:W-:Y:S04]  /*2e530*/  @P3 STG.E.U16 desc[UR36][R4.64+0x1f2], R7 ;  /* 0x0001f20704003986 */ /* 0x0001e8000c101524 */
[----:B0-----:R-:W3:Y:S01]  /*2e540*/  LDL.LU R5, [R1+0x604] ;  /* 0x0006040001057983 */ /* 0x001ee20000300800 */
[----:B------:R-:W-:-:S03]  /*2e550*/  F2FP.BF16.F32.PACK_AB R4, RZ, R6 ;  /* 0x00000006ff04723e */ /* 0x000fc600000010ff */
[----:B------:R-:W2:Y:S01]  /*2e560*/  LDL.LU R6, [R1+0x608] ;  /* 0x0006080001067983 */ /* 0x000ea20000300800 */
[----:B------:R-:W-:Y:S01]  /*2e570*/  ISETP.GT.AND P1, PT, R3, 0x80, PT ;  /* 0x000000800300780c */ /* 0x000fe20003f24270 */
[----:B------:R-:W-:-:S03]  /*2e580*/  USHF.L.U32 UR11, UR8, 0x8, URZ ;  /* 0x00000008080b7899 */ /* 0x000fc6000800063f */
[----:B------:R-:W-:Y:S01]  /*2e590*/  ISETP.GT.AND P2, PT, R0, RZ, P1 ;  /* 0x000000ff0000720c */ /* 0x000fe20000f44270 */
[----:B------:R-:W-:Y:S02]  /*2e5a0*/  USHF.L.U64.HI UR10, UR8, 0x8, UR9 ;  /* 0x00000008080a7899 */ /* 0x000fe40008010209 */
[----:B------:R-:W-:Y:S02]  /*2e5b0*/  IADD3 R10, P6, R12, UR11, RZ ;  /* 0x0000000b0c0a7c10 */ /* 0x000fe4000ffde0ff */
[----:B------:R-:W-:Y:S02]  /*2e5c0*/  ISETP.GT.AND P4, PT, R3, 0x88, PT ;  /* 0x000000880300780c */ /* 0x000fe40003f84270 */
[----:B------:R-:W-:Y:S02]  /*2e5d0*/  IADD3.X R11, R13, UR10, RZ, P6, !PT ;  /* 0x0000000a0d0b7c10 */ /* 0x000fe4000b7fe4ff */
[C---:B------:R-:W-:Y:S02]  /*2e5e0*/  ISETP.GT.AND P3, PT, R0.reuse, 0x1, P1 ;  /* 0x000000010000780c */ /* 0x040fe40000f64270 */
[----:B------:R-:W-:-:S02]  /*2e5f0*/  ISETP.GT.AND P6, PT, R0, RZ, P4 ;  /* 0x000000ff0000720c */ /* 0x000fc400027c4270 */
[----:B------:R0:W-:Y:S02]  /*2e600*/  @P2 STG.E.U16 desc[UR36][R10.64], R4 ;  /* 0x000000040a002986 */ /* 0x0001e4000c101524 */
[----:B0-----:R-:W-:Y:S01]  /*2e610*/  IADD3 R4, P2, R10, UR5, RZ ;  /* 0x000000050a047c10 */ /* 0x001fe2000ff5e0ff */
[-C--:B-----5:R-:W-:Y:S01]  /*2e620*/  FMUL R17, R17, R2.reuse ;  /* 0x0000000211117220 */ /* 0x0a0fe20000400000 */
[-C--:B---3--:R-:W-:Y:S01]  /*2e630*/  FMUL R5, R5, R2.reuse ;  /* 0x0000000205057220 */ /* 0x088fe20000400000 */
[----:B--2---:R-:W-:-:S04]  /*2e640*/  FMUL R6, R6, R2 ;  /* 0x0000000206067220 */ /* 0x004fc80000400000 */
[----:B------:R-:W-:Y:S02]  /*2e650*/  F2FP.BF16.F32.PACK_AB R5, RZ, R5 ;  /* 0x00000005ff05723e */ /* 0x000fe400000010ff */
[----:B------:R-:W-:Y:S02]  /*2e660*/  F2FP.BF16.F32.PACK_AB R6, RZ, R6 ;  /* 0x00000006ff06723e */ /* 0x000fe400000010ff */
[----:B------:R-:W-:Y:S02]  /*2e670*/  PRMT R7, R5, 0x7610, R7 ;  /* 0x0000761005077816 */ /* 0x000fe40000000007 */
[----:B------:R-:W-:Y:S02]  /*2e680*/  IADD3.X R5, R11, UR4, RZ, P2, !PT ;  /* 0x000000040b057c10 */ /* 0x000fe400097fe4ff */
[----:B------:R-:W-:Y:S01]  /*2e690*/  PRMT R9, R6, 0x7610, R9 ;  /* 0x0000761006097816 */ /* 0x000fe20000000009 */
[----:B----4-:R-:W-:Y:S01]  /*2e6a0*/  FMUL R6, R8, R2 ;  /* 0x0000000208067220 */ /* 0x010fe20000400000 */
[----:B------:R-:W-:Y:S01]  /*2e6b0*/  IMAD.U32 R8, RZ, RZ, UR5 ;  /* 0x00000005ff087e24 */ /* 0x000fe2000f8e00ff */
[----:B------:R0:W-:Y:S04]  /*2e6c0*/  @P3 STG.E.U16 desc[UR36][R10.64+0x2], R7 ;  /* 0x000002070a003986 */ /* 0x0001e8000c101524 */
[----:B------:R1:W-:Y:S01]  /*2e6d0*/  @P6 STG.E.U16 desc[UR36][R4.64], R9 ;  /* 0x0000000904006986 */ /* 0x0003e2000c101524 */
[----:B------:R-:W-:-:S02]  /*2e6e0*/  IADD3 R8, P3, P6, R8, UR11, R12 ;  /* 0x0000000b08087c10 */ /* 0x000fc4000fe7e00c */
[----:B------:R-:W-:Y:S02]  /*2e6f0*/  ISETP.GT.AND P2, PT, R0, 0x1, P4 ;  /* 0x000000010000780c */ /* 0x000fe40002744270 */
[----:B------:R-:W-:Y:S01]  /*2e700*/  F2FP.BF16.F32.PACK_AB R6, RZ, R6 ;  /* 0x00000006ff06723e */ /* 0x000fe200000010ff */
[----:B0-----:R-:W2:Y:S01]  /*2e710*/  LDL.LU R7, [R1+0x610] ;  /* 0x0006100001077983 */ /* 0x001ea20000300800 */
[----:B-1----:R-:W-:-:S05]  /*2e720*/  IMAD.U32 R4, RZ, RZ, UR4 ;  /* 0x00000004ff047e24 */ /* 0x002fca000f8e00ff */
[----:B------:R-:W-:Y:S02]  /*2e730*/  IADD3.X R9, R4, UR10, R13, P3, P6 ;  /* 0x0000000a04097c10 */ /* 0x000fe40009fec40d */
[----:B------:R-:W-:-:S04]  /*2e740*/  IADD3 R4, P3, R10, UR5, RZ ;  /* 0x000000050a047c10 */ /* 0x000fc8000ff7e0ff */
[----:B------:R-:W-:Y:S02]  /*2e750*/  IADD3.X R5, R11, UR4, RZ, P3, !PT ;  /* 0x000000040b057c10 */ /* 0x000fe40009ffe4ff */
[----:B------:R-:W-:Y:S02]  /*2e760*/  ISETP.GT.AND P3, PT, R0, 0x9, P1 ;  /* 0x000000090000780c */ /* 0x000fe40000f64270 */
[----:B------:R-:W-:Y:S02]  /*2e770*/  PRMT R18, R6, 0x7610, R18 ;  /* 0x0000761006127816 */ /* 0x000fe40000000012 */
[----:B------:R-:W-:-:S03]  /*2e780*/  F2FP.BF16.F32.PACK_AB R6, RZ, R17 ;  /* 0x00000011ff06723e */ /* 0x000fc600000010ff */
[----:B------:R0:W-:Y:S06]  /*2e790*/  @P2 STG.E.U16 desc[UR36][R4.64+0x2], R18 ;  /* 0x0000021204002986 */ /* 0x0001ec000c101524 */
[----:B------:R1:W-:Y:S04]  /*2e7a0*/  @P3 STG.E.U16 desc[UR36][R10.64+0x12], R6 ;  /* 0x000012060a003986 */ /* 0x0003e8000c101524 */
[----:B0-----:R-:W3:Y:S04]  /*2e7b0*/  LDL.LU R4, [R1+0x618] ;  /* 0x0006180001047983 */ /* 0x001ee80000300800 */
[----:B------:R-:W4:Y:S04]  /*2e7c0*/  LDL.LU R5, [R1+0x61c] ;  /* 0x00061c0001057983 */ /* 0x000f280000300800 */
[----:B------:R-:W5:Y:S04]  /*2e7d0*/  LDL.LU R18, [R1+0x6a4] ;  /* 0x0006a40001127983 */ /* 0x000f680000300800 */
[----:B-1----:R-:W5:Y:S01]  /*2e7e0*/  LDL.LU R6, [R1+0x620] ;  /* 0x0006200001067983 */ /* 0x002f620000300800 */
[----:B------:R-:W-:-:S02]  /*2e7f0*/  ISETP.GT.AND P6, PT, R0, 0x8, P1 ;  /* 0x000000080000780c */ /* 0x000fc40000fc4270 */
[C---:B------:R-:W-:Y:S02]  /*2e800*/  ISETP.GT.AND P2, PT, R0.reuse, 0x8, P4 ;  /* 0x000000080000780c */ /* 0x040fe40002744270 */
[----:B------:R-:W-:Y:S01]  /*2e810*/  ISETP.GT.AND P3, PT, R0, 0x10, P1 ;  /* 0x000000100000780c */ /* 0x000fe20000f64270 */
[----:B--2---:R-:W-:-:S05]  /*2e820*/  FMUL R7, R7, R2 ;  /* 0x0000000207077220 */ /* 0x004fca0000400000 */
[----:B------:R-:W-:-:S05]  /*2e830*/  F2FP.BF16.F32.PACK_AB R7, RZ, R7 ;  /* 0x00000007ff07723e */ /* 0x000fca00000010ff */
[----:B------:R0:W-:Y:S01]  /*2e840*/  @P6 STG.E.U16 desc[UR36][R10.64+0x10], R7 ;  /* 0x000010070a006986 */ /* 0x0001e2000c101524 */
[----:B------:R-:W-:Y:S01]  /*2e850*/  ISETP.GT.AND P6, PT, R0, 0x9, P4 ;  /* 0x000000090000780c */ /* 0x000fe200027c4270 */
[-C--:B---3--:R-:W-:Y:S01]  /*2e860*/  FMUL R4, R4, R2.reuse ;  /* 0x0000000204047220 */ /* 0x088fe20000400000 */
[----:B----4-:R-:W-:-:S04]  /*2e870*/  FMUL R5, R5, R2 ;  /* 0x0000000205057220 */ /* 0x010fc80000400000 */
[----:B------:R-:W-:Y:S01]  /*2e880*/  F2FP.BF16.F32.PACK_AB R4, RZ, R4 ;  /* 0x00000004ff04723e */ /* 0x000fe200000010ff */
[----:B-----5:R-:W-:-:S03]  /*2e890*/  FMUL R6, R6, R2 ;  /* 0x0000000206067220 */ /* 0x020fc60000400000 */
[----:B0-----:R-:W-:Y:S02]  /*2e8a0*/  PRMT R7, R4, 0x7610, R7 ;  /* 0x0000761004077816 */ /* 0x001fe40000000007 */
[----:B------:R-:W-:Y:S02]  /*2e8b0*/  F2FP.BF16.F32.PACK_AB R5, RZ, R5 ;  /* 0x00000005ff05723e */ /* 0x000fe400000010ff */
[----:B------:R-:W-:Y:S02]  /*2e8c0*/  F2FP.BF16.F32.PACK_AB R4, RZ, R6 ;  /* 0x00000006ff04723e */ /* 0x000fe400000010ff */
[----:B------:R-:W-:Y:S01]  /*2e8d0*/  PRMT R17, R5, 0x7610, R17 ;  /* 0x0000761005117816 */ /* 0x000fe20000000011 */
[----:B------:R-:W-:Y:S01]  /*2e8e0*/  @P6 IMAD.MOV.U32 R5, RZ, RZ, R9 ;  /* 0x000000ffff056224 */ /* 0x000fe200078e0009 */
[----:B------:R-:W-:Y:S01]  /*2e8f0*/  PRMT R6, R4, 0x7610, R6 ;  /* 0x0000761004067816 */ /* 0x000fe20000000006 */
[----:B------:R-:W-:Y:S01]  /*2e900*/  @P6 IMAD.MOV.U32 R4, RZ, RZ, R8 ;  /* 0x000000ffff046224 */ /* 0x000fe200078e0008 */
[----:B------:R-:W-:Y:S04]  /*2e910*/  @P2 STG.E.U16 desc[UR36][R8.64+0x10], R7 ;  /* 0x0000100708002986 */ /* 0x000fe8000c101524 */
[----:B------:R0:W-:Y:S04]  /*2e920*/  @P6 STG.E.U16 desc[UR36][R4.64+0x12], R17 ;  /* 0x0000121104006986 */ /* 0x0001e8000c101524 */
[----:B------:R1:W-:Y:S04]  /*2e930*/  @P3 STG.E.U16 desc[UR36][R10.64+0x20], R6 ;  /* 0x000020060a003986 */ /* 0x0003e8000c101524 */
[----:B0-----:R-:W2:Y:S04]  /*2e940*/  LDL.LU R4, [R1+0x624] ;  /* 0x0006240001047983 */ /* 0x001ea80000300800 */
[----:B------:R-:W3:Y:S04]  /*2e950*/  LDL.LU R5, [R1+0x628] ;  /* 0x0006280001057983 */ /* 0x000ee80000300800 */
[----:B-1----:R-:W4:Y:S01]  /*2e960*/  LDL.LU R6, [R1+0x62c] ;  /* 0x00062c0001067983 */ /* 0x002f220000300800 */
[----:B------:R-:W-:-:S02]  /*2e970*/  ISETP.GT.AND P2, PT, R0, 0x11, P1 ;  /* 0x000000110000780c */ /* 0x000fc40000f44270 */
[C---:B------:R-:W-:Y:S02]  /*2e980*/  ISETP.GT.AND P6, PT, R0.reuse, 0x10, P4 ;  /* 0x000000100000780c */ /* 0x040fe400027c4270 */
[----:B------:R-:W-:Y:S01]  /*2e990*/  ISETP.GT.AND P3, PT, R0, 0x11, P4 ;  /* 0x000000110000780c */ /* 0x000fe20002764270 */
[-C--:B--2---:R-:W-:Y:S01]  /*2e9a0*/  FMUL R4, R4, R2.reuse ;  /* 0x0000000204047220 */ /* 0x084fe20000400000 */
[----:B---3--:R-:W-:-:S04]  /*2e9b0*/  FMUL R5, R5, R2 ;  /* 0x0000000205057220 */ /* 0x008fc80000400000 */
[----:B------:R-:W-:Y:S01]  /*2e9c0*/  F2FP.BF16.F32.PACK_AB R4, RZ, R4 ;  /* 0x00000004ff04723e */ /* 0x000fe200000010ff */
[----:B----4-:R-:W-:-:S03]  /*2e9d0*/  FMUL R6, R6, R2 ;  /* 0x0000000206067220 */ /* 0x010fc60000400000 */
[----:B------:R-:W-:Y:S02]  /*2e9e0*/  PRMT R7, R4, 0x7610, R7 ;  /* 0x0000761004077816 */ /* 0x000fe40000000007 */
[----:B------:R-:W-:Y:S02]  /*2e9f0*/  F2FP.BF16.F32.PACK_AB R5, RZ, R5 ;  /* 0x00000005ff05723e */ /* 0x000fe400000010ff */
[----:B------:R-:W-:Y:S01]  /*2ea00*/  F2FP.BF16.F32.PACK_AB R4, RZ, R6 ;  /* 0x00000006ff04723e */ /* 0x000fe200000010ff */
[----:B------:R0:W-:Y:S01]  /*2ea10*/  @P2 STG.E.U16 desc[UR36][R10.64+0x22], R7 ;  /* 0x000022070a002986 */ /* 0x0001e2000c101524 */
[----:B------:R-:W-:Y:S01]  /*2ea20*/  PRMT R17, R5, 0x7610, R17 ;  /* 0x0000761005117816 */ /* 0x000fe20000000011 */
[----:B------:R-:W-:Y:S02]  /*2ea30*/  @P6 IMAD.MOV.U32 R5, RZ, RZ, R9 ;  /* 0x000000ffff056224 */ /* 0x000fe400078e0009 */
[----:B------:R-:W2:Y:S01]  /*2ea40*/  LDL.LU R6, [R1+0x630] ;  /* 0x0006300001067983 */ /* 0x000ea20000300800 */
[----:B0-----:R-:W-:Y:S01]  /*2ea50*/  PRMT R7, R4, 0x7610, R7 ;  /* 0x0000761004077816 */ /* 0x001fe20000000007 */
[----:B------:R-:W-:-:S05]  /*2ea60*/  @P6 IMAD.MOV.U32 R4, RZ, RZ, R8 ;  /* 0x000000ffff046224 */ /* 0x000fca00078e0008 */
[----:B------:R0:W-:Y:S02]  /*2ea70*/  @P6 STG.E.U16 desc[UR36][R4.64+0x20], R17 ;  /* 0x0000201104006986 */ /* 0x0001e4000c101524 */
[----:B0-----:R-:W-:Y:S02]  /*2ea80*/  @P3 IMAD.MOV.U32 R4, RZ, RZ, R8 ;  /* 0x000000ffff043224 */ /* 0x001fe400078e0008 */
[----:B------:R-:W-:-:S05]  /*2ea90*/  @P3 IMAD.MOV.U32 R5, RZ, RZ, R9 ;  /* 0x000000ffff053224 */ /* 0x000fca00078e0009 */
[----:B------:R0:W-:Y:S04]  /*2eaa0*/  @P3 STG.E.U16 desc[UR36][R4.64+0x22], R7 ;  /* 0x0000220704003986 */ /* 0x0001e8000c101524 */
[----:B0-----:R-:W3:Y:S04]  /*2eab0*/  LDL.LU R5, [R1+0x634] ;  /* 0x0006340001057983 */ /* 0x001ee80000300800 */
[----:B------:R-:W4:Y:S01]  /*2eac0*/  LDL.LU R4, [R1+0x638] ;  /* 0x0006380001047983 */ /* 0x000f220000300800 */
[C---:B------:R-:W-:Y:S02]  /*2ead0*/  ISETP.GT.AND P2, PT, R0.reuse, 0x18, P1 ;  /* 0x000000180000780c */ /* 0x040fe40000f44270 */
[----:B------:R-:W-:-:S02]  /*2eae0*/  ISETP.GT.AND P3, PT, R0, 0x19, P1 ;  /* 0x000000190000780c */ /* 0x000fc40000f64270 */
[----:B------:R-:W-:Y:S01]  /*2eaf0*/  ISETP.GT.AND P6, PT, R0, 0x18, P4 ;  /* 0x000000180000780c */ /* 0x000fe200027c4270 */
[----:B--2---:R-:W-:-:S05]  /*2eb00*/  FMUL R6, R6, R2 ;  /* 0x0000000206067220 */ /* 0x004fca0000400000 */
[----:B------:R-:W-:-:S04]  /*2eb10*/  F2FP.BF16.F32.PACK_AB R6, RZ, R6 ;  /* 0x00000006ff06723e */ /* 0x000fc800000010ff */
[----:B------:R-:W-:Y:S02]  /*2eb20*/  PRMT R7, R6, 0x7610, R7 ;  /* 0x0000761006077816 */ /* 0x000fe40000000007 */
[----:B------:R-:W2:Y:S04]  /*2eb30*/  LDL.LU R6, [R1+0x63c] ;  /* 0x00063c0001067983 */ /* 0x000ea80000300800 */
[----:B------:R0:W-:Y:S01]  /*2eb40*/  @P2 STG.E.U16 desc[UR36][R10.64+0x30], R7 ;  /* 0x000030070a002986 */ /* 0x0001e2000c101524 */
[-C--:B---3--:R-:W-:Y:S01]  /*2eb50*/  FMUL R5, R5, R2.reuse ;  /* 0x0000000205057220 */ /* 0x088fe20000400000 */
[----:B----4-:R-:W-:-:S04]  /*2eb60*/  FMUL R4, R4, R2 ;  /* 0x0000000204047220 */ /* 0x010fc80000400000 */
[----:B------:R-:W-:Y:S02]  /*2eb70*/  F2FP.BF16.F32.PACK_AB R5, RZ, R5 ;  /* 0x00000005ff05723e */ /* 0x000fe400000010ff */
[----:B------:R-:W-:-:S03]  /*2eb80*/  F2FP.BF16.F32.PACK_AB R4, RZ, R4 ;  /* 0x00000004ff04723e */ /* 0x000fc600000010ff */
[----:B------:R1:W-:Y:S01]  /*2eb90*/  @P3 STG.E.U16 desc[UR36][R10.64+0x32], R5 ;  /* 0x000032050a003986 */ /* 0x0003e2000c101524 */
[----:B0-----:R-:W-:Y:S01]  /*2eba0*/  PRMT R7, R4, 0x7610, R7 ;  /* 0x0000761004077816 */ /* 0x001fe20000000007 */
[----:B------:R-:W-:Y:S02]  /*2ebb0*/  @P6 IMAD.MOV.U32 R4, RZ, RZ, R8 ;  /* 0x000000ffff046224 */ /* 0x000fe400078e0008 */
[----:B-1----:R-:W-:-:S05]  /*2ebc0*/  @P6 IMAD.MOV.U32 R5, RZ, RZ, R9 ;  /* 0x000000ffff056224 */ /* 0x002fca00078e0009 */
[----:B------:R0:W-:Y:S04]  /*2ebd0*/  @P6 STG.E.U16 desc[UR36][R4.64+0x30], R7 ;  /* 0x0000300704006986 */ /* 0x0001e8000c101524 */
[----:B0-----:R-:W3:Y:S04]  /*2ebe0*/  LDL.LU R4, [R1+0x640] ;  /* 0x0006400001047983 */ /* 0x001ee80000300800 */
[----:B------:R-:W4:Y:S01]  /*2ebf0*/  LDL.LU R5, [R1+0x644] ;  /* 0x0006440001057983 */ /* 0x000f220000300800 */
[----:B------:R-:W-:Y:S01]  /*2ec00*/  ISETP.GT.AND P2, PT, R0, 0x19, P4 ;  /* 0x000000190000780c */ /* 0x000fe20002744270 */
[----:B--2---:R-:W-:-:S05]  /*2ec10*/  FMUL R6, R6, R2 ;  /* 0x0000000206067220 */ /* 0x004fca0000400000 */
[----:B------:R-:W-:-:S04]  /*2ec20*/  F2FP.BF16.F32.PACK_AB R6, RZ, R6 ;  /* 0x00000006ff06723e */ /* 0x000fc800000010ff */
[----:B------:R-:W-:Y:S01]  /*2ec30*/  PRMT R17, R6, 0x7610, R17 ;  /* 0x0000761006117816 */ /* 0x000fe20000000011 */
[-C--:B---3--:R-:W-:Y:S01]  /*2ec40*/  FMUL R7, R4, R2.reuse ;  /* 0x0000000204077220 */ /* 0x088fe20000400000 */
[----:B----4-:R-:W-:Y:S01]  /*2ec50*/  FMUL R4, R5, R2 ;  /* 0x0000000205047220 */ /* 0x010fe20000400000 */
[----:B------:R-:W-:-:S04]  /*2ec60*/  @P2 IMAD.MOV.U32 R5, RZ, RZ, R9 ;  /* 0x000000ffff052224 */ /* 0x000fc800078e0009 */
[----:B------:R-:W-:Y:S01]  /*2ec70*/  F2FP.BF16.F32.PACK_AB R6, RZ, R4 ;  /* 0x00000004ff06723e */ /* 0x000fe200000010ff */
[----:B------:R-:W-:-:S05]  /*2ec80*/  @P2 IMAD.MOV.U32 R4, RZ, RZ, R8 ;  /* 0x000000ffff042224 */ /* 0x000fca00078e0008 */
[----:B------:R0:W-:Y:S04]  /*2ec90*/  @P2 STG.E.U16 desc[UR36][R4.64+0x32], R17 ;  /* 0x0000321104002986 */ /* 0x0001e8000c101524 */
[----:B0-----:R-:W2:Y:S04]  /*2eca0*/  LDL.LU R4, [R1+0x648] ;  /* 0x0006480001047983 */ /* 0x001ea80000300800 */
[----:B------:R-:W3:Y:S01]  /*2ecb0*/  LDL.LU R5, [R1+0x650] ;  /* 0x0006500001057983 */ /* 0x000ee20000300800 */
[C---:B------:R-:W-:Y:S02]  /*2ecc0*/  ISETP.GT.AND P3, PT, R0.reuse, 0x20, P1 ;  /* 0x000000200000780c */ /* 0x040fe40000f64270 */
[----:B------:R-:W-:-:S02]  /*2ecd0*/  ISETP.GT.AND P6, PT, R0, 0x21, P1 ;  /* 0x000000210000780c */ /* 0x000fc40000fc4270 */
[----:B------:R-:W-:Y:S02]  /*2ece0*/  ISETP.GT.AND P2, PT, R0, 0x20, P4 ;  /* 0x000000200000780c */ /* 0x000fe40002744270 */
[----:B------:R-:W-:-:S07]  /*2ecf0*/  F2FP.BF16.F32.PACK_AB R7, RZ, R7 ;  /* 0x00000007ff07723e */ /* 0x000fce00000010ff */
[----:B------:R0:W-:Y:S04]  /*2ed00*/  @P3 STG.E.U16 desc[UR36][R10.64+0x40], R7 ;  /* 0x000040070a003986 */ /* 0x0001e8000c101524 */
[----:B------:R3:W-:Y:S04]  /*2ed10*/  @P6 STG.E.U16 desc[UR36][R10.64+0x42], R6 ;  /* 0x000042060a006986 */ /* 0x0007e8000c101524 */
[----:B0-----:R-:W4:Y:S01]  /*2ed20*/  LDL.LU R7, [R1+0x64c] ;  /* 0x00064c0001077983 */ /* 0x001f220000300800 */
[----:B--2---:R-:W-:-:S05]  /*2ed30*/  FMUL R4, R4, R2 ;  /* 0x0000000204047220 */ /* 0x004fca0000400000 */
[----:B------:R-:W-:Y:S01]  /*2ed40*/  F2FP.BF16.F32.PACK_AB R4, RZ, R4 ;  /* 0x00000004ff04723e */ /* 0x000fe200000010ff */
[----:B---3--:R-:W-:Y:S01]  /*2ed50*/  FMUL R6, R5, R2 ;  /* 0x0000000205067220 */ /* 0x008fe20000400000 */
[----:B------:R-:W-:Y:S02]  /*2ed60*/  @P2 IMAD.MOV.U32 R5, RZ, RZ, R9 ;  /* 0x000000ffff052224 */ /* 0x000fe400078e0009 */
[----:B------:R-:W-:Y:S01]  /*2ed70*/  PRMT R17, R4, 0x7610, R17 ;  /* 0x0000761004117816 */ /* 0x000fe20000000011 */
[----:B------:R-:W-:-:S05]  /*2ed80*/  @P2 IMAD.MOV.U32 R4, RZ, RZ, R8 ;  /* 0x000000ffff042224 */ /* 0x000fca00078e0008 */
[----:B------:R0:W-:Y:S04]  /*2ed90*/  @P2 STG.E.U16 desc[UR36][R4.64+0x40], R17 ;  /* 0x0000401104002986 */ /* 0x0001e8000c101524 */
[----:B0-----:R-:W2:Y:S01]  /*2eda0*/  LDL.LU R5, [R1+0x654] ;  /* 0x0006540001057983 */ /* 0x001ea20000300800 */
[C---:B------:R-:W-:Y:S01]  /*2edb0*/  ISETP.GT.AND P3, PT, R0.reuse, 0x21, P4 ;  /* 0x000000210000780c */ /* 0x040fe20002764270 */
[----:B----4-:R-:W-:Y:S01]  /*2edc0*/  FMUL R7, R7, R2 ;  /* 0x0000000207077220 */ /* 0x010fe20000400000 */
[----:B------:R-:W-:-:S04]  /*2edd0*/  ISETP.GT.AND P6, PT, R0, 0x28, P1 ;  /* 0x000000280000780c */ /* 0x000fc80000fc4270 */
[----:B------:R-:W-:-:S04]  /*2ede0*/  F2FP.BF16.F32.PACK_AB R7, RZ, R7 ;  /* 0x00000007ff07723e */ /* 0x000fc800000010ff */
[----:B------:R-:W-:-:S03]  /*2edf0*/  PRMT R17, R7, 0x7610, R17 ;  /* 0x0000761007117816 */ /* 0x000fc60000000011 */
[----:B------:R-:W-:Y:S01]  /*2ee00*/  @P3 IMAD.MOV.U32 R4, RZ, RZ, R8 ;  /* 0x000000ffff043224 */ /* 0x000fe200078e0008 */
[----:B------:R-:W-:Y:S01]  /*2ee10*/  F2FP.BF16.F32.PACK_AB R6, RZ, R6 ;  /* 0x00000006ff06723e */ /* 0x000fe200000010ff */
[----:B--2---:R-:W-:Y:S01]  /*2ee20*/  FMUL R7, R5, R2 ;  /* 0x0000000205077220 */ /* 0x004fe20000400000 */
[----:B------:R-:W-:-:S05]  /*2ee30*/  @P3 IMAD.MOV.U32 R5, RZ, RZ, R9 ;  /* 0x000000ffff053224 */ /* 0x000fca00078e0009 */
[----:B------:R0:W-:Y:S04]  /*2ee40*/  @P3 STG.E.U16 desc[UR36][R4.64+0x42], R17 ;  /* 0x0000421104003986 */ /* 0x0001e8000c101524 */
[----:B------:R1:W-:Y:S04]  /*2ee50*/  @P6 STG.E.U16 desc[UR36][R10.64+0x50], R6 ;  /* 0x000050060a006986 */ /* 0x0003e8000c101524 */
[----:B0-----:R-:W2:Y:S04]  /*2ee60*/  LDL.LU R5, [R1+0x658] ;  /* 0x0006580001057983 */ /* 0x001ea80000300800 */
[----:B-1----:R-:W3:Y:S01]  /*2ee70*/  LDL.LU R6, [R1+0x65c] ;  /* 0x00065c0001067983 */ /* 0x002ee20000300800 */
[----:B------:R-:W-:-:S02]  /*2ee80*/  ISETP.GT.AND P2, PT, R0, 0x29, P1 ;  /* 0x000000290000780c */ /* 0x000fc40000f44270 */
[C---:B------:R-:W-:Y:S02]  /*2ee90*/  ISETP.GT.AND P3, PT, R0.reuse, 0x28, P4 ;  /* 0x000000280000780c */ /* 0x040fe40002764270 */
[----:B------:R-:W-:Y:S02]  /*2eea0*/  F2FP.BF16.F32.PACK_AB R4, RZ, R7 ;  /* 0x00000007ff04723e */ /* 0x000fe400000010ff */
[----:B------:R-:W-:-:S07]  /*2eeb0*/  ISETP.GT.AND P6, PT, R0, 0x29, P4 ;  /* 0x000000290000780c */ /* 0x000fce00027c4270 */
[----:B------:R0:W-:Y:S01]  /*2eec0*/  @P2 STG.E.U16 desc[UR36][R10.64+0x52], R4 ;  /* 0x000052040a002986 */ /* 0x0001e2000c101524 */
[-C--:B--2---:R-:W-:Y:S01]  /*2eed0*/  FMUL R5, R5, R2.reuse ;  /* 0x0000000205057220 */ /* 0x084fe20000400000 */
[----:B---3--:R-:W-:-:S04]  /*2eee0*/  FMUL R6, R6, R2 ;  /* 0x0000000206067220 */ /* 0x008fc80000400000 */
[----:B------:R-:W-:Y:S02]  /*2eef0*/  F2FP.BF16.F32.PACK_AB R5, RZ, R5 ;  /* 0x00000005ff05723e */ /* 0x000fe400000010ff */
[----:B0-----:R-:W-:Y:S02]  /*2ef00*/  F2FP.BF16.F32.PACK_AB R4, RZ, R6 ;  /* 0x00000006ff04723e */ /* 0x001fe400000010ff */
[----:B------:R-:W-:Y:S01]  /*2ef10*/  PRMT R7, R5, 0x7610, R7 ;  /* 0x0000761005077816 */ /* 0x000fe20000000007 */
[----:B------:R-:W-:Y:S01]  /*2ef20*/  @P3 IMAD.MOV.U32 R5, RZ, RZ, R9 ;  /* 0x000000ffff053224 */ /* 0x000fe200078e0009 */
[----:B------:R-:W-:Y:S01]  /*2ef30*/  PRMT R17, R4, 0x7610, R17 ;  /* 0x0000761004117816 */ /* 0x000fe20000000011 */
[--C-:B------:R-:W-:Y:S01]  /*2ef40*/  @P3 IMAD.MOV.U32 R4, RZ, RZ, R8.reuse ;  /* 0x000000ffff043224 */ /* 0x100fe200078e0008 */
[----:B------:R-:W2:Y:S04]  /*2ef50*/  LDL.LU R6, [R1+0x660] ;  /* 0x0006600001067983 */ /* 0x000ea80000300800 */
[----:B------:R0:W-:Y:S02]  /*2ef60*/  @P3 STG.E.U16 desc[UR36][R4.64+0x50], R7 ;  /* 0x0000500704003986 */ /* 0x0001e4000c101524 */
[----:B0-----:R-:W-:-:S02]  /*2ef70*/  @P6 IMAD.MOV.U32 R4, RZ, RZ, R8 ;  /* 0x000000ffff046224 */ /* 0x001fc400078e0008 */
        /* <DEDUP_REMOVED lines=8> */
[----:B------:R-:W-:-:S05]  /*2f000*/  F2FP.BF16.F32.PACK_AB R6, RZ, R6 ;  /* 0x00000006ff06723e */ /* 0x000fca00000010ff */
[----:B------:R0:W-:Y:S04]  /*2f010*/  @P2 STG.E.U16 desc[UR36][R10.64+0x60], R6 ;  /* 0x000060060a002986 */ /* 0x0001e8000c101524 */
[----:B0-----:R-:W2:Y:S01]  /*2f020*/  LDL.LU R6, [R1+0x66c] ;  /* 0x00066c0001067983 */ /* 0x001ea20000300800 */
[-C--:B---3--:R-:W-:Y:S01]  /*2f030*/  FMUL R5, R5, R2.reuse ;  /* 0x0000000205057220 */ /* 0x088fe20000400000 */
[----:B----4-:R-:W-:-:S04]  /*2f040*/  FMUL R4, R4, R2 ;  /* 0x0000000204047220 */ /* 0x010fc80000400000 */
[----:B------:R-:W-:Y:S02]  /*2f050*/  F2FP.BF16.F32.PACK_AB R5, RZ, R5 ;  /* 0x00000005ff05723e */ /* 0x000fe400000010ff */
[----:B------:R-:W-:-:S03]  /*2f060*/  F2FP.BF16.F32.PACK_AB R4, RZ, R4 ;  /* 0x00000004ff04723e */ /* 0x000fc600000010ff */
[----:B------:R0:W-:Y:S01]  /*2f070*/  @P3 STG.E.U16 desc[UR36][R10.64+0x62], R5 ;  /* 0x000062050a003986 */ /* 0x0001e2000c101524 */
[----:B------:R-:W-:Y:S01]  /*2f080*/  PRMT R7, R4, 0x7610, R7 ;  /* 0x0000761004077816 */ /* 0x000fe20000000007 */
[----:B------:R-:W-:Y:S02]  /*2f090*/  @P6 IMAD.MOV.U32 R4, RZ, RZ, R8 ;  /* 0x000000ffff046224 */ /* 0x000fe400078e0008 */
[----:B0-----:R-:W-:-:S05]  /*2f0a0*/  @P6 IMAD.MOV.U32 R5, RZ, RZ, R9 ;  /* 0x000000ffff056224 */ /* 0x001fca00078e0009 */
[----:B------:R0:W-:Y:S04]  /*2f0b0*/  @P6 STG.E.U16 desc[UR36][R4.64+0x60], R7 ;  /* 0x0000600704006986 */ /* 0x0001e8000c101524 */
[----:B0-----:R-:W3:Y:S04]  /*2f0c0*/  LDL.LU R4, [R1+0x670] ;  /* 0x0006700001047983 */ /* 0x001ee80000300800 */
[----:B------:R-:W4:Y:S01]  /*2f0d0*/  LDL.LU R5, [R1+0x674] ;  /* 0x0006740001057983 */ /* 0x000f220000300800 */
[----:B------:R-:W-:Y:S01]  /*2f0e0*/  ISETP.GT.AND P2, PT, R0, 0x31, P4 ;  /* 0x000000310000780c */ /* 0x000fe20002744270 */
[----:B--2---:R-:W-:-:S05]  /*2f0f0*/  FMUL R6, R6, R2 ;  /* 0x0000000206067220 */ /* 0x004fca0000400000 */
[----:B------:R-:W-:-:S04]  /*2f100*/  F2FP.BF16.F32.PACK_AB R6, RZ, R6 ;  /* 0x00000006ff06723e */ /* 0x000fc800000010ff */
[----:B------:R-:W-:Y:S01]  /*2f110*/  PRMT R17, R6, 0x7610, R17 ;  /* 0x0000761006117816 */ /* 0x000fe20000000011 */
[-C--:B---3--:R-:W-:Y:S02]  /*2f120*/  FMUL R7, R4, R2.reuse ;  /* 0x0000000204077220 */ /* 0x088fe40000400000 */
[----:B------:R-:W-:Y:S02]  /*2f130*/  @P2 IMAD.MOV.U32 R4, RZ, RZ, R8 ;  /* 0x000000ffff042224 */ /* 0x000fe400078e0008 */
[----:B----4-:R-:W-:Y:S01]  /*2f140*/  FMUL R6, R5, R2 ;  /* 0x0000000205067220 */ /* 0x010fe20000400000 */
[----:B------:R-:W-:-:S05]  /*2f150*/  @P2 IMAD.MOV.U32 R5, RZ, RZ, R9 ;  /* 0x000000ffff052224 */ /* 0x000fca00078e0009 */
[----:B------:R0:W-:Y:S02]  /*2f160*/  @P2 STG.E.U16 desc[UR36][R4.64+0x62], R17 ;  /* 0x0000621104002986 */ /* 0x0001e4000c101524 */
[----:B0-----:R-:W-:Y:S02]  /*2f170*/  F2FP.BF16.F32.PACK_AB R4, RZ, R6 ;  /* 0x00000006ff04723e */ /* 0x001fe400000010ff */
[----:B------:R-:W2:Y:S01]  /*2f180*/  LDL.LU R6, [R1+0x678] ;  /* 0x0006780001067983 */ /* 0x000ea20000300800 */
[----:B------:R-:W-:-:S04]  /*2f190*/  F2FP.BF16.F32.PACK_AB R5, RZ, R7 ;  /* 0x00000007ff05723e */ /* 0x000fc800000010ff */
[----:B------:R-:W-:Y:S02]  /*2f1a0*/  PRMT R7, R5, 0x7610, R7 ;  /* 0x0000761005077816 */ /* 0x000fe40000000007 */
[----:B------:R-:W-:Y:S02]  /*2f1b0*/  PRMT R5, R4, 0x7610, R5 ;  /* 0x0000761004057816 */ /* 0x000fe40000000005 */
[----:B------:R-:W-:Y:S01]  /*2f1c0*/  ISETP.GT.AND P3, PT, R0, 0x38, P1 ;  /* 0x000000380000780c */ /* 0x000fe20000f64270 */
[----:B--2---:R-:W-:-:S05]  /*2f1d0*/  FMUL R6, R6, R2 ;  /* 0x0000000206067220 */ /* 0x004fca0000400000 */
[----:B------:R-:W-:Y:S02]  /*2f1e0*/  F2FP.BF16.F32.PACK_AB R4, RZ, R6 ;  /* 0x00000006ff04723e */ /* 0x000fe400000010ff */
[----:B------:R-:W2:Y:S01]  /*2f1f0*/  LDL.LU R6, [R1+0x67c] ;  /* 0x00067c0001067983 */ /* 0x000ea20000300800 */
[----:B------:R-:W-:-:S04]  /*2f200*/  ISETP.GT.AND P6, PT, R0, 0x39, P1 ;  /* 0x000000390000780c */ /* 0x000fc80000fc4270 */
[----:B------:R0:W-:Y:S01]  /*2f210*/  @P3 STG.E.U16 desc[UR36][R10.64+0x70], R7 ;  /* 0x000070070a003986 */ /* 0x0001e2000c101524 */
[----:B------:R-:W-:-:S03]  /*2f220*/  ISETP.GT.AND P2, PT, R0, 0x38, P4 ;  /* 0x000000380000780c */ /* 0x000fc60002744270 */
[----:B0-----:R-:W3:Y:S01]  /*2f230*/  LDL.LU R7, [R1+0x680] ;  /* 0x0006800001077983 */ /* 0x001ee20000300800 */
[----:B------:R-:W-:-:S09]  /*2f240*/  PRMT R17, R4, 0x7610, R17 ;  /* 0x0000761004117816 */ /* 0x000fd20000000011 */
[----:B------:R-:W-:Y:S01]  /*2f250*/  @P2 IMAD.MOV.U32 R4, RZ, RZ, R8 ;  /* 0x000000ffff042224 */ /* 0x000fe200078e0008 */
[----:B------:R0:W-:Y:S02]  /*2f260*/  @P6 STG.E.U16 desc[UR36][R10.64+0x72], R5 ;  /* 0x000072050a006986 */ /* 0x0001e4000c101524 */
[----:B0-----:R-:W-:-:S05]  /*2f270*/  @P2 IMAD.MOV.U32 R5, RZ, RZ, R9 ;  /* 0x000000ffff052224 */ /* 0x001fca00078e0009 */
[----:B------:R0:W-:Y:S01]  /*2f280*/  @P2 STG.E.U16 desc[UR36][R4.64+0x70], R17 ;  /* 0x0000701104002986 */ /* 0x0001e2000c101524 */
[----:B--2---:R-:W-:-:S05]  /*2f290*/  FMUL R6, R6, R2 ;  /* 0x0000000206067220 */ /* 0x004fca0000400000 */
[----:B0-----:R-:W-:Y:S02]  /*2f2a0*/  F2FP.BF16.F32.PACK_AB R5, RZ, R6 ;  /* 0x00000006ff05723e */ /* 0x001fe400000010ff */
[----:B------:R-:W2:Y:S01]  /*2f2b0*/  LDL.LU R6, [R1+0x684] ;  /* 0x0006840001067983 */ /* 0x000ea20000300800 */
[----:B------:R-:W-:Y:S01]  /*2f2c0*/  ISETP.GT.AND P3, PT, R0, 0x39, P4 ;  /* 0x000000390000780c */ /* 0x000fe20002764270 */
[----:B---3--:R-:W-:Y:S01]  /*2f2d0*/  FMUL R7, R7, R2 ;  /* 0x0000000207077220 */ /* 0x008fe20000400000 */
[----:B------:R-:W-:-:S04]  /*2f2e0*/  PRMT R17, R5, 0x7610, R17 ;  /* 0x0000761005117816 */ /* 0x000fc80000000011 */
[----:B------:R-:W-:-:S07]  /*2f2f0*/  F2FP.BF16.F32.PACK_AB R4, RZ, R7 ;  /* 0x00000007ff04723e */ /* 0x000fce00000010ff */
[----:B------:R-:W-:Y:S01]  /*2f300*/  @P3 IMAD.MOV.U32 R5, RZ, RZ, R9 ;  /* 0x000000ffff053224 */ /* 0x000fe200078e0009 */
[----:B------:R-:W-:Y:S01]  /*2f310*/  PRMT R7, R4, 0x7610, R7 ;  /* 0x0000761004077816 */ /* 0x000fe20000000007 */
[----:B------:R-:W-:Y:S01]  /*2f320*/  @P3 IMAD.MOV.U32 R4, RZ, RZ, R8 ;  /* 0x000000ffff043224 */ /* 0x000fe200078e0008 */
[----:B------:R-:W-:-:S04]  /*2f330*/  ISETP.GT.AND P2, PT, R0, 0x41, P1 ;  /* 0x000000410000780c */ /* 0x000fc80000f44270 */
[----:B------:R0:W-:Y:S04]  /*2f340*/  @P3 STG.E.U16 desc[UR36][R4.64+0x72], R17 ;  /* 0x0000721104003986 */ /* 0x0001e8000c101524 */
[----:B0-----:R-:W3:Y:S04]  /*2f350*/  LDL.LU R5, [R1+0x688] ;  /* 0x0006880001057983 */ /* 0x001ee80000300800 */
[----:B------:R-:W4:Y:S01]  /*2f360*/  LDL.LU R4, [R1+0x68c] ;  /* 0x00068c0001047983 */ /* 0x000f220000300800 */
[----:B--2---:R-:W-:-:S05]  /*2f370*/  FMUL R6, R6, R2 ;  /* 0x0000000206067220 */ /* 0x004fca0000400000 */
[----:B------:R-:W-:-:S05]  /*2f380*/  F2FP.BF16.F32.PACK_AB R6, RZ, R6 ;  /* 0x00000006ff06723e */ /* 0x000fca00000010ff */
[----:B------:R0:W-:Y:S04]  /*2f390*/  @P2 STG.E.U16 desc[UR36][R10.64+0x82], R6 ;  /* 0x000082060a002986 */ /* 0x0001e8000c101524 */
[----:B0-----:R-:W2:Y:S01]  /*2f3a0*/  LDL.LU R6, [R1+0x690] ;  /* 0x0006900001067983 */ /* 0x001ea20000300800 */
[C---:B------:R-:W-:Y:S02]  /*2f3b0*/  ISETP.GT.AND P6, PT, R0.reuse, 0x40, P1 ;  /* 0x000000400000780c */ /* 0x040fe40000fc4270 */
[----:B------:R-:W-:Y:S01]  /*2f3c0*/  ISETP.GT.AND P3, PT, R0, 0x40, P4 ;  /* 0x000000400000780c */ /* 0x000fe20002764270 */
[----:B---3--:R-:W-:-:S10]  /*2f3d0*/  FMUL R5, R5, R2 ;  /* 0x0000000205057220 */ /* 0x008fd40000400000 */
[----:B------:R0:W-:Y:S01]  /*2f3e0*/  @P6 STG.E.U16 desc[UR36][R10.64+0x80], R7 ;  /* 0x000080070a006986 */ /* 0x0001e2000c101524 */
[----:B----4-:R-:W-:Y:S01]  /*2f3f0*/  FMUL R4, R4, R2 ;  /* 0x0000000204047220 */ /* 0x010fe20000400000 */
[----:B------:R-:W-:Y:S02]  /*2f400*/  ISETP.GT.AND P6, PT, R0, 0x41, P4 ;  /* 0x000000410000780c */ /* 0x000fe400027c4270 */
[----:B------:R-:W-:Y:S02]  /*2f410*/  F2FP.BF16.F32.PACK_AB R5, RZ, R5 ;  /* 0x00000005ff05723e */ /* 0x000fe400000010ff */
[----:B------:R-:W-:Y:S02]  /*2f420*/  F2FP.BF16.F32.PACK_AB R4, RZ, R4 ;  /* 0x00000004ff04723e */ /* 0x000fe400000010ff */
[----:B0-----:R-:W-:Y:S01]  /*2f430*/  PRMT R7, R5, 0x7610, R7 ;  /* 0x0000761005077816 */ /* 0x001fe20000000007 */
[----:B------:R-:W-:Y:S01]  /*2f440*/  @P3 IMAD.MOV.U32 R5, RZ, RZ, R9 ;  /* 0x000000ffff053224 */ /* 0x000fe200078e0009 */
[----:B------:R-:W-:Y:S01]  /*2f450*/  PRMT R17, R4, 0x7610, R17 ;  /* 0x0000761004117816 */ /* 0x000fe20000000011 */
[----:B------:R-:W-:Y:S01]  /*2f460*/  @P3 IMAD.MOV.U32 R4, RZ, RZ, R8 ;  /* 0x000000ffff043224 */ /* 0x000fe200078e0008 */
[----:B------:R-:W-:-:S04]  /*2f470*/  ISETP.GT.AND P2, PT, R0, 0x48, P1 ;  /* 0x000000480000780c */ /* 0x000fc80000f44270 */
[----:B------:R0:W-:Y:S02]  /*2f480*/  @P3 STG.E.U16 desc[UR36][R4.64+0x80], R7 ;  /* 0x0000800704003986 */ /* 0x0001e4000c101524 */
[----:B0-----:R-:W-:Y:S02]  /*2f490*/  @P6 IMAD.MOV.U32 R4, RZ, RZ, R8 ;  /* 0x000000ffff046224 */ /* 0x001fe400078e0008 */
[----:B------:R-:W-:-:S05]  /*2f4a0*/  @P6 IMAD.MOV.U32 R5, RZ, RZ, R9 ;  /* 0x000000ffff056224 */ /* 0x000fca00078e0009 */
[----:B------:R0:W-:Y:S04]  /*2f4b0*/  @P6 STG.E.U16 desc[UR36][R4.64+0x82], R17 ;  /* 0x0000821104006986 */ /* 0x0001e8000c101524 */
[----:B0-----:R-:W3:Y:S04]  /*2f4c0*/  LDL.LU R4, [R1+0x694] ;  /* 0x0006940001047983 */ /* 0x001ee80000300800 */
[----:B------:R-:W4:Y:S01]  /*2f4d0*/  LDL.LU R5, [R1+0x698] ;  /* 0x0006980001057983 */ /* 0x000f220000300800 */
[----:B--2---:R-:W-:-:S05]  /*2f4e0*/  FMUL R6, R6, R2 ;  /* 0x0000000206067220 */ /* 0x004fca0000400000 */
[----:B------:R-:W-:-:S05]  /*2f4f0*/  F2FP.BF16.F32.PACK_AB R6, RZ, R6 ;  /* 0x00000006ff06723e */ /* 0x000fca00000010ff */
[----:B------:R0:W-:Y:S04]  /*2f500*/  @P2 STG.E.U16 desc[UR36][R10.64+0x90], R6 ;  /* 0x000090060a002986 */ /* 0x0001e8000c101524 */
[----:B0-----:R-:W2:Y:S01]  /*2f510*/  LDL.LU R6, [R1+0x69c] ;  /* 0x00069c0001067983 */ /* 0x001ea20000300800 */
[----:B---3--:R-:W-:-:S05]  /*2f520*/  FMUL R4, R4, R2 ;  /* 0x0000000204047220 */ /* 0x008fca0000400000 */
[----:B------:R-:W-:-:S04]  /*2f530*/  F2FP.BF16.F32.PACK_AB R4, RZ, R4 ;  /* 0x00000004ff04723e */ /* 0x000fc800000010ff */
[----:B------:R-:W-:Y:S01]  /*2f540*/  PRMT R7, R4, 0x7610, R7 ;  /* 0x0000761004077816 */ /* 0x000fe20000000007 */
[----:B--2---:R-:W-:-:S05]  /*2f550*/  FMUL R6, R6, R2 ;  /* 0x0000000206067220 */ /* 0x004fca0000400000 */
[----:B------:R-:W-:Y:S02]  /*2f560*/  F2FP.BF16.F32.PACK_AB R4, RZ, R6 ;  /* 0x00000006ff04723e */ /* 0x000fe400000010ff */
[----:B------:R-:W2:Y:S01]  /*2f570*/  LDL.LU R6, [R1+0x6a0] ;  /* 0x0006a00001067983 */ /* 0x000ea20000300800 */
[C---:B------:R-:W-:Y:S02]  /*2f580*/  ISETP.GT.AND P3, PT, R0.reuse, 0x49, P1 ;  /* 0x000000490000780c */ /* 0x040fe40000f64270 */
[C---:B------:R-:W-:Y:S01]  /*2f590*/  ISETP.GT.AND P6, PT, R0.reuse, 0x48, P4 ;  /* 0x000000480000780c */ /* 0x040fe200027c4270 */
[----:B----4-:R-:W-:Y:S01]  /*2f5a0*/  FMUL R5, R5, R2 ;  /* 0x0000000205057220 */ /* 0x010fe20000400000 */
[----:B------:R-:W-:-:S04]  /*2f5b0*/  ISETP.GT.AND P2, PT, R0, 0x49, P4 ;  /* 0x000000490000780c */ /* 0x000fc80002744270 */
[----:B------:R-:W-:-:S04]  /*2f5c0*/  F2FP.BF16.F32.PACK_AB R5, RZ, R5 ;  /* 0x00000005ff05723e */ /* 0x000fc800000010ff */
[----:B------:R-:W-:Y:S01]  /*2f5d0*/  PRMT R17, R5, 0x7610, R17 ;  /* 0x0000761005117816 */ /* 0x000fe20000000011 */
[----:B------:R0:W-:Y:S02]  /*2f5e0*/  @P3 STG.E.U16 desc[UR36][R10.64+0x92], R7 ;  /* 0x000092070a003986 */ /* 0x0001e4000c101524 */
[----:B------:R-:W-:Y:S01]  /*2f5f0*/  @P6 IMAD.MOV.U32 R5, RZ, RZ, R9 ;  /* 0x000000ffff056224 */ /* 0x000fe200078e0009 */
[----:B0-----:R-:W-:Y:S01]  /*2f600*/  PRMT R7, R4, 0x7610, R7 ;  /* 0x0000761004077816 */ /* 0x001fe20000000007 */
[----:B------:R-:W-:-:S05]  /*2f610*/  @P6 IMAD.MOV.U32 R4, RZ, RZ, R8 ;  /* 0x000000ffff046224 */ /* 0x000fca00078e0008 */
[----:B------:R0:W-:Y:S01]  /*2f620*/  @P6 STG.E.U16 desc[UR36][R4.64+0x90], R17 ;  /* 0x0000901104006986 */ /* 0x0001e2000c101524 */
[C---:B------:R-:W-:Y:S02]  /*2f630*/  ISETP.GT.AND P3, PT, R0.reuse, 0x50, P1 ;  /* 0x000000500000780c */ /* 0x040fe40000f64270 */
[----:B------:R-:W-:Y:S01]  /*2f640*/  ISETP.GT.AND P6, PT, R0, 0x50, P4 ;  /* 0x000000500000780c */ /* 0x000fe200027c4270 */
[----:B0-----:R-:W-:Y:S02]  /*2f650*/  @P2 IMAD.MOV.U32 R4, RZ, RZ, R8 ;  /* 0x000000ffff042224 */ /* 0x001fe400078e0008 */
[----:B------:R-:W-:-:S05]  /*2f660*/  @P2 IMAD.MOV.U32 R5, RZ, RZ, R9 ;  /* 0x000000ffff052224 */ /* 0x000fca00078e0009 */
[----:B------:R0:W-:Y:S01]  /*2f670*/  @P2 STG.E.U16 desc[UR36][R4.64+0x92], R7 ;  /* 0x0000920704002986 */ /* 0x0001e2000c101524 */
[----:B------:R-:W-:Y:S01]  /*2f680*/  ISETP.GT.AND P2, PT, R0, 0x51, P1 ;  /* 0x000000510000780c */ /* 0x000fe20000f44270 */
[-C--:B0-----:R-:W-:Y:S01]  /*2f690*/  FMUL R5, R18, R2.reuse ;  /* 0x0000000212057220 */ /* 0x081fe20000400000 */
[----:B------:R-:W-:Y:S01]  /*2f6a0*/  FMUL R4, R218, R2 ;  /* 0x00000002da047220 */ /* 0x000fe20000400000 */
[----:B------:R-:W3:Y:S03]  /*2f6b0*/  LDL.LU R18, [R1+0x400] ;  /* 0x0004000001127983 */ /* 0x000ee60000300800 */
[----:B------:R-:W-:Y:S02]  /*2f6c0*/  F2FP.BF16.F32.PACK_AB R5, RZ, R5 ;  /* 0x00000005ff05723e */ /* 0x000fe400000010ff */
[----:B------:R-:W-:-:S05]  /*2f6d0*/  F2FP.BF16.F32.PACK_AB R4, RZ, R4 ;  /* 0x00000004ff04723e */ /* 0x000fca00000010ff */
[----:B------:R0:W-:Y:S01]  /*2f6e0*/  @P2 STG.E.U16 desc[UR36][R10.64+0xa2], R5 ;  /* 0x0000a2050a002986 */ /* 0x0001e2000c101524 */
[----:B------:R-:W-:Y:S01]  /*2f6f0*/  ISETP.GT.AND P2, PT, R0, 0x58, P1 ;  /* 0x000000580000780c */ /* 0x000fe20000f44270 */
[----:B0-----:R-:W-:Y:S02]  /*2f700*/  @P6 IMAD.MOV.U32 R5, RZ, RZ, R9 ;  /* 0x000000ffff056224 */ /* 0x001fe400078e0009 */
[----:B--2---:R-:W-:-:S05]  /*2f710*/  FMUL R6, R6, R2 ;  /* 0x0000000206067220 */ /* 0x004fca0000400000 */
[----:B------:R-:W-:-:S04]  /*2f720*/  F2FP.BF16.F32.PACK_AB R6, RZ, R6 ;  /* 0x00000006ff06723e */ /* 0x000fc800000010ff */
[----:B------:R-:W-:Y:S01]  /*2f730*/  PRMT R7, R6, 0x7610, R7 ;  /* 0x0000761006077816 */ /* 0x000fe20000000007 */
[----:B------:R-:W-:-:S04]  /*2f740*/  FMUL R6, R216, R2 ;  /* 0x00000002d8067220 */ /* 0x000fc80000400000 */
[----:B------:R0:W-:Y:S01]  /*2f750*/  @P3 STG.E.U16 desc[UR36][R10.64+0xa0], R7 ;  /* 0x0000a0070a003986 */ /* 0x0001e2000c101524 */
[----:B------:R-:W-:Y:S02]  /*2f760*/  ISETP.GT.AND P3, PT, R0, 0x51, P4 ;  /* 0x000000510000780c */ /* 0x000fe40002764270 */
[----:B------:R-:W-:Y:S02]  /*2f770*/  F2FP.BF16.F32.PACK_AB R6, RZ, R6 ;  /* 0x00000006ff06723e */ /* 0x000fe400000010ff */
[----:B0-----:R-:W-:Y:S01]  /*2f780*/  PRMT R7, R4, 0x7610, R7 ;  /* 0x0000761004077816 */ /* 0x001fe20000000007 */
[----:B------:R-:W-:-:S05]  /*2f790*/  @P6 IMAD.MOV.U32 R4, RZ, RZ, R8 ;  /* 0x000000ffff046224 */ /* 0x000fca00078e0008 */
[----:B------:R0:W-:Y:S01]  /*2f7a0*/  @P6 STG.E.U16 desc[UR36][R4.64+0xa0], R7 ;  /* 0x0000a00704006986 */ /* 0x0001e2000c101524 */
[----:B------:R-:W-:Y:S01]  /*2f7b0*/  PRMT R17, R6, 0x7610, R17 ;  /* 0x0000761006117816 */ /* 0x000fe20000000011 */
[-C--:B0-----:R-:W-:Y:S01]  /*2f7c0*/  FMUL R4, R215, R2.reuse ;  /* 0x00000002d7047220 */ /* 0x081fe20000400000 */
[----:B------:R-:W-:Y:S02]  /*2f7d0*/  @P3 IMAD.MOV.U32 R5, RZ, RZ, R9 ;  /* 0x000000ffff053224 */ /* 0x000fe400078e0009 */
[----:B------:R-:W-:Y:S02]  /*2f7e0*/  FMUL R7, R217, R2 ;  /* 0x00000002d9077220 */ /* 0x000fe40000400000 */
[----:B------:R-:W-:Y:S01]  /*2f7f0*/  F2FP.BF16.F32.PACK_AB R6, RZ, R4 ;  /* 0x00000004ff06723e */ /* 0x000fe200000010ff */
[----:B------:R-:W-:Y:S01]  /*2f800*/  @P3 IMAD.MOV.U32 R4, RZ, RZ, R8 ;  /* 0x000000ffff043224 */ /* 0x000fe200078e0008 */
[----:B------:R-:W-:Y:S02]  /*2f810*/  ISETP.GT.AND P6, PT, R0, 0x59, P1 ;  /* 0x000000590000780c */ /* 0x000fe40000fc4270 */
[----:B------:R-:W-:-:S02]  /*2f820*/  F2FP.BF16.F32.PACK_AB R7, RZ, R7 ;  /* 0x00000007ff07723e */ /* 0x000fc400000010ff */
[----:B------:R0:W-:Y:S01]  /*2f830*/  @P3 STG.E.U16 desc[UR36][R4.64+0xa2], R17 ;  /* 0x0000a21104003986 */ /* 0x0001e2000c101524 */
[----:B------:R-:W-:-:S03]  /*2f840*/  ISETP.GT.AND P3, PT, R0, 0x58, P4 ;  /* 0x000000580000780c */ /* 0x000fc60002764270 */
[----:B------:R1:W-:Y:S01]  /*2f850*/  @P2 STG.E.U16 desc[UR36][R10.64+0xb0], R7 ;  /* 0x0000b0070a002986 */ /* 0x0003e2000c101524 */
[----:B------:R-:W-:Y:S01]  /*2f860*/  ISETP.GT.AND P2, PT, R0, 0x59, P4 ;  /* 0x000000590000780c */ /* 0x000fe20002744270 */
[----:B0-----:R-:W-:-:S05]  /*2f870*/  FMUL R4, R214, R2 ;  /* 0x00000002d6047220 */ /* 0x001fca0000400000 */
[----:B------:R-:W-:Y:S01]  /*2f880*/  F2FP.BF16.F32.PACK_AB R4, RZ, R4 ;  /* 0x00000004ff04723e */ /* 0x000fe200000010ff */
[-C--:B-1----:R-:W-:Y:S01]  /*2f890*/  FMUL R7, R212, R2.reuse ;  /* 0x00000002d4077220 */ /* 0x082fe20000400000 */
[----:B------:R0:W-:Y:S01]  /*2f8a0*/  @P6 STG.E.U16 desc[UR36][R10.64+0xb2], R6 ;  /* 0x0000b2060a006986 */ /* 0x0001e2000c101524 */
[----:B------:R-:W-:Y:S01]  /*2f8b0*/  @P3 IMAD.MOV.U32 R5, RZ, RZ, R9 ;  /* 0x000000ffff053224 */ /* 0x000fe200078e0009 */
[----:B------:R-:W-:Y:S01]  /*2f8c0*/  PRMT R17, R4, 0x7610, R17 ;  /* 0x0000761004117816 */ /* 0x000fe20000000011 */
[----:B------:R-:W-:Y:S01]  /*2f8d0*/  @P3 IMAD.MOV.U32 R4, RZ, RZ, R8 ;  /* 0x000000ffff043224 */ /* 0x000fe200078e0008 */
[C---:B------:R-:W-:Y:S02]  /*2f8e0*/  ISETP.GT.AND P6, PT, R0.reuse, 0x60, P1 ;  /* 0x000000600000780c */ /* 0x040fe40000fc4270 */
[----:B------:R-:W-:Y:S02]  /*2f8f0*/  F2FP.BF16.F32.PACK_AB R7, RZ, R7 ;  /* 0x00000007ff07723e */ /* 0x000fe400000010ff */
[----:B------:R1:W-:Y:S01]  /*2f900*/  @P3 STG.E.U16 desc[UR36][R4.64+0xb0], R17 ;  /* 0x0000b01104003986 */ /* 0x0003e2000c101524 */
[----:B------:R-:W-:Y:S01]  /*2f910*/  ISETP.GT.AND P3, PT, R0, 0x61, P1 ;  /* 0x000000610000780c */ /* 0x000fe20000f64270 */
[----:B0-----:R-:W-:-:S05]  /*2f920*/  FMUL R6, R213, R2 ;  /* 0x00000002d5067220 */ /* 0x001fca0000400000 */
[----:B------:R-:W-:Y:S02]  /*2f930*/  F2FP.BF16.F32.PACK_AB R6, RZ, R6 ;  /* 0x00000006ff06723e */ /* 0x000fe400000010ff */
[----:B-1----:R-:W-:Y:S01]  /*2f940*/  PRMT R17, R7, 0x7610, R17 ;  /* 0x0000761007117816 */ /* 0x002fe20000000011 */
[----:B------:R-:W-:Y:S02]  /*2f950*/  @P2 IMAD.MOV.U32 R4, RZ, RZ, R8 ;  /* 0x000000ffff042224 */ /* 0x000fe400078e0008 */
[----:B------:R-:W-:Y:S02]  /*2f960*/  @P2 IMAD.MOV.U32 R5, RZ, RZ, R9 ;  /* 0x000000ffff052224 */ /* 0x000fe400078e0009 */
[----:B------:R-:W-:-:S03]  /*2f970*/  FMUL R7, R211, R2 ;  /* 0x00000002d3077220 */ /* 0x000fc60000400000 */
[----:B------:R0:W-:Y:S01]  /*2f980*/  @P2 STG.E.U16 desc[UR36][R4.64+0xb2], R17 ;  /* 0x0000b21104002986 */ /* 0x0001e2000c101524 */
[----:B------:R-:W-:-:S03]  /*2f990*/  ISETP.GT.AND P2, PT, R0, 0x60, P4 ;  /* 0x000000600000780c */ /* 0x000fc60002744270 */
[----:B------:R1:W-:Y:S01]  /*2f9a0*/  @P6 STG.E.U16 desc[UR36][R10.64+0xc0], R6 ;  /* 0x0000c0060a006986 */ /* 0x0003e2000c101524 */
[----:B------:R-:W-:Y:S02]  /*2f9b0*/  ISETP.GT.AND P6, PT, R0, 0x61, P4 ;  /* 0x000000610000780c */ /* 0x000fe400027c4270 */
[----:B0-----:R-:W-:Y:S01]  /*2f9c0*/  F2FP.BF16.F32.PACK_AB R4, RZ, R7 ;  /* 0x00000007ff04723e */ /* 0x001fe200000010ff */
[-C--:B------:R-:W-:Y:S01]  /*2f9d0*/  FMUL R5, R210, R2.reuse ;  /* 0x00000002d2057220 */ /* 0x080fe20000400000 */
[----:B-1----:R-:W-:-:S03]  /*2f9e0*/  FMUL R6, R208, R2 ;  /* 0x00000002d0067220 */ /* 0x002fc60000400000 */
[----:B------:R0:W-:Y:S01]  /*2f9f0*/  @P3 STG.E.U16 desc[UR36][R10.64+0xc2], R4 ;  /* 0x0000c2040a003986 */ /* 0x0001e2000c101524 */
[----:B------:R-:W-:-:S04]  /*2fa00*/  F2FP.BF16.F32.PACK_AB R5, RZ, R5 ;  /* 0x00000005ff05723e */ /* 0x000fc800000010ff */
[----:B------:R-:W-:Y:S01]  /*2fa10*/  PRMT R7, R5, 0x7610, R7 ;  /* 0x0000761005077816 */ /* 0x000fe20000000007 */
[----:B------:R-:W-:Y:S01]  /*2fa20*/  @P2 IMAD.MOV.U32 R5, RZ, RZ, R9 ;  /* 0x000000ffff052224 */ /* 0x000fe200078e0009 */
[----:B0-----:R-:W-:-:S04]  /*2fa30*/  F2FP.BF16.F32.PACK_AB R4, RZ, R6 ;  /* 0x00000006ff04723e */ /* 0x001fc800000010ff */
[----:B------:R-:W-:Y:S01]  /*2fa40*/  PRMT R17, R4, 0x7610, R17 ;  /* 0x0000761004117816 */ /* 0x000fe20000000011 */
[----:B------:R-:W-:Y:S01]  /*2fa50*/  @P2 IMAD.MOV.U32 R4, RZ, RZ, R8 ;  /* 0x000000ffff042224 */ /* 0x000fe200078e0008 */
[----:B------:R-:W-:Y:S01]  /*2fa60*/  ISETP.GT.AND P3, PT, R0, 0x68, P1 ;  /* 0x000000680000780c */ /* 0x000fe20000f64270 */
[----:B------:R-:W-:-:S03]  /*2fa70*/  FMUL R6, R209, R2 ;  /* 0x00000002d1067220 */ /* 0x000fc60000400000 */
[----:B------:R0:W-:Y:S01]  /*2fa80*/  @P2 STG.E.U16 desc[UR36][R4.64+0xc0], R7 ;  /* 0x0000c00704002986 */ /* 0x0001e2000c101524 */
[----:B------:R-:W-:Y:S02]  /*2fa90*/  ISETP.GT.AND P2, PT, R0, 0x69, P1 ;  /* 0x000000690000780c */ /* 0x000fe40000f44270 */
[----:B------:R-:W-:Y:S01]  /*2faa0*/  F2FP.BF16.F32.PACK_AB R6, RZ, R6 ;  /* 0x00000006ff06723e */ /* 0x000fe200000010ff */
[----:B0-----:R-:W-:Y:S02]  /*2fab0*/  @P6 IMAD.MOV.U32 R4, RZ, RZ, R8 ;  /* 0x000000ffff046224 */ /* 0x001fe400078e0008 */
[----:B------:R-:W-:-:S05]  /*2fac0*/  @P6 IMAD.MOV.U32 R5, RZ, RZ, R9 ;  /* 0x000000ffff056224 */ /* 0x000fca00078e0009 */
[----:B------:R0:W-:Y:S01]  /*2fad0*/  @P6 STG.E.U16 desc[UR36][R4.64+0xc2], R17 ;  /* 0x0000c21104006986 */ /* 0x0001e2000c101524 */
[----:B------:R-:W-:-:S03]  /*2fae0*/  ISETP.GT.AND P6, PT, R0, 0x68, P4 ;  /* 0x000000680000780c */ /* 0x000fc600027c4270 */
[----:B------:R1:W-:Y:S01]  /*2faf0*/  @P3 STG.E.U16 desc[UR36][R10.64+0xd0], R6 ;  /* 0x0000d0060a003986 */ /* 0x0003e2000c101524 */
[----:B------:R-:W-:Y:S01]  /*2fb00*/  ISETP.GT.AND P3, PT, R0, 0x69, P4 ;  /* 0x000000690000780c */ /* 0x000fe20002764270 */
[-C--:B0-----:R-:W-:Y:S01]  /*2fb10*/  FMUL R5, R207, R2.reuse ;  /* 0x00000002cf057220 */ /* 0x081fe20000400000 */
[----:B------:R-:W-:-:S04]  /*2fb20*/  FMUL R4, R206, R2 ;  /* 0x00000002ce047220 */ /* 0x000fc80000400000 */
[----:B------:R-:W-:Y:S02]  /*2fb30*/  F2FP.BF16.F32.PACK_AB R5, RZ, R5 ;  /* 0x00000005ff05723e */ /* 0x000fe400000010ff */
[----:B------:R-:W-:Y:S01]  /*2fb40*/  F2FP.BF16.F32.PACK_AB R4, RZ, R4 ;  /* 0x00000004ff04723e */ /* 0x000fe200000010ff */
[----:B-1----:R-:W-:Y:S02]  /*2fb50*/  FMUL R6, R204, R2 ;  /* 0x00000002cc067220 */ /* 0x002fe40000400000 */
[----:B------:R0:W-:Y:S01]  /*2fb60*/  @P2 STG.E.U16 desc[UR36][R10.64+0xd2], R5 ;  /* 0x0000d2050a002986 */ /* 0x0001e2000c101524 */
[----:B------:R-:W-:Y:S01]  /*2fb70*/  PRMT R7, R4, 0x7610, R7 ;  /* 0x0000761004077816 */ /* 0x000fe20000000007 */
[----:B------:R-:W-:Y:S01]  /*2fb80*/  @P6 IMAD.MOV.U32 R4, RZ, RZ, R8 ;  /* 0x000000ffff046224 */ /* 0x000fe200078e0008 */
[----:B------:R-:W-:Y:S01]  /*2fb90*/  F2FP.BF16.F32.PACK_AB R6, RZ, R6 ;  /* 0x00000006ff06723e */ /* 0x000fe200000010ff */
[----:B0-----:R-:W-:-:S03]  /*2fba0*/  @P6 IMAD.MOV.U32 R5, RZ, RZ, R9 ;  /* 0x000000ffff056224 */ /* 0x001fc600078e0009 */
[----:B------:R-:W-:Y:S02]  /*2fbb0*/  PRMT R17, R6, 0x7610, R17 ;  /* 0x0000761006117816 */ /* 0x000fe40000000011 */
[----:B------:R0:W-:Y:S01]  /*2fbc0*/  @P6 STG.E.U16 desc[UR36][R4.64+0xd0], R7 ;  /* 0x0000d00704006986 */ /* 0x0001e2000c101524 */
[-C--:B------:R-:W-:Y:S01]  /*2fbd0*/  FMUL R6, R203, R2.reuse ;  /* 0x00000002cb067220 */ /* 0x080fe20000400000 */
[C---:B------:R-:W-:Y:S02]  /*2fbe0*/  ISETP.GT.AND P2, PT, R0.reuse, 0x70, P1 ;  /* 0x000000700000780c */ /* 0x040fe40000f44270 */
[----:B------:R-:W-:Y:S01]  /*2fbf0*/  ISETP.GT.AND P6, PT, R0, 0x71, P1 ;  /* 0x000000710000780c */ /* 0x000fe20000fc4270 */
[----:B0-----:R-:W-:Y:S02]  /*2fc00*/  @P3 IMAD.MOV.U32 R4, RZ, RZ, R8 ;  /* 0x000000ffff043224 */ /* 0x001fe400078e0008 */
[----:B------:R-:W-:Y:S02]  /*2fc10*/  @P3 IMAD.MOV.U32 R5, RZ, RZ, R9 ;  /* 0x000000ffff053224 */ /* 0x000fe400078e0009 */
[----:B------:R-:W-:-:S03]  /*2fc20*/  FMUL R7, R205, R2 ;  /* 0x00000002cd077220 */ /* 0x000fc60000400000 */
[----:B------:R0:W-:Y:S01]  /*2fc30*/  @P3 STG.E.U16 desc[UR36][R4.64+0xd2], R17 ;  /* 0x0000d21104003986 */ /* 0x0001e2000c101524 */
[----:B------:R-:W-:Y:S02]  /*2fc40*/  ISETP.GT.AND P3, PT, R0, 0x70, P4 ;  /* 0x000000700000780c */ /* 0x000fe40002764270 */
[----:B0-----:R-:W-:Y:S02]  /*2fc50*/  F2FP.BF16.F32.PACK_AB R5, RZ, R7 ;  /* 0x00000007ff05723e */ /* 0x001fe400000010ff */
[----:B------:R-:W-:Y:S01]  /*2fc60*/  F2FP.BF16.F32.PACK_AB R4, RZ, R6 ;  /* 0x00000006ff04723e */ /* 0x000fe200000010ff */
[----:B------:R-:W-:Y:S01]  /*2fc70*/  FMUL R6, R202, R2 ;  /* 0x00000002ca067220 */ /* 0x000fe20000400000 */
[----:B------:R-:W-:Y:S02]  /*2fc80*/  PRMT R7, R5, 0x7610, R7 ;  /* 0x0000761005077816 */ /* 0x000fe40000000007 */
[----:B------:R-:W-:Y:S02]  /*2fc90*/  PRMT R5, R4, 0x7610, R5 ;  /* 0x0000761004057816 */ /* 0x000fe40000000005 */
[----:B------:R-:W-:Y:S01]  /*2fca0*/  F2FP.BF16.F32.PACK_AB R4, RZ, R6 ;  /* 0x00000006ff04723e */ /* 0x000fe200000010ff */
[----:B------:R0:W-:Y:S01]  /*2fcb0*/  @P2 STG.E.U16 desc[UR36][R10.64+0xe0], R7 ;  /* 0x0000e0070a002986 */ /* 0x0001e2000c101524 */
[----:B------:R-:W-:-:S02]  /*2fcc0*/  ISETP.GT.AND P2, PT, R0, 0x71, P4 ;  /* 0x000000710000780c */ /* 0x000fc40002744270 */
[----:B------:R-:W-:Y:S01]  /*2fcd0*/  PRMT R17, R4, 0x7610, R17 ;  /* 0x0000761004117816 */ /* 0x000fe20000000011 */
[----:B------:R1:W-:Y:S01]  /*2fce0*/  @P6 STG.E.U16 desc[UR36][R10.64+0xe2], R5 ;  /* 0x0000e2050a006986 */ /* 0x0003e2000c101524 */
[----:B------:R-:W-:Y:S02]  /*2fcf0*/  @P3 IMAD.MOV.U32 R4, RZ, RZ, R8 ;  /* 0x000000ffff043224 */ /* 0x000fe400078e0008 */
[-C--:B------:R-:W-:Y:S01]  /*2fd00*/  FMUL R6, R200, R2.reuse ;  /* 0x00000002c8067220 */ /* 0x080fe20000400000 */
[----:B0-----:R-:W-:Y:S01]  /*2fd10*/  FMUL R7, R201, R2 ;  /* 0x00000002c9077220 */ /* 0x001fe20000400000 */
[----:B-1----:R-:W-:Y:S01]  /*2fd20*/  @P3 IMAD.MOV.U32 R5, RZ, RZ, R9 ;  /* 0x000000ffff053224 */ /* 0x002fe200078e0009 */
[----:B------:R-:W-:-:S04]  /*2fd30*/  ISETP.GT.AND P6, PT, R0, 0x78, P1 ;  /* 0x000000780000780c */ /* 0x000fc80000fc4270 */
[----:B------:R0:W-:Y:S02]  /*2fd40*/  @P3 STG.E.U16 desc[UR36][R4.64+0xe0], R17 ;  /* 0x0000e01104003986 */ /* 0x0001e4000c101524 */
[----:B0-----:R-:W-:Y:S02]  /*2fd50*/  F2FP.BF16.F32.PACK_AB R5, RZ, R6 ;  /* 0x00000006ff05723e */ /* 0x001fe400000010ff */
[----:B------:R-:W-:Y:S02]  /*2fd60*/  F2FP.BF16.F32.PACK_AB R4, RZ, R7 ;  /* 0x00000007ff04723e */ /* 0x000fe400000010ff */
[----:B------:R-:W-:Y:S01]  /*2fd70*/  PRMT R17, R5, 0x7610, R17 ;  /* 0x0000761005117816 */ /* 0x000fe20000000011 */
[----:B------:R-:W-:Y:S01]  /*2fd80*/  @P2 IMAD.MOV.U32 R5, RZ, RZ, R9 ;  /* 0x000000ffff052224 */ /* 0x000fe200078e0009 */
[----:B------:R-:W-:Y:S01]  /*2fd90*/  PRMT R7, R4, 0x7610, R7 ;  /* 0x0000761004077816 */ /* 0x000fe20000000007 */
[----:B------:R-:W-:Y:S01]  /*2fda0*/  @P2 IMAD.MOV.U32 R4, RZ, RZ, R8 ;  /* 0x000000ffff042224 */ /* 0x000fe200078e0008 */
[----:B------:R-:W-:-:S04]  /*2fdb0*/  ISETP.GT.AND P3, PT, R0, 0x79, P1 ;  /* 0x000000790000780c */ /* 0x000fc80000f64270 */
[----:B------:R0:W-:Y:S01]  /*2fdc0*/  @P2 STG.E.U16 desc[UR36][R4.64+0xe2], R17 ;  /* 0x0000e21104002986 */ /* 0x0001e2000c101524 */
[C---:B------:R-:W-:Y:S01]  /*2fdd0*/  ISETP.GT.AND P2, PT, R0.reuse, 0x78, P4 ;  /* 0x000000780000780c */ /* 0x040fe20002744270 */
[-C--:B------:R-:W-:Y:S02]  /*2fde0*/  FMUL R6, R199, R2.reuse ;  /* 0x00000002c7067220 */ /* 0x080fe40000400000 */
[----:B------:R1:W-:Y:S01]  /*2fdf0*/  @P6 STG.E.U16 desc[UR36][R10.64+0xf0], R7 ;  /* 0x0000f0070a006986 */ /* 0x0003e2000c101524 */
[----:B------:R-:W-:Y:S01]  /*2fe00*/  ISETP.GT.AND P6, PT, R0, 0x79, P4 ;  /* 0x000000790000780c */ /* 0x000fe200027c4270 */
[-C--:B0-----:R-:W-:Y:S01]  /*2fe10*/  FMUL R5, R198, R2.reuse ;  /* 0x00000002c6057220 */ /* 0x081fe20000400000 */
[----:B------:R-:W-:Y:S01]  /*2fe20*/  FMUL R4, R196, R2 ;  /* 0x00000002c4047220 */ /* 0x000fe20000400000 */
[----:B------:R-:W-:-:S03]  /*2fe30*/  F2FP.BF16.F32.PACK_AB R6, RZ, R6 ;  /* 0x00000006ff06723e */ /* 0x000fc600000010ff */
[----:B------:R-:W-:Y:S02]  /*2fe40*/  F2FP.BF16.F32.PACK_AB R5, RZ, R5 ;  /* 0x00000005ff05723e */ /* 0x000fe400000010ff */
[----:B------:R-:W-:Y:S02]  /*2fe50*/  F2FP.BF16.F32.PACK_AB R4, RZ, R4 ;  /* 0x00000004ff04723e */ /* 0x000fe400000010ff */
[----:B-1----:R-:W-:Y:S01]  /*2fe60*/  PRMT R7, R5, 0x7610, R7 ;  /* 0x0000761005077816 */ /* 0x002fe20000000007 */
[----:B------:R-:W-:Y:S01]  /*2fe70*/  @P2 IMAD.MOV.U32 R5, RZ, RZ, R9 ;  /* 0x000000ffff052224 */ /* 0x000fe200078e0009 */
[----:B------:R-:W-:Y:S01]  /*2fe80*/  PRMT R17, R4, 0x7610, R17 ;  /* 0x0000761004117816 */ /* 0x000fe20000000011 */
[----:B------:R-:W-:Y:S01]  /*2fe90*/  @P2 IMAD.MOV.U32 R4, RZ, RZ, R8 ;  /* 0x000000ffff042224 */ /* 0x000fe200078e0008 */
[----:B------:R0:W-:Y:S01]  /*2fea0*/  @P3 STG.E.U16 desc[UR36][R10.64+0xf2], R6 ;  /* 0x0000f2060a003986 */ /* 0x0001e2000c101524 */
[----:B------:R-:W-:-:S03]  /*2feb0*/  ISETP.GT.AND P3, PT, R0, 0x80, P1 ;  /* 0x000000800000780c */ /* 0x000fc60000f64270 */
[----:B------:R1:W-:Y:S01]  /*2fec0*/  @P2 STG.E.U16 desc[UR36][R4.64+0xf0], R7 ;  /* 0x0000f00704002986 */ /* 0x0003e2000c101524 */
[----:B------:R-:W-:Y:S01]  /*2fed0*/  ISETP.GT.AND P2, PT, R0, 0x81, P1 ;  /* 0x000000810000780c */ /* 0x000fe20000f44270 */
[----:B0-----:R-:W-:Y:S01]  /*2fee0*/  FMUL R6, R197, R2 ;  /* 0x00000002c5067220 */ /* 0x001fe20000400000 */
[----:B-1----:R-:W-:Y:S02]  /*2fef0*/  @P6 IMAD.MOV.U32 R4, RZ, RZ, R8 ;  /* 0x000000ffff046224 */ /* 0x002fe400078e0008 */
[----:B------:R-:W-:Y:S02]  /*2ff00*/  @P6 IMAD.MOV.U32 R5, RZ, RZ, R9 ;  /* 0x000000ffff056224 */ /* 0x000fe400078e0009 */
[----:B------:R-:W-:-:S03]  /*2ff10*/  F2FP.BF16.F32.PACK_AB R6, RZ, R6 ;  /* 0x00000006ff06723e */ /* 0x000fc600000010ff */
[----:B------:R0:W-:Y:S01]  /*2ff20*/  @P6 STG.E.U16 desc[UR36][R4.64+0xf2], R17 ;  /* 0x0000f21104006986 */ /* 0x0001e2000c101524 */
[----:B------:R-:W-:-:S03]  /*2ff30*/  ISETP.GT.AND P6, PT, R0, 0x80, P4 ;  /* 0x000000800000780c */ /* 0x000fc600027c4270 */
[----:B------:R1:W-:Y:S01]  /*2ff40*/  @P3 STG.E.U16 desc[UR36][R10.64+0x100], R6 ;  /* 0x000100060a003986 */ /* 0x0003e2000c101524 */
[-C--:B0-----:R-:W-:Y:S01]  /*2ff50*/  FMUL R4, R195, R2.reuse ;  /* 0x00000002c3047220 */ /* 0x081fe20000400000 */
[-C--:B------:R-:W-:Y:S01]  /*2ff60*/  FMUL R5, R194, R2.reuse ;  /* 0x00000002c2057220 */ /* 0x080fe20000400000 */
[----:B-1----:R-:W-:-:S03]  /*2ff70*/  FMUL R6, R192, R2 ;  /* 0x00000002c0067220 */ /* 0x002fc60000400000 */
[----:B------:R-:W-:Y:S02]  /*2ff80*/  F2FP.BF16.F32.PACK_AB R4, RZ, R4 ;  /* 0x00000004ff04723e */ /* 0x000fe400000010ff */
[----:B------:R-:W-:Y:S02]  /*2ff90*/  ISETP.GT.AND P3, PT, R0, 0x81, P4 ;  /* 0x000000810000780c */ /* 0x000fe40002764270 */
[----:B------:R-:W-:Y:S02]  /*2ffa0*/  PRMT R7, R4, 0x7610, R7 ;  /* 0x0000761004077816 */ /* 0x000fe40000000007 */
[----:B------:R-:W-:Y:S02]  /*2ffb0*/  F2FP.BF16.F32.PACK_AB R5, RZ, R5 ;  /* 0x00000005ff05723e */ /* 0x000fe400000010ff */
[----:B------:R-:W-:Y:S01]  /*2ffc0*/  F2FP.BF16.F32.PACK_AB R4, RZ, R6 ;  /* 0x00000006ff04723e */ /* 0x000fe200000010ff */
[----:B------:R0:W-:Y:S01]  /*2ffd0*/  @P2 STG.E.U16 desc[UR36][R10.64+0x102], R7 ;  /* 0x000102070a002986 */ /* 0x0001e2000c101524 */
[----:B------:R-:W-:Y:S01]  /*2ffe0*/  PRMT R17, R5, 0x7610, R17 ;  /* 0x0000761005117816 */ /* 0x000fe20000000011 */
[----:B------:R-:W-:Y:S01]  /*2fff0*/  @P6 IMAD.MOV.U32 R5, RZ, RZ, R9 ;  /* 0x000000ffff056224 */ /* 0x000fe200078e0009 */
[----:B0-----:R-:W-:Y:S01]  /*30000*/  PRMT R7, R4, 0x7610, R7 ;  /* 0x0000761004077816 */ /* 0x001fe20000000007 */
[----:B------:R-:W-:-:S05]  /*30010*/  @P6 IMAD.MOV.U32 R4, RZ, RZ, R8 ;  /* 0x000000ffff046224 */ /* 0x000fca00078e0008 */
[----:B------:R0:W-:Y:S01]  /*30020*/  @P6 STG.E.U16 desc[UR36][R4.64+0x100], R17 ;  /* 0x0001001104006986 */ /* 0x0001e2000c101524 */
[----:B------:R-:W-:Y:S01]  /*30030*/  FMUL R6, R193, R2 ;  /* 0x00000002c1067220 */ /* 0x000fe20000400000 */
[C---:B------:R-:W-:Y:S02]  /*30040*/  ISETP.GT.AND P2, PT, R0.reuse, 0x88, P1 ;  /* 0x000000880000780c */ /* 0x040fe40000f44270 */
[----:B------:R-:W-:Y:S01]  /*30050*/  ISETP.GT.AND P6, PT, R0, 0x88, P4 ;  /* 0x000000880000780c */ /* 0x000fe200027c4270 */
[----:B0-----:R-:W-:Y:S02]  /*30060*/  @P3 IMAD.MOV.U32 R4, RZ, RZ, R8 ;  /* 0x000000ffff043224 */ /* 0x001fe400078e0008 */
[----:B------:R-:W-:Y:S01]  /*30070*/  @P3 IMAD.MOV.U32 R5, RZ, RZ, R9 ;  /* 0x000000ffff053224 */ /* 0x000fe200078e0009 */
[----:B------:R-:W-:-:S04]  /*30080*/  F2FP.BF16.F32.PACK_AB R6, RZ, R6 ;  /* 0x00000006ff06723e */ /* 0x000fc800000010ff */
[----:B------:R0:W-:Y:S01]  /*30090*/  @P3 STG.E.U16 desc[UR36][R4.64+0x102], R7 ;  /* 0x0001020704003986 */ /* 0x0001e2000c101524 */
[----:B------:R-:W-:Y:S01]  /*300a0*/  ISETP.GT.AND P3, PT, R0, 0x89, P1 ;  /* 0x000000890000780c */ /* 0x000fe20000f64270 */
[-C--:B0-----:R-:W-:Y:S01]  /*300b0*/  FMUL R5, R191, R2.reuse ;  /* 0x00000002bf057220 */ /* 0x081fe20000400000 */
[----:B------:R-:W-:Y:S01]  /*300c0*/  FMUL R4, R190, R2 ;  /* 0x00000002be047220 */ /* 0x000fe20000400000 */
[----:B------:R-:W-:-:S03]  /*300d0*/  PRMT R7, R6, 0x7610, R7 ;  /* 0x0000761006077816 */ /* 0x000fc60000000007 */
[----:B------:R-:W-:Y:S02]  /*300e0*/  F2FP.BF16.F32.PACK_AB R5, RZ, R5 ;  /* 0x00000005ff05723e */ /* 0x000fe400000010ff */
[----:B------:R-:W-:Y:S01]  /*300f0*/  F2FP.BF16.F32.PACK_AB R4, RZ, R4 ;  /* 0x00000004ff04723e */ /* 0x000fe200000010ff */
[----:B------:R0:W-:Y:S01]  /*30100*/  @P2 STG.E.U16 desc[UR36][R10.64+0x110], R7 ;  /* 0x000110070a002986 */ /* 0x0001e2000c101524 */
[----:B------:R-:W-:Y:S01]  /*30110*/  ISETP.GT.AND P2, PT, R0, 0x89, P4 ;  /* 0x000000890000780c */ /* 0x000fe20002744270 */
[----:B------:R-:W-:Y:S02]  /*30120*/  FMUL R6, R188, R2 ;  /* 0x00000002bc067220 */ /* 0x000fe40000400000 */
[----:B------:R1:W-:Y:S01]  /*30130*/  @P3 STG.E.U16 desc[UR36][R10.64+0x112], R5 ;  /* 0x000112050a003986 */ /* 0x0003e2000c101524 */
[----:B0-----:R-:W-:Y:S01]  /*30140*/  PRMT R7, R4, 0x7610, R7 ;  /* 0x0000761004077816 */ /* 0x001fe20000000007 */
[----:B------:R-:W-:Y:S02]  /*30150*/  @P6 IMAD.MOV.U32 R4, RZ, RZ, R8 ;  /* 0x000000ffff046224 */ /* 0x000fe400078e0008 */
[----:B-1----:R-:W-:Y:S01]  /*30160*/  @P6 IMAD.MOV.U32 R5, RZ, RZ, R9 ;  /* 0x000000ffff056224 */ /* 0x002fe200078e0009 */
[----:B------:R-:W-:-:S04]  /*30170*/  F2FP.BF16.F32.PACK_AB R6, RZ, R6 ;  /* 0x00000006ff06723e */ /* 0x000fc800000010ff */
[----:B------:R0:W-:Y:S01]  /*30180*/  @P6 STG.E.U16 desc[UR36][R4.64+0x110], R7 ;  /* 0x0001100704006986 */ /* 0x0001e2000c101524 */
[----:B------:R-:W-:Y:S02]  /*30190*/  ISETP.GT.AND P3, PT, R0, 0x90, P1 ;  /* 0x000000900000780c */ /* 0x000fe40000f64270 */
[----:B------:R-:W-:Y:S01]  /*301a0*/  PRMT R17, R6, 0x7610, R17 ;  /* 0x0000761006117816 */ /* 0x000fe20000000011 */
[-C--:B0-----:R-:W-:Y:S01]  /*301b0*/  FMUL R4, R187, R2.reuse ;  /* 0x00000002bb047220 */ /* 0x081fe20000400000 */
[----:B------:R-:W-:Y:S02]  /*301c0*/  @P2 IMAD.MOV.U32 R5, RZ, RZ, R9 ;  /* 0x000000ffff052224 */ /* 0x000fe400078e0009 */
[----:B------:R-:W-:Y:S02]  /*301d0*/  FMUL R7, R189, R2 ;  /* 0x00000002bd077220 */ /* 0x000fe40000400000 */
[----:B------:R-:W-:Y:S01]  /*301e0*/  F2FP.BF16.F32.PACK_AB R6, RZ, R4 ;  /* 0x00000004ff06723e */ /* 0x000fe200000010ff */
[----:B------:R-:W-:Y:S01]  /*301f0*/  @P2 IMAD.MOV.U32 R4, RZ, RZ, R8 ;  /* 0x000000ffff042224 */ /* 0x000fe200078e0008 */
[----:B------:R-:W-:-:S02]  /*30200*/  ISETP.GT.AND P6, PT, R0, 0x91, P1 ;  /* 0x000000910000780c */ /* 0x000fc40000fc4270 */
[----:B------:R-:W-:Y:S02]  /*30210*/  F2FP.BF16.F32.PACK_AB R7, RZ, R7 ;  /* 0x00000007ff07723e */ /* 0x000fe400000010ff */
        /* <DEDUP_REMOVED lines=193> */
[----:B------:R-:W-:-:S05]  /*30e30*/  @P2 IMAD.MOV.U32 R4, RZ, RZ, R8 ;  /* 0x000000ffff042224 */ /* 0x000fca00078e0008 */
[----:B------:R0:W-:Y:S02]  /*30e40*/  @P2 STG.E.U16 desc[UR36][R4.64+0x1a0], R7 ;  /* 0x0001a00704002986 */ /* 0x0001e4000c101524 */
[----:B0-----:R-:W-:Y:S02]  /*30e50*/  @P6 IMAD.MOV.U32 R4, RZ, RZ, R8 ;  /* 0x000000ffff046224 */ /* 0x001fe400078e0008 */
[----:B------:R-:W-:-:S05]  /*30e60*/  @P6 IMAD.MOV.U32 R5, RZ, RZ, R9 ;  /* 0x000000ffff056224 */ /* 0x000fca00078e0009 */
[----:B------:R0:W-:Y:S02]  /*30e70*/  @P6 STG.E.U16 desc[UR36][R4.64+0x1a2], R17 ;  /* 0x0001a21104006986 */ /* 0x0001e4000c101524 */
[-C--:B0-----:R-:W-:Y:S02]  /*30e80*/  FMUL R4, R19, R2.reuse ;  /* 0x0000000213047220 */ /* 0x081fe40000400000 */
[----:B------:R-:W2:Y:S01]  /*30e90*/  LDL.LU R19, [R1+0x404] ;  /* 0x0004040001137983 */ /* 0x000ea20000300800 */
[C---:B------:R-:W-:Y:S01]  /*30ea0*/  ISETP.GT.AND P3, PT, R0.reuse, 0xd8, P1 ;  /* 0x000000d80000780c */ /* 0x040fe20000f64270 */
[-C--:B------:R-:W-:Y:S01]  /*30eb0*/  FMUL R6, R153, R2.reuse ;  /* 0x0000000299067220 */ /* 0x080fe20000400000 */
[C---:B------:R-:W-:Y:S01]  /*30ec0*/  ISETP.GT.AND P2, PT, R0.reuse, 0xd9, P1 ;  /* 0x000000d90000780c */ /* 0x040fe20000f44270 */
[----:B------:R-:W-:Y:S01]  /*30ed0*/  FMUL R5, R23, R2 ;  /* 0x0000000217057220 */ /* 0x000fe20000400000 */
[----:B------:R-:W-:Y:S01]  /*30ee0*/  ISETP.GT.AND P6, PT, R0, 0xd8, P4 ;  /* 0x000000d80000780c */ /* 0x000fe200027c4270 */
[----:B------:R-:W4:Y:S01]  /*30ef0*/  LDL.LU R218, [R1+0x4ac] ;  /* 0x0004ac0001da7983 */ /* 0x000f220000300800 */
[----:B------:R-:W-:-:S02]  /*30f00*/  F2FP.BF16.F32.PACK_AB R6, RZ, R6 ;  /* 0x00000006ff06723e */ /* 0x000fc400000010ff */
[----:B------:R-:W-:Y:S01]  /*30f10*/  F2FP.BF16.F32.PACK_AB R5, RZ, R5 ;  /* 0x00000005ff05723e */ /* 0x000fe200000010ff */
[----:B------:R-:W5:Y:S01]  /*30f20*/  LDL.LU R216, [R1+0x4b0] ;  /* 0x0004b00001d87983 */ /* 0x000f620000300800 */
[----:B------:R-:W-:-:S03]  /*30f30*/  F2FP.BF16.F32.PACK_AB R4, RZ, R4 ;  /* 0x00000004ff04723e */ /* 0x000fc600000010ff */
[----:B------:R0:W-:Y:S01]  /*30f40*/  @P3 STG.E.U16 desc[UR36][R10.64+0x1b0], R6 ;  /* 0x0001b0060a003986 */ /* 0x0001e2000c101524 */
[----:B------:R-:W-:Y:S02]  /*30f50*/  ISETP.GT.AND P3, PT, R0, 0xd9, P4 ;  /* 0x000000d90000780c */ /* 0x000fe40002764270 */
[----:B------:R-:W-:Y:S01]  /*30f60*/  PRMT R7, R4, 0x7610, R7 ;  /* 0x0000761004077816 */ /* 0x000fe20000000007 */
[----:B------:R1:W-:Y:S01]  /*30f70*/  @P2 STG.E.U16 desc[UR36][R10.64+0x1b2], R5 ;  /* 0x0001b2050a002986 */ /* 0x0003e2000c101524 */
[----:B------:R-:W-:-:S03]  /*30f80*/  @P6 IMAD.MOV.U32 R4, RZ, RZ, R8 ;  /* 0x000000ffff046224 */ /* 0x000fc600078e0008 */
[----:B------:R-:W5:Y:S01]  /*30f90*/  LDL.LU R217, [R1+0x4b4] ;  /* 0x0004b40001d97983 */ /* 0x000f620000300800 */
[----:B0-----:R-:W-:Y:S01]  /*30fa0*/  FMUL R6, R219, R2 ;  /* 0x00000002db067220 */ /* 0x001fe20000400000 */
[----:B-1----:R-:W-:-:S04]  /*30fb0*/  @P6 IMAD.MOV.U32 R5, RZ, RZ, R9 ;  /* 0x000000ffff056224 */ /* 0x002fc800078e0009 */
[----:B------:R-:W-:Y:S01]  /*30fc0*/  F2FP.BF16.F32.PACK_AB R6, RZ, R6 ;  /* 0x00000006ff06723e */ /* 0x000fe200000010ff */
[----:B------:R-:W5:Y:S03]  /*30fd0*/  LDL.LU R215, [R1+0x4b8] ;  /* 0x0004b80001d77983 */ /* 0x000f660000300800 */
[----:B------:R-:W-:Y:S01]  /*30fe0*/  PRMT R17, R6, 0x7610, R17 ;  /* 0x0000761006117816 */ /* 0x000fe20000000011 */
[----:B------:R0:W-:Y:S01]  /*30ff0*/  @P6 STG.E.U16 desc[UR36][R4.64+0x1b0], R7 ;  /* 0x0001b00704006986 */ /* 0x0001e2000c101524 */
[----:B------:R-:W-:Y:S01]  /*31000*/  FMUL R6, R235, R2 ;  /* 0x00000002eb067220 */ /* 0x000fe20000400000 */
[C---:B------:R-:W-:Y:S02]  /*31010*/  ISETP.GT.AND P2, PT, R0.reuse, 0xe0, P1 ;  /* 0x000000e00000780c */ /* 0x040fe40000f44270 */
[----:B------:R-:W-:Y:S01]  /*31020*/  ISETP.GT.AND P6, PT, R0, 0xe1, P1 ;  /* 0x000000e10000780c */ /* 0x000fe20000fc4270 */
[----:B------:R-:W5:Y:S04]  /*31030*/  LDL.LU R214, [R1+0x4bc] ;  /* 0x0004bc0001d67983 */ /* 0x000f680000300800 */
[----:B------:R-:W5:Y:S01]  /*31040*/  LDL.LU R212, [R1+0x4c0] ;  /* 0x0004c00001d47983 */ /* 0x000f620000300800 */
[----:B0-----:R-:W-:-:S02]  /*31050*/  @P3 IMAD.MOV.U32 R4, RZ, RZ, R8 ;  /* 0x000000ffff043224 */ /* 0x001fc400078e0008 */
[----:B------:R-:W-:Y:S01]  /*31060*/  FMUL R7, R220, R2 ;  /* 0x00000002dc077220 */ /* 0x000fe20000400000 */
[----:B------:R-:W-:Y:S01]  /*31070*/  @P3 IMAD.MOV.U32 R5, RZ, RZ, R9 ;  /* 0x000000ffff053224 */ /* 0x000fe200078e0009 */
[----:B------:R-:W5:Y:S04]  /*31080*/  LDL.LU R213, [R1+0x4c4] ;  /* 0x0004c40001d57983 */ /* 0x000f680000300800 */
[----:B------:R0:W-:Y:S01]  /*31090*/  @P3 STG.E.U16 desc[UR36][R4.64+0x1b2], R17 ;  /* 0x0001b21104003986 */ /* 0x0001e2000c101524 */
[----:B------:R-:W-:-:S03]  /*310a0*/  ISETP.GT.AND P3, PT, R0, 0xe0, P4 ;  /* 0x000000e00000780c */ /* 0x000fc60002764270 */
[----:B------:R-:W5:Y:S04]  /*310b0*/  LDL.LU R211, [R1+0x4c8] ;  /* 0x0004c80001d37983 */ /* 0x000f680000300800 */
[----:B------:R-:W5:Y:S01]  /*310c0*/  LDL.LU R210, [R1+0x4cc] ;  /* 0x0004cc0001d27983 */ /* 0x000f620000300800 */
[----:B0-----:R-:W-:-:S03]  /*310d0*/  F2FP.BF16.F32.PACK_AB R5, RZ, R7 ;  /* 0x00000007ff05723e */ /* 0x001fc600000010ff */
[----:B------:R-:W5:Y:S01]  /*310e0*/  LDL.LU R208, [R1+0x4d0] ;  /* 0x0004d00001d07983 */ /* 0x000f620000300800 */
[----:B------:R-:W-:Y:S01]  /*310f0*/  F2FP.BF16.F32.PACK_AB R4, RZ, R6 ;  /* 0x00000006ff04723e */ /* 0x000fe200000010ff */
[----:B------:R-:W-:Y:S01]  /*31100*/  FMUL R6, R234, R2 ;  /* 0x00000002ea067220 */ /* 0x000fe20000400000 */
[----:B------:R-:W-:Y:S01]  /*31110*/  PRMT R7, R5, 0x7610, R7 ;  /* 0x0000761005077816 */ /* 0x000fe20000000007 */
[----:B------:R-:W5:Y:S01]  /*31120*/  LDL.LU R209, [R1+0x4d4] ;  /* 0x0004d40001d17983 */ /* 0x000f620000300800 */
[----:B------:R-:W-:Y:S02]  /*31130*/  PRMT R5, R4, 0x7610, R5 ;  /* 0x0000761004057816 */ /* 0x000fe40000000005 */
[----:B------:R-:W-:Y:S01]  /*31140*/  F2FP.BF16.F32.PACK_AB R4, RZ, R6 ;  /* 0x00000006ff04723e */ /* 0x000fe200000010ff */
[----:B------:R0:W-:Y:S01]  /*31150*/  @P2 STG.E.U16 desc[UR36][R10.64+0x1c0], R7 ;  /* 0x0001c0070a002986 */ /* 0x0001e2000c101524 */
[----:B------:R-:W-:Y:S02]  /*31160*/  ISETP.GT.AND P2, PT, R0, 0xe1, P4 ;  /* 0x000000e10000780c */ /* 0x000fe40002744270 */
[----:B------:R-:W-:Y:S01]  /*31170*/  PRMT R17, R4, 0x7610, R17 ;  /* 0x0000761004117816 */ /* 0x000fe20000000011 */
[----:B------:R1:W-:Y:S01]  /*31180*/  @P6 STG.E.U16 desc[UR36][R10.64+0x1c2], R5 ;  /* 0x0001c2050a006986 */ /* 0x0003e2000c101524 */
[----:B------:R-:W-:-:S02]  /*31190*/  @P3 IMAD.MOV.U32 R4, RZ, RZ, R8 ;  /* 0x000000ffff043224 */ /* 0x000fc400078e0008 */
[-C--:B------:R-:W-:Y:S01]  /*311a0*/  FMUL R6, R233, R2.reuse ;  /* 0x00000002e9067220 */ /* 0x080fe20000400000 */
[----:B------:R-:W5:Y:S01]  /*311b0*/  LDL.LU R207, [R1+0x4d8] ;  /* 0x0004d80001cf7983 */ /* 0x000f620000300800 */
[----:B0-----:R-:W-:Y:S01]  /*311c0*/  FMUL R7, R232, R2 ;  /* 0x00000002e8077220 */ /* 0x001fe20000400000 */
[----:B-1----:R-:W-:Y:S01]  /*311d0*/  @P3 IMAD.MOV.U32 R5, RZ, RZ, R9 ;  /* 0x000000ffff053224 */ /* 0x002fe200078e0009 */
[----:B------:R-:W-:Y:S01]  /*311e0*/  ISETP.GT.AND P6, PT, R0, 0xe8, P1 ;  /* 0x000000e80000780c */ /* 0x000fe20000fc4270 */
[----:B------:R-:W5:Y:S04]  /*311f0*/  LDL.LU R206, [R1+0x4dc] ;  /* 0x0004dc0001ce7983 */ /* 0x000f680000300800 */
[----:B------:R0:W-:Y:S04]  /*31200*/  @P3 STG.E.U16 desc[UR36][R4.64+0x1c0], R17 ;  /* 0x0001c01104003986 */ /* 0x0001e8000c101524 */
[----:B------:R-:W5:Y:S01]  /*31210*/  LDL.LU R204, [R1+0x4e0] ;  /* 0x0004e00001cc7983 */ /* 0x000f620000300800 */
[----:B0-----:R-:W-:-:S03]  /*31220*/  F2FP.BF16.F32.PACK_AB R5, RZ, R6 ;  /* 0x00000006ff05723e */ /* 0x001fc600000010ff */
[----:B------:R-:W5:Y:S01]  /*31230*/  LDL.LU R205, [R1+0x4e4] ;  /* 0x0004e40001cd7983 */ /* 0x000f620000300800 */
[----:B------:R-:W-:Y:S02]  /*31240*/  F2FP.BF16.F32.PACK_AB R4, RZ, R7 ;  /* 0x00000007ff04723e */ /* 0x000fe400000010ff */
[----:B------:R-:W-:Y:S01]  /*31250*/  PRMT R17, R5, 0x7610, R17 ;  /* 0x0000761005117816 */ /* 0x000fe20000000011 */
[----:B------:R-:W-:Y:S01]  /*31260*/  @P2 IMAD.MOV.U32 R5, RZ, RZ, R9 ;  /* 0x000000ffff052224 */ /* 0x000fe200078e0009 */
[----:B------:R-:W-:Y:S01]  /*31270*/  PRMT R7, R4, 0x7610, R7 ;  /* 0x0000761004077816 */ /* 0x000fe20000000007 */
[----:B------:R-:W-:Y:S01]  /*31280*/  @P2 IMAD.MOV.U32 R4, RZ, RZ, R8 ;  /* 0x000000ffff042224 */ /* 0x000fe200078e0008 */
[C---:B------:R-:W-:Y:S01]  /*31290*/  ISETP.GT.AND P3, PT, R0.reuse, 0xe9, P1 ;  /* 0x000000e90000780c */ /* 0x040fe20000f64270 */
[----:B------:R-:W-:Y:S01]  /*312a0*/  FMUL R6, R231, R2 ;  /* 0x00000002e7067220 */ /* 0x000fe20000400000 */
[----:B------:R-:W5:Y:S04]  /*312b0*/  LDL.LU R203, [R1+0x4e8] ;  /* 0x0004e80001cb7983 */ /* 0x000f680000300800 */
[----:B------:R0:W-:Y:S01]  /*312c0*/  @P2 STG.E.U16 desc[UR36][R4.64+0x1c2], R17 ;  /* 0x0001c21104002986 */ /* 0x0001e2000c101524 */
[----:B------:R-:W-:-:S03]  /*312d0*/  ISETP.GT.AND P2, PT, R0, 0xe8, P4 ;  /* 0x000000e80000780c */ /* 0x000fc60002744270 */
[----:B------:R1:W-:Y:S01]  /*312e0*/  @P6 STG.E.U16 desc[UR36][R10.64+0x1d0], R7 ;  /* 0x0001d0070a006986 */ /* 0x0003e2000c101524 */
[----:B------:R-:W-:Y:S02]  /*312f0*/  ISETP.GT.AND P6, PT, R0, 0xe9, P4 ;  /* 0x000000e90000780c */ /* 0x000fe400027c4270 */
[----:B------:R-:W-:Y:S01]  /*31300*/  F2FP.BF16.F32.PACK_AB R6, RZ, R6 ;  /* 0x00000006ff06723e */ /* 0x000fe200000010ff */
[----:B------:R-:W5:Y:S01]  /*31310*/  LDL.LU R202, [R1+0x4ec] ;  /* 0x0004ec0001ca7983 */ /* 0x000f620000300800 */
[-C--:B0-----:R-:W-:Y:S01]  /*31320*/  FMUL R5, R230, R2.reuse ;  /* 0x00000002e6057220 */ /* 0x081fe20000400000 */
[----:B------:R-:W-:Y:S02]  /*31330*/  FMUL R4, R229, R2 ;  /* 0x00000002e5047220 */ /* 0x000fe40000400000 */
[----:B------:R0:W-:Y:S02]  /*31340*/  @P3 STG.E.U16 desc[UR36][R10.64+0x1d2], R6 ;  /* 0x0001d2060a003986 */ /* 0x0001e4000c101524 */
[----:B------:R-:W-:-:S02]  /*31350*/  F2FP.BF16.F32.PACK_AB R5, RZ, R5 ;  /* 0x00000005ff05723e */ /* 0x000fc400000010ff */
[----:B------:R-:W5:Y:S01]  /*31360*/  LDL.LU R200, [R1+0x4f0] ;  /* 0x0004f00001c87983 */ /* 0x000f620000300800 */
[----:B------:R-:W-:Y:S02]  /*31370*/  F2FP.BF16.F32.PACK_AB R4, RZ, R4 ;  /* 0x00000004ff04723e */ /* 0x000fe400000010ff */
[----:B-1----:R-:W-:Y:S01]  /*31380*/  PRMT R7, R5, 0x7610, R7 ;  /* 0x0000761005077816 */ /* 0x002fe20000000007 */
[----:B------:R-:W-:Y:S01]  /*31390*/  @P2 IMAD.MOV.U32 R5, RZ, RZ, R9 ;  /* 0x000000ffff052224 */ /* 0x000fe200078e0009 */
[----:B------:R-:W-:Y:S01]  /*313a0*/  PRMT R17, R4, 0x7610, R17 ;  /* 0x0000761004117816 */ /* 0x000fe20000000011 */
[----:B------:R-:W-:Y:S01]  /*313b0*/  @P2 IMAD.MOV.U32 R4, RZ, RZ, R8 ;  /* 0x000000ffff042224 */ /* 0x000fe200078e0008 */
[----:B------:R-:W-:Y:S01]  /*313c0*/  ISETP.GT.AND P3, PT, R0, 0xf0, P1 ;  /* 0x000000f00000780c */ /* 0x000fe20000f64270 */
[----:B0-----:R-:W-:Y:S01]  /*313d0*/  FMUL R6, R228, R2 ;  /* 0x00000002e4067220 */ /* 0x001fe20000400000 */
[----:B------:R-:W5:Y:S04]  /*313e0*/  LDL.LU R201, [R1+0x4f4] ;  /* 0x0004f40001c97983 */ /* 0x000f680000300800 */
[----:B------:R0:W-:Y:S04]  /*313f0*/  @P2 STG.E.U16 desc[UR36][R4.64+0x1d0], R7 ;  /* 0x0001d00704002986 */ /* 0x0001e8000c101524 */
[----:B------:R-:W5:Y:S01]  /*31400*/  LDL.LU R199, [R1+0x4f8] ;  /* 0x0004f80001c77983 */ /* 0x000f620000300800 */
[----:B------:R-:W-:-:S03]  /*31410*/  F2FP.BF16.F32.PACK_AB R6, RZ, R6 ;  /* 0x00000006ff06723e */ /* 0x000fc600000010ff */
[----:B------:R-:W5:Y:S01]  /*31420*/  LDL.LU R198, [R1+0x4fc] ;  /* 0x0004fc0001c67983 */ /* 0x000f620000300800 */
[----:B0-----:R-:W-:-:S03]  /*31430*/  @P6 IMAD.MOV.U32 R4, RZ, RZ, R8 ;  /* 0x000000ffff046224 */ /* 0x001fc600078e0008 */
[----:B------:R-:W5:Y:S01]  /*31440*/  LDL.LU R196, [R1+0x500] ;  /* 0x0005000001c47983 */ /* 0x000f620000300800 */
[----:B------:R-:W-:Y:S01]  /*31450*/  @P6 IMAD.MOV.U32 R5, RZ, RZ, R9 ;  /* 0x000000ffff056224 */ /* 0x000fe200078e0009 */
[C---:B------:R-:W-:Y:S02]  /*31460*/  ISETP.GT.AND P2, PT, R0.reuse, 0xf1, P1 ;  /* 0x000000f10000780c */ /* 0x040fe40000f44270 */
[----:B------:R-:W5:Y:S04]  /*31470*/  LDL.LU R197, [R1+0x504] ;  /* 0x0005040001c57983 */ /* 0x000f680000300800 */
[----:B------:R0:W-:Y:S01]  /*31480*/  @P6 STG.E.U16 desc[UR36][R4.64+0x1d2], R17 ;  /* 0x0001d21104006986 */ /* 0x0001e2000c101524 */
[----:B------:R-:W-:-:S03]  /*31490*/  ISETP.GT.AND P6, PT, R0, 0xf0, P4 ;  /* 0x000000f00000780c */ /* 0x000fc600027c4270 */
[----:B------:R-:W5:Y:S04]  /*314a0*/  LDL.LU R195, [R1+0x508] ;  /* 0x0005080001c37983 */ /* 0x000f680000300800 */
[----:B------:R-:W5:Y:S01]  /*314b0*/  LDL.LU R194, [R1+0x50c] ;  /* 0x00050c0001c27983 */ /* 0x000f620000300800 */
[----:B0-----:R-:W-:-:S03]  /*314c0*/  FMUL R4, R227, R2 ;  /* 0x00000002e3047220 */ /* 0x001fc60000400000 */
[----:B------:R-:W5:Y:S01]  /*314d0*/  LDL.LU R192, [R1+0x510] ;  /* 0x0005100001c07983 */ /* 0x000f620000300800 */
[----:B------:R-:W-:-:S03]  /*314e0*/  FMUL R5, R226, R2 ;  /* 0x00000002e2057220 */ /* 0x000fc60000400000 */
[----:B------:R-:W5:Y:S01]  /*314f0*/  LDL.LU R193, [R1+0x514] ;  /* 0x0005140001c17983 */ /* 0x000f620000300800 */
[----:B------:R-:W-:-:S03]  /*31500*/  F2FP.BF16.F32.PACK_AB R4, RZ, R4 ;  /* 0x00000004ff04723e */ /* 0x000fc600000010ff */
[----:B------:R-:W5:Y:S04]  /*31510*/  LDL.LU R191, [R1+0x518] ;  /* 0x0005180001bf7983 */ /* 0x000f680000300800 */
[----:B------:R0:W-:Y:S04]  /*31520*/  @P3 STG.E.U16 desc[UR36][R10.64+0x1e0], R6 ;  /* 0x0001e0060a003986 */ /* 0x0001e8000c101524 */
[----:B------:R-:W5:Y:S01]  /*31530*/  LDL.LU R190, [R1+0x51c] ;  /* 0x00051c0001be7983 */ /* 0x000f620000300800 */
[----:B------:R-:W-:-:S03]  /*31540*/  ISETP.GT.AND P3, PT, R0, 0xf1, P4 ;  /* 0x000000f10000780c */ /* 0x000fc60002764270 */
[----:B------:R-:W5:Y:S01]  /*31550*/  LDL.LU R188, [R1+0x520] ;  /* 0x0005200001bc7983 */ /* 0x000f620000300800 */
[----:B------:R-:W-:Y:S01]  /*31560*/  PRMT R7, R4, 0x7610, R7 ;  /* 0x0000761004077816 */ /* 0x000fe20000000007 */
[----:B0-----:R-:W-:Y:S02]  /*31570*/  FMUL R6, R225, R2 ;  /* 0x00000002e1067220 */ /* 0x001fe40000400000 */
[----:B------:R-:W5:Y:S01]  /*31580*/  LDL.LU R189, [R1+0x524] ;  /* 0x0005240001bd7983 */ /* 0x000f620000300800 */
[----:B------:R-:W-:-:S03]  /*31590*/  F2FP.BF16.F32.PACK_AB R5, RZ, R5 ;  /* 0x00000005ff05723e */ /* 0x000fc600000010ff */
[----:B------:R-:W5:Y:S01]  /*315a0*/  LDL.LU R187, [R1+0x528] ;  /* 0x0005280001bb7983 */ /* 0x000f620000300800 */
[----:B------:R-:W-:-:S03]  /*315b0*/  F2FP.BF16.F32.PACK_AB R4, RZ, R6 ;  /* 0x00000006ff04723e */ /* 0x000fc600000010ff */
[----:B------:R-:W5:Y:S04]  /*315c0*/  LDL.LU R186, [R1+0x52c] ;  /* 0x00052c0001ba7983 */ /* 0x000f680000300800 */
[----:B------:R-:W5:Y:S04]  /*315d0*/  LDL.LU R184, [R1+0x530] ;  /* 0x0005300001b87983 */ /* 0x000f680000300800 */
[----:B------:R-:W5:Y:S01]  /*315e0*/  LDL.LU R185, [R1+0x534] ;  /* 0x0005340001b97983 */ /* 0x000f620000300800 */
[----:B------:R-:W-:-:S03]  /*315f0*/  PRMT R6, R5, 0x7610, R6 ;  /* 0x0000761005067816 */ /* 0x000fc60000000006 */
[----:B------:R-:W5:Y:S01]  /*31600*/  LDL.LU R183, [R1+0x538] ;  /* 0x0005380001b77983 */ /* 0x000f620000300800 */
[----:B------:R-:W-:-:S03]  /*31610*/  @P6 IMAD.MOV.U32 R5, RZ, RZ, R9 ;  /* 0x000000ffff056224 */ /* 0x000fc600078e0009 */
[----:B------:R-:W5:Y:S04]  /*31620*/  LDL.LU R182, [R1+0x53c] ;  /* 0x00053c0001b67983 */ /* 0x000f680000300800 */
[----:B------:R0:W-:Y:S04]  /*31630*/  @P2 STG.E.U16 desc[UR36][R10.64+0x1e2], R7 ;  /* 0x0001e2070a002986 */ /* 0x0001e8000c101524 */
[----:B------:R-:W5:Y:S04]  /*31640*/  LDL.LU R180, [R1+0x540] ;  /* 0x0005400001b47983 */ /* 0x000f680000300800 */
[----:B------:R-:W5:Y:S01]  /*31650*/  LDL.LU R181, [R1+0x544] ;  /* 0x0005440001b57983 */ /* 0x000f620000300800 */
[----:B0-----:R-:W-:Y:S01]  /*31660*/  PRMT R7, R4, 0x7610, R7 ;  /* 0x0000761004077816 */ /* 0x001fe20000000007 */
[----:B------:R-:W-:-:S02]  /*31670*/  @P6 IMAD.MOV.U32 R4, RZ, RZ, R8 ;  /* 0x000000ffff046224 */ /* 0x000fc400078e0008 */
[----:B------:R-:W5:Y:S04]  /*31680*/  LDL.LU R179, [R1+0x548] ;  /* 0x0005480001b37983 */ /* 0x000f680000300800 */
[----:B------:R-:W5:Y:S04]  /*31690*/  LDL.LU R178, [R1+0x54c] ;  /* 0x00054c0001b27983 */ /* 0x000f680000300800 */
[----:B------:R-:W5:Y:S04]  /*316a0*/  LDL.LU R176, [R1+0x550] ;  /* 0x0005500001b07983 */ /* 0x000f680000300800 */
[----:B------:R-:W5:Y:S04]  /*316b0*/  LDL.LU R177, [R1+0x554] ;  /* 0x0005540001b17983 */ /* 0x000f680000300800 */
[----:B------:R-:W5:Y:S04]  /*316c0*/  LDL.LU R175, [R1+0x558] ;  /* 0x0005580001af7983 */ /* 0x000f680000300800 */
[----:B------:R0:W-:Y:S04]  /*316d0*/  @P6 STG.E.U16 desc[UR36][R4.64+0x1e0], R6 ;  /* 0x0001e00604006986 */ /* 0x0001e8000c101524 */
[----:B------:R-:W5:Y:S04]  /*316e0*/  LDL.LU R174, [R1+0x55c] ;  /* 0x00055c0001ae7983 */ /* 0x000f680000300800 */
[----:B------:R-:W5:Y:S01]  /*316f0*/  LDL.LU R172, [R1+0x560] ;  /* 0x0005600001ac7983 */ /* 0x000f620000300800 */
[----:B0-----:R-:W-:-:S03]  /*31700*/  @P3 IMAD.MOV.U32 R4, RZ, RZ, R8 ;  /* 0x000000ffff043224 */ /* 0x001fc600078e0008 */
[----:B------:R-:W5:Y:S01]  /*31710*/  LDL.LU R173, [R1+0x564] ;  /* 0x0005640001ad7983 */ /* 0x000f620000300800 */
[----:B------:R-:W-:Y:S02]  /*31720*/  @P3 IMAD.MOV.U32 R5, RZ, RZ, R9 ;  /* 0x000000ffff053224 */ /* 0x000fe400078e0009 */
[----:B------:R-:W-:Y:S01]  /*31730*/  FMUL R6, R224, R2 ;  /* 0x00000002e0067220 */ /* 0x000fe20000400000 */
[----:B------:R-:W5:Y:S01]  /*31740*/  LDL.LU R171, [R1+0x568] ;  /* 0x0005680001ab7983 */ /* 0x000f620000300800 */
[----:B------:R-:W-:-:S03]  /*31750*/  ISETP.GT.AND P2, PT, R0, 0xf8, P1 ;  /* 0x000000f80000780c */ /* 0x000fc60000f44270 */
[----:B------:R-:W5:Y:S01]  /*31760*/  LDL.LU R170, [R1+0x56c] ;  /* 0x00056c0001aa7983 */ /* 0x000f620000300800 */
[----:B------:R-:W-:-:S03]  /*31770*/  ISETP.GT.AND P6, PT, R0, 0xf8, P4 ;  /* 0x000000f80000780c */ /* 0x000fc600027c4270 */
[----:B------:R-:W5:Y:S04]  /*31780*/  LDL.LU R168, [R1+0x570] ;  /* 0x0005700001a87983 */ /* 0x000f680000300800 */
[----:B------:R0:W-:Y:S01]  /*31790*/  @P3 STG.E.U16 desc[UR36][R4.64+0x1e2], R7 ;  /* 0x0001e20704003986 */ /* 0x0001e2000c101524 */
[----:B------:R-:W-:-:S03]  /*317a0*/  ISETP.GT.AND P3, PT, R0, 0xf9, P1 ;  /* 0x000000f90000780c */ /* 0x000fc60000f64270 */
[----:B------:R-:W5:Y:S04]  /*317b0*/  LDL.LU R169, [R1+0x574] ;  /* 0x0005740001a97983 */ /* 0x000f680000300800 */
[----:B------:R-:W5:Y:S04]  /*317c0*/  LDL.LU R167, [R1+0x578] ;  /* 0x0005780001a77983 */ /* 0x000f680000300800 */
[----:B------:R-:W5:Y:S01]  /*317d0*/  LDL.LU R166, [R1+0x57c] ;  /* 0x00057c0001a67983 */ /* 0x000f620000300800 */
[----:B0-----:R-:W-:Y:S01]  /*317e0*/  FMUL R5, R223, R2 ;  /* 0x00000002df057220 */ /* 0x001fe20000400000 */
[----:B------:R-:W-:-:S02]  /*317f0*/  F2FP.BF16.F32.PACK_AB R4, RZ, R6 ;  /* 0x00000006ff04723e */ /* 0x000fc400000010ff */
[----:B------:R-:W5:Y:S01]  /*31800*/  LDL.LU R164, [R1+0x580] ;  /* 0x0005800001a47983 */ /* 0x000f620000300800 */
[----:B------:R-:W-:-:S03]  /*31810*/  FMUL R7, R222, R2 ;  /* 0x00000002de077220 */ /* 0x000fc60000400000 */
[----:B------:R-:W5:Y:S01]  /*31820*/  LDL.LU R165, [R1+0x584] ;  /* 0x0005840001a57983 */ /* 0x000f620000300800 */
[----:B------:R-:W-:-:S03]  /*31830*/  PRMT R17, R4, 0x7610, R17 ;  /* 0x0000761004117816 */ /* 0x000fc60000000011 */
[----:B------:R-:W5:Y:S01]  /*31840*/  LDL.LU R163, [R1+0x588] ;  /* 0x0005880001a37983 */ /* 0x000f620000300800 */
[----:B------:R-:W-:-:S03]  /*31850*/  F2FP.BF16.F32.PACK_AB R5, RZ, R5 ;  /* 0x00000005ff05723e */ /* 0x000fc600000010ff */
[----:B------:R-:W5:Y:S01]  /*31860*/  LDL.LU R162, [R1+0x58c] ;  /* 0x00058c0001a27983 */ /* 0x000f620000300800 */
[----:B------:R-:W-:-:S03]  /*31870*/  F2FP.BF16.F32.PACK_AB R4, RZ, R7 ;  /* 0x00000007ff04723e */ /* 0x000fc600000010ff */
[----:B------:R-:W5:Y:S04]  /*31880*/  LDL.LU R160, [R1+0x590] ;  /* 0x0005900001a07983 */ /* 0x000f680000300800 */
[----:B------:R-:W5:Y:S01]  /*31890*/  LDL.LU R161, [R1+0x594] ;  /* 0x0005940001a17983 */ /* 0x000f620000300800 */
[----:B------:R-:W-:-:S03]  /*318a0*/  USHF.L.U32 UR11, UR8, 0x9, URZ ;  /* 0x00000009080b7899 */ /* 0x000fc6000800063f */
[----:B------:R-:W5:Y:S04]  /*318b0*/  LDL.LU R159, [R1+0x598] ;  /* 0x00059800019f7983 */ /* 0x000f680000300800 */
[----:B------:R-:W5:Y:S04]  /*318c0*/  LDL.LU R158, [R1+0x59c] ;  /* 0x00059c00019e7983 */ /* 0x000f680000300800 */
[----:B------:R-:W5:Y:S04]  /*318d0*/  LDL.LU R156, [R1+0x5a0] ;  /* 0x0005a000019c7983 */ /* 0x000f680000300800 */
[----:B------:R-:W5:Y:S01]  /*318e0*/  LDL.LU R157, [R1+0x5a4] ;  /* 0x0005a400019d7983 */ /* 0x000f620000300800 */
[----:B------:R-:W-:-:S03]  /*318f0*/  FMUL R6, R221, R2 ;  /* 0x00000002dd067220 */ /* 0x000fc60000400000 */
[----:B------:R-:W5:Y:S01]  /*31900*/  LDL.LU R155, [R1+0x5a8] ;  /* 0x0005a800019b7983 */ /* 0x000f620000300800 */
[----:B------:R-:W-:-:S03]  /*31910*/  USHF.L.U64.HI UR10, UR8, 0x9, UR9 ;  /* 0x00000009080a7899 */ /* 0x000fc60008010209 */
[----:B------:R0:W-:Y:S01]  /*31920*/  @P2 STG.E.U16 desc[UR36][R10.64+0x1f0], R17 ;  /* 0x0001f0110a002986 */ /* 0x0001e2000c101524 */
[----:B------:R-:W-:-:S03]  /*31930*/  ISETP.GT.AND P2, PT, R0, 0xf9, P4 ;  /* 0x000000f90000780c */ /* 0x000fc60002744270 */
[----:B------:R-:W5:Y:S04]  /*31940*/  LDL.LU R154, [R1+0x5ac] ;  /* 0x0005ac00019a7983 */ /* 0x000f680000300800 */
[----:B------:R1:W-:Y:S01]  /*31950*/  @P3 STG.E.U16 desc[UR36][R10.64+0x1f2], R5 ;  /* 0x0001f2050a003986 */ /* 0x0003e2000c101524 */
[----:B0-----:R-:W-:-:S03]  /*31960*/  PRMT R17, R4, 0x7610, R17 ;  /* 0x0000761004117816 */ /* 0x001fc60000000011 */
[----:B------:R-:W5:Y:S01]  /*31970*/  LDL.LU R152, [R1+0x5b0] ;  /* 0x0005b00001987983 */ /* 0x000f620000300800 */
[----:B------:R-:W-:-:S03]  /*31980*/  @P6 IMAD.MOV.U32 R4, RZ, RZ, R8 ;  /* 0x000000ffff046224 */ /* 0x000fc600078e0008 */
[----:B------:R-:W5:Y:S01]  /*31990*/  LDL.LU R153, [R1+0x5b4] ;  /* 0x0005b40001997983 */ /* 0x000f620000300800 */
[----:B-1----:R-:W-:-:S03]  /*319a0*/  @P6 IMAD.MOV.U32 R5, RZ, RZ, R9 ;  /* 0x000000ffff056224 */ /* 0x002fc600078e0009 */
[----:B------:R-:W5:Y:S01]  /*319b0*/  LDL.LU R23, [R1+0x5b8] ;  /* 0x0005b80001177983 */ /* 0x000f620000300800 */
[----:B------:R-:W-:-:S03]  /*319c0*/  IMAD.U32 R7, RZ, RZ, UR11 ;  /* 0x0000000bff077e24 */ /* 0x000fc6000f8e00ff */
[----:B------:R-:W5:Y:S04]  /*319d0*/  LDL.LU R219, [R1+0x5bc] ;  /* 0x0005bc0001db7983 */ /* 0x000f680000300800 */
[----:B------:R-:W5:Y:S04]  /*319e0*/  LDL.LU R220, [R1+0x5c0] ;  /* 0x0005c00001dc7983 */ /* 0x000f680000300800 */
[----:B------:R-:W5:Y:S04]  /*319f0*/  LDL.LU R235, [R1+0x5c4] ;  /* 0x0005c40001eb7983 */ /* 0x000f680000300800 */
[----:B------:R0:W-:Y:S04]  /*31a00*/  @P6 STG.E.U16 desc[UR36][R4.64+0x1f0], R17 ;  /* 0x0001f01104006986 */ /* 0x0001e8000c101524 */
[----:B------:R-:W5:Y:S04]  /*31a10*/  LDL.LU R234, [R1+0x5c8] ;  /* 0x0005c80001ea7983 */ /* 0x000f680000300800 */
[----:B------:R-:W5:Y:S01]  /*31a20*/  LDL.LU R233, [R1+0x5cc] ;  /* 0x0005cc0001e97983 */ /* 0x000f620000300800 */
[----:B0-----:R-:W-:Y:S01]  /*31a30*/  F2FP.BF16.F32.PACK_AB R5, RZ, R6 ;  /* 0x00000006ff05723e */ /* 0x001fe200000010ff */
[----:B------:R-:W-:-:S02]  /*31a40*/  IMAD.U32 R6, RZ, RZ, UR10 ;  /* 0x0000000aff067e24 */ /* 0x000fc4000f8e00ff */
[----:B------:R-:W5:Y:S01]  /*31a50*/  LDL.LU R232, [R1+0x5d0] ;  /* 0x0005d00001e87983 */ /* 0x000f620000300800 */
[----:B------:R-:W-:-:S03]  /*31a60*/  IADD3 R4, P3, P6, R12, UR5, R7 ;  /* 0x000000050c047c10 */ /* 0x000fc6000fe7e007 */
[----:B------:R-:W5:Y:S01]  /*31a70*/  LDL.LU R231, [R1+0x5d4] ;  /* 0x0005d40001e77983 */ /* 0x000f620000300800 */
[----:B------:R-:W-:-:S03]  /*31a80*/  PRMT R17, R5, 0x7610, R17 ;  /* 0x0000761005117816 */ /* 0x000fc60000000011 */
[----:B------:R-:W5:Y:S01]  /*31a90*/  LDL.LU R230, [R1+0x5d8] ;  /* 0x0005d80001e67983 */ /* 0x000f620000300800 */
[----:B------:R-:W-:Y:S01]  /*31aa0*/  IADD3.X R5, R13, UR4, R6, P3, P6 ;  /* 0x000000040d057c10 */ /* 0x000fe20009fec406 */
[----:B------:R-:W-:Y:S02]  /*31ab0*/  @P2 IMAD.MOV.U32 R6, RZ, RZ, R8 ;  /* 0x000000ffff062224 */ /* 0x000fe400078e0008 */
[----:B------:R-:W5:Y:S01]  /*31ac0*/  LDL.LU R229, [R1+0x5dc] ;  /* 0x0005dc0001e57983 */ /* 0x000f620000300800 */
[----:B------:R-:W-:-:S03]  /*31ad0*/  @P2 IMAD.MOV.U32 R7, RZ, RZ, R9 ;  /* 0x000000ffff072224 */ /* 0x000fc600078e0009 */
[----:B------:R-:W5:Y:S04]  /*31ae0*/  LDL.LU R228, [R1+0x5e0] ;  /* 0x0005e00001e47983 */ /* 0x000f680000300800 */
[----:B------:R-:W5:Y:S04]  /*31af0*/  LDL.LU R227, [R1+0x5e4] ;  /* 0x0005e40001e37983 */ /* 0x000f680000300800 */
[----:B------:R-:W5:Y:S04]  /*31b00*/  LDL.LU R226, [R1+0x5e8] ;  /* 0x0005e80001e27983 */ /* 0x000f680000300800 */
[----:B------:R-:W5:Y:S04]  /*31b10*/  LDL.LU R225, [R1+0x5ec] ;  /* 0x0005ec0001e17983 */ /* 0x000f680000300800 */
[----:B------:R-:W5:Y:S04]  /*31b20*/  LDL.LU R224, [R1+0x5f0] ;  /* 0x0005f00001e07983 */ /* 0x000f680000300800 */
[----:B------:R-:W5:Y:S04]  /*31b30*/  LDL.LU R223, [R1+0x5f4] ;  /* 0x0005f40001df7983 */ /* 0x000f680000300800 */
[----:B------:R-:W5:Y:S04]  /*31b40*/  LDL.LU R222, [R1+0x5f8] ;  /* 0x0005f80001de7983 */ /* 0x000f680000300800 */
[----:B------:R2:W-:Y:S04]  /*31b50*/  @P2 STG.E.U16 desc[UR36][R6.64+0x1f2], R17 ;  /* 0x0001f21106002986 */ /* 0x0005e8000c101524 */
[----:B------:R-:W5:Y:S01]  /*31b60*/  LDL.LU R221, [R1+0x5fc] ;  /* 0x0005fc0001dd7983 */ /* 0x000f620000300800 */
[----:B--2---:R-:W-:-:S03]  /*31b70*/  FMUL R17, R19, R2 ;  /* 0x0000000213117220 */ /* 0x004fc60000400000 */
[----:B------:R-:W2:Y:S01]  /*31b80*/  LDL.LU R19, [R1+0x408] ;  /* 0x0004080001137983 */ /* 0x000ea20000300800 */
[----:B------:R-:W-:Y:S01]  /*31b90*/  ISETP.GT.AND P3, PT, R3, 0x100, PT ;  /* 0x000001000300780c */ /* 0x000fe20003f64270 */
[----:B---3--:R-:W-:-:S03]  /*31ba0*/  FMUL R18, R18, R2 ;  /* 0x0000000212127220 */ /* 0x008fc60000400000 */
[----:B------:R-:W-:Y:S02]  /*31bb0*/  ISETP.GT.AND P2, PT, R0, RZ, P3 ;  /* 0x000000ff0000720c */ /* 0x000fe40001f44270 */
[----:B------:R-:W-:Y:S02]  /*31bc0*/  IADD3 R6, P6, R12, UR11, RZ ;  /* 0x0000000b0c067c10 */ /* 0x000fe4000ffde0ff */
[----:B------:R-:W-:Y:S02]  /*31bd0*/  F2FP.BF16.F32.PACK_AB R18, RZ, R18 ;  /* 0x00000012ff12723e */ /* 0x000fe400000010ff */
[----:B------:R-:W-:Y:S02]  /*31be0*/  IADD3.X R7, R13, UR10, RZ, P6, !PT ;  /* 0x0000000a0d077c10 */ /* 0x000fe4000b7fe4ff */
[----:B------:R-:W-:-:S05]  /*31bf0*/  ISETP.GT.AND P6, PT, R0, 0x1, P3 ;  /* 0x000000010000780c */ /* 0x000fca0001fc4270 */
[----:B------:R-:W-:Y:S01]  /*31c00*/  @P2 STG.E.U16 desc[UR36][R6.64], R18 ;  /* 0x0000001206002986 */ /* 0x000fe2000c101524 */
[----:B------:R-:W-:Y:S02]  /*31c10*/  ISETP.GT.AND P2, PT, R3, 0x108, PT ;  /* 0x000001080300780c */ /* 0x000fe40003f44270 */
[----:B------:R-:W-:-:S05]  /*31c20*/  F2FP.BF16.F32.PACK_AB R17, RZ, R17 ;  /* 0x00000011ff11723e */ /* 0x000fca00000010ff */
[----:B------:R0:W-:Y:S01]  /*31c30*/  @P6 STG.E.U16 desc[UR36][R6.64+0x2], R17 ;  /* 0x0000021106006986 */ /* 0x0001e2000c101524 */
[----:B--2---:R-:W-:-:S05]  /*31c40*/  FMUL R3, R19, R2 ;  /* 0x0000000213037220 */ /* 0x004fca0000400000 */
[----:B------:R-:W-:-:S04]  /*31c50*/  F2FP.BF16.F32.PACK_AB R3, RZ, R3 ;  /* 0x00000003ff03723e */ /* 0x000fc800000010ff */
[----:B0-----:R-:W-:Y:S02]  /*31c60*/  PRMT R17, R3, 0x7610, R17 ;  /* 0x0000761003117816 */ /* 0x001fe40000000011 */
[----:B------:R-:W2:Y:S01]  /*31c70*/  LDL.LU R3, [R1+0x40c] ;  /* 0x00040c0001037983 */ /* 0x000ea20000300800 */
[----:B------:R-:W-:-:S04]  /*31c80*/  IADD3 R18, P6, R6, UR5, RZ ;  /* 0x0000000506127c10 */ /* 0x000fc8000ffde0ff */
[----:B------:R-:W-:Y:S02]  /*31c90*/  IADD3.X R19, R7, UR4, RZ, P6, !PT ;  /* 0x0000000407137c10 */ /* 0x000fe4000b7fe4ff */
[----:B------:R-:W-:-:S13]  /*31ca0*/  ISETP.GT.AND P6, PT, R0, RZ, P2 ;  /* 0x000000ff0000720c */ /* 0x000fda00017c4270 */
[----:B------:R0:W-:Y:S01]  /*31cb0*/  @P6 STG.E.U16 desc[UR36][R18.64], R17 ;  /* 0x0000001112006986 */ /* 0x0001e2000c101524 */
[----:B------:R-:W-:Y:S01]  /*31cc0*/  ISETP.GT.AND P6, PT, R0, 0x1, P2 ;  /* 0x000000010000780c */ /* 0x000fe200017c4270 */
[----:B--2---:R-:W-:-:S05]  /*31cd0*/  FMUL R3, R3, R2 ;  /* 0x0000000203037220 */ /* 0x004fca0000400000 */
[----:B------:R-:W-:-:S04]  /*31ce0*/  F2FP.BF16.F32.PACK_AB R3, RZ, R3 ;  /* 0x00000003ff03723e */ /* 0x000fc800000010ff */
[----:B0-----:R-:W-:Y:S02]  /*31cf0*/  PRMT R17, R3, 0x7610, R17 ;  /* 0x0000761003117816 */ /* 0x001fe40000000011 */
[----:B------:R-:W2:Y:S04]  /*31d00*/  LDL.LU R3, [R1+0x410] ;  /* 0x0004100001037983 */ /* 0x000ea80000300800 */
[----:B------:R0:W-:Y:S04]  /*31d10*/  @P6 STG.E.U16 desc[UR36][R18.64+0x2], R17 ;  /* 0x0000021112006986 */ /* 0x0001e8000c101524 */
[----:B0-----:R-:W3:Y:S01]  /*31d20*/  LDL.LU R19, [R1+0x414] ;  /* 0x0004140001137983 */ /* 0x001ee20000300800 */
[----:B------:R-:W-:Y:S01]  /*31d30*/  ISETP.GT.AND P6, PT, R0, 0x8, P3 ;  /* 0x000000080000780c */ /* 0x000fe20001fc4270 */
[----:B--2---:R-:W-:-:S05]  /*31d40*/  FMUL R3, R3, R2 ;  /* 0x0000000203037220 */ /* 0x004fca0000400000 */
[----:B------:R-:W-:-:S04]  /*31d50*/  F2FP.BF16.F32.PACK_AB R3, RZ, R3 ;  /* 0x00000003ff03723e */ /* 0x000fc800000010ff */
[----:B------:R-:W-:-:S05]  /*31d60*/  PRMT R17, R3, 0x7610, R17 ;  /* 0x0000761003117816 */ /* 0x000fca0000000011 */
[----:B------:R-:W-:Y:S01]  /*31d70*/  @P6 STG.E.U16 desc[UR36][R6.64+0x10], R17 ;  /* 0x0000101106006986 */ /* 0x000fe2000c101524 */
[----:B------:R-:W-:Y:S01]  /*31d80*/  ISETP.GT.AND P6, PT, R0, 0x9, P3 ;  /* 0x000000090000780c */ /* 0x000fe20001fc4270 */
[----:B---3--:R-:W-:-:S05]  /*31d90*/  FMUL R3, R19, R2 ;  /* 0x0000000213037220 */ /* 0x008fca0000400000 */
[----:B------:R-:W-:-:S07]  /*31da0*/  F2FP.BF16.F32.PACK_AB R3, RZ, R3 ;  /* 0x00000003ff03723e */ /* 0x000fce00000010ff */
[----:B------:R0:W-:Y:S04]  /*31db0*/  @P6 STG.E.U16 desc[UR36][R6.64+0x12], R3 ;  /* 0x0000120306006986 */ /* 0x0001e8000c101524 */
[----:B0-----:R-:W2:Y:S02]  /*31dc0*/  LDL.LU R3, [R1+0x418] ;  /* 0x0004180001037983 */ /* 0x001ea40000300800 */
[----:B--2---:R-:W-:-:S05]  /*31dd0*/  FMUL R3, R3, R2 ;  /* 0x0000000203037220 */ /* 0x004fca0000400000 */
[----:B------:R-:W-:-:S04]  /*31de0*/  F2FP.BF16.F32.PACK_AB R3, RZ, R3 ;  /* 0x00000003ff03723e */ /* 0x000fc800000010ff */
[----:B------:R-:W-:Y:S02]  /*31df0*/  PRMT R17, R3, 0x7610, R17 ;  /* 0x0000761003117816 */ /* 0x000fe40000000011 */
[----:B------:R-:W2:Y:S01]  /*31e00*/  LDL.LU R3, [R1+0x41c] ;  /* 0x00041c0001037983 */ /* 0x000ea20000300800 */
[----:B------:R-:W-:-:S04]  /*31e10*/  IADD3 R18, P6, R6, UR5, RZ ;  /* 0x0000000506127c10 */ /* 0x000fc8000ffde0ff */
[----:B------:R-:W-:Y:S02]  /*31e20*/  IADD3.X R19, R7, UR4, RZ, P6, !PT ;  /* 0x0000000407137c10 */ /* 0x000fe4000b7fe4ff */
[----:B------:R-:W-:-:S13]  /*31e30*/  ISETP.GT.AND P6, PT, R0, 0x8, P2 ;  /* 0x000000080000780c */ /* 0x000fda00017c4270 */
[----:B------:R0:W-:Y:S01]  /*31e40*/  @P6 STG.E.U16 desc[UR36][R18.64+0x10], R17 ;  /* 0x0000101112006986 */ /* 0x0001e2000c101524 */
[----:B--2---:R-:W-:-:S05]  /*31e50*/  FMUL R3, R3, R2 ;  /* 0x0000000203037220 */ /* 0x004fca0000400000 */
[----:B------:R-:W-:-:S04]  /*31e60*/  F2FP.BF16.F32.PACK_AB R3, RZ, R3 ;  /* 0x00000003ff03723e */ /* 0x000fc800000010ff */
[----:B0-----:R-:W-:Y:S02]  /*31e70*/  PRMT R17, R3, 0x7610, R17 ;  /* 0x0000761003117816 */ /* 0x001fe40000000011 */
[----:B------:R-:W2:Y:S01]  /*31e80*/  LDL.LU R3, [R1+0x420] ;  /* 0x0004200001037983 */ /* 0x000ea20000300800 */
        /* <DEDUP_REMOVED lines=206> */
[----:B------:R-:W-:Y:S01]  /*32b70*/  ISETP.GT.AND P6, PT, R0, 0x50, P2 ;  /* 0x000000500000780c */ /* 0x000fe200017c4270 */
[----:B--2---:R-:W-:-:S05]  /*32b80*/  FMUL R3, R3, R2 ;  /* 0x0000000203037220 */ /* 0x004fca0000400000 */
[----:B------:R-:W-:-:S04]  /*32b90*/  F2FP.BF16.F32.PACK_AB R3, RZ, R3 ;  /* 0x00000003ff03723e */ /* 0x000fc800000010ff */
[----:B0-----:R-:W-:Y:S01]  /*32ba0*/  PRMT R17, R3, 0x7610, R17 ;  /* 0x0000761003117816 */ /* 0x001fe20000000011 */
[----:B----4-:R-:W-:Y:S02]  /*32bb0*/  FMUL R3, R218, R2 ;  /* 0x00000002da037220 */ /* 0x010fe40000400000 */
[----:B------:R-:W2:Y:S04]  /*32bc0*/  LDL.LU R218, [R1+0x2ac] ;  /* 0x0002ac0001da7983 */ /* 0x000ea80000300800 */
[----:B------:R0:W-:Y:S01]  /*32bd0*/  @P6 STG.E.U16 desc[UR36][R4.64+0xa0], R17 ;  /* 0x0000a01104006986 */ /* 0x0001e2000c101524 */
[----:B------:R-:W-:Y:S02]  /*32be0*/  ISETP.GT.AND P6, PT, R0, 0x51, P2 ;  /* 0x000000510000780c */ /* 0x000fe400017c4270 */
[----:B------:R-:W-:-:S04]  /*32bf0*/  F2FP.BF16.F32.PACK_AB R3, RZ, R3 ;  /* 0x00000003ff03723e */ /* 0x000fc800000010ff */
[----:B0-----:R-:W-:Y:S01]  /*32c00*/  PRMT R17, R3, 0x7610, R17 ;  /* 0x0000761003117816 */ /* 0x001fe20000000011 */
[----:B-----5:R-:W-:Y:S02]  /*32c10*/  FMUL R3, R216, R2 ;  /* 0x00000002d8037220 */ /* 0x020fe40000400000 */
[----:B------:R-:W3:Y:S04]  /*32c20*/  LDL.LU R216, [R1+0x2b0] ;  /* 0x0002b00001d87983 */ /* 0x000ee80000300800 */
[----:B------:R0:W-:Y:S01]  /*32c30*/  @P6 STG.E.U16 desc[UR36][R4.64+0xa2], R17 ;  /* 0x0000a21104006986 */ /* 0x0001e2000c101524 */
[----:B------:R-:W-:Y:S02]  /*32c40*/  ISETP.GT.AND P6, PT, R0, 0x58, P3 ;  /* 0x000000580000780c */ /* 0x000fe40001fc4270 */
[----:B------:R-:W-:-:S04]  /*32c50*/  F2FP.BF16.F32.PACK_AB R3, RZ, R3 ;  /* 0x00000003ff03723e */ /* 0x000fc800000010ff */
[----:B0-----:R-:W-:Y:S01]  /*32c60*/  PRMT R17, R3, 0x7610, R17 ;  /* 0x0000761003117816 */ /* 0x001fe20000000011 */
[----:B------:R-:W-:Y:S02]  /*32c70*/  FMUL R3, R217, R2 ;  /* 0x00000002d9037220 */ /* 0x000fe40000400000 */
[----:B------:R-:W4:Y:S04]  /*32c80*/  LDL.LU R217, [R1+0x2b4] ;  /* 0x0002b40001d97983 */ /* 0x000f280000300800 */
[----:B------:R0:W-:Y:S01]  /*32c90*/  @P6 STG.E.U16 desc[UR36][R6.64+0xb0], R17 ;  /* 0x0000b01106006986 */ /* 0x0001e2000c101524 */
[----:B------:R-:W-:Y:S02]  /*32ca0*/  ISETP.GT.AND P6, PT, R0, 0x59, P3 ;  /* 0x000000590000780c */ /* 0x000fe40001fc4270 */
[----:B------:R-:W-:-:S04]  /*32cb0*/  F2FP.BF16.F32.PACK_AB R3, RZ, R3 ;  /* 0x00000003ff03723e */ /* 0x000fc800000010ff */
[----:B0-----:R-:W-:Y:S01]  /*32cc0*/  PRMT R17, R3, 0x7610, R17 ;  /* 0x0000761003117816 */ /* 0x001fe20000000011 */
[----:B------:R-:W-:Y:S02]  /*32cd0*/  FMUL R3, R215, R2 ;  /* 0x00000002d7037220 */ /* 0x000fe40000400000 */
[----:B------:R-:W5:Y:S04]  /*32ce0*/  LDL.LU R215, [R1+0x2b8] ;  /* 0x0002b80001d77983 */ /* 0x000f680000300800 */
        /* <DEDUP_REMOVED lines=478> */
[-C--:B------:R-:W-:Y:S02]  /*34ad0*/  FMUL R3, R222, R2.reuse ;  /* 0x00000002de037220 */ /* 0x080fe40000400000 */
[----:B------:R-:W5:Y:S03]  /*34ae0*/  LDL.LU R222, [R1+0x3f8] ;  /* 0x0003f80001de7983 */ /* 0x000f660000300800 */
[----:B------:R-:W-:Y:S01]  /*34af0*/  F2FP.BF16.F32.PACK_AB R3, RZ, R3 ;  /* 0x00000003ff03723e */ /* 0x000fe200000010ff */
[----:B------:R0:W-:Y:S01]  /*34b00*/  @P6 STG.E.U16 desc[UR36][R6.64+0x1f2], R17 ;  /* 0x0001f21106006986 */ /* 0x0001e2000c101524 */
[----:B------:R-:W-:Y:S02]  /*34b10*/  ISETP.GT.AND P6, PT, R0, 0xf8, P2 ;  /* 0x000000f80000780c */ /* 0x000fe400017c4270 */
[----:B0-----:R-:W-:Y:S01]  /*34b20*/  PRMT R17, R3, 0x7610, R17 ;  /* 0x0000761003117816 */ /* 0x001fe20000000011 */
[----:B------:R-:W-:-:S02]  /*34b30*/  FMUL R3, R221, R2 ;  /* 0x00000002dd037220 */ /* 0x000fc40000400000 */
[----:B------:R-:W5:Y:S03]  /*34b40*/  LDL.LU R221, [R1+0x3fc] ;  /* 0x0003fc0001dd7983 */ /* 0x000f660000300800 */
[----:B------:R-:W-:-:S05]  /*34b50*/  F2FP.BF16.F32.PACK_AB R3, RZ, R3 ;  /* 0x00000003ff03723e */ /* 0x000fca00000010ff */
[----:B------:R0:W-:Y:S02]  /*34b60*/  @P6 STG.E.U16 desc[UR36][R4.64+0x1f0], R17 ;  /* 0x0001f01104006986 */ /* 0x0001e4000c101524 */
        /* <DEDUP_REMOVED lines=260> */
[----:B------:R-:W-:Y:S02]  /*35bb0*/  FMUL R3, R218, R2 ;  /* 0x00000002da037220 */ /* 0x000fe40000400000 */
[----:B------:R-:W2:Y:S04]  /*35bc0*/  LDL.LU R218, [R1+0xac] ;  /* 0x0000ac0001da7983 */ /* 0x000ea80000300800 */
[----:B------:R0:W-:Y:S01]  /*35bd0*/  @P6 STG.E.U16 desc[UR36][R14.64+0x2a0], R17 ;  /* 0x0002a0110e006986 */ /* 0x0001e2000c101524 */
[----:B------:R-:W-:Y:S02]  /*35be0*/  ISETP.GT.AND P6, PT, R0, 0x151, P5 ;  /* 0x000001510000780c */ /* 0x000fe40002fc4270 */
[----:B------:R-:W-:-:S04]  /*35bf0*/  F2FP.BF16.F32.PACK_AB R3, RZ, R3 ;  /* 0x00000003ff03723e */ /* 0x000fc800000010ff */
[----:B0-----:R-:W-:Y:S01]  /*35c00*/  PRMT R17, R3, 0x7610, R17 ;  /* 0x0000761003117816 */ /* 0x001fe20000000011 */
[----:B---3--:R-:W-:Y:S02]  /*35c10*/  FMUL R3, R216, R2 ;  /* 0x00000002d8037220 */ /* 0x008fe40000400000 */
[----:B------:R-:W3:Y:S04]  /*35c20*/  LDL.LU R216, [R1+0xb0] ;  /* 0x0000b00001d87983 */ /* 0x000ee80000300800 */
[----:B------:R0:W-:Y:S01]  /*35c30*/  @P6 STG.E.U16 desc[UR36][R14.64+0x2a2], R17 ;  /* 0x0002a2110e006986 */ /* 0x0001e2000c101524 */
[----:B------:R-:W-:Y:S02]  /*35c40*/  ISETP.GT.AND P6, PT, R0, 0x158, P0 ;  /* 0x000001580000780c */ /* 0x000fe400007c4270 */
[----:B------:R-:W-:-:S04]  /*35c50*/  F2FP.BF16.F32.PACK_AB R3, RZ, R3 ;  /* 0x00000003ff03723e */ /* 0x000fc800000010ff */
[----:B0-----:R-:W-:Y:S01]  /*35c60*/  PRMT R17, R3, 0x7610, R17 ;  /* 0x0000761003117816 */ /* 0x001fe20000000011 */
[----:B----4-:R-:W-:Y:S02]  /*35c70*/  FMUL R3, R217, R2 ;  /* 0x00000002d9037220 */ /* 0x010fe40000400000 */
[----:B------:R-:W4:Y:S04]  /*35c80*/  LDL.LU R217, [R1+0xb4] ;  /* 0x0000b40001d97983 */ /* 0x000f280000300800 */
[----:B------:R0:W-:Y:S01]  /*35c90*/  @P6 STG.E.U16 desc[UR36][R12.64+0x2b0], R17 ;  /* 0x0002b0110c006986 */ /* 0x0001e2000c101524 */
[----:B------:R-:W-:Y:S02]  /*35ca0*/  ISETP.GT.AND P6, PT, R0, 0x159, P0 ;  /* 0x000001590000780c */ /* 0x000fe400007c4270 */
[----:B------:R-:W-:-:S04]  /*35cb0*/  F2FP.BF16.F32.PACK_AB R3, RZ, R3 ;  /* 0x00000003ff03723e */ /* 0x000fc800000010ff */
[----:B0-----:R-:W-:Y:S01]  /*35cc0*/  PRMT R17, R3, 0x7610, R17 ;  /* 0x0000761003117816 */ /* 0x001fe20000000011 */
[----:B-----5:R-:W-:Y:S02]  /*35cd0*/  FMUL R3, R215, R2 ;  /* 0x00000002d7037220 */ /* 0x020fe40000400000 */
        /* <DEDUP_REMOVED lines=471> */
[----:B------:R-:W-:-:S02]  /*37a50*/  F2FP.BF16.F32.PACK_AB R3, RZ, R3 ;  /* 0x00000003ff03723e */ /* 0x000fc400000010ff */
[----:B------:R-:W-:Y:S01]  /*37a60*/  ISETP.GT.AND P0, PT, R0, 0x1f9, P0 ;  /* 0x000001f90000780c */ /* 0x000fe20000704270 */
[----:B0-----:R-:W-:-:S08]  /*37a70*/  FMUL R17, R223, R2 ;  /* 0x00000002df117220 */ /* 0x001fd00000400000 */
[----:B------:R0:W-:Y:S01]  /*37a80*/  @P6 STG.E.U16 desc[UR36][R12.64+0x3f0], R3 ;  /* 0x0003f0030c006986 */ /* 0x0001e2000c101524 */
[----:B------:R-:W-:Y:S02]  /*37a90*/  ISETP.GT.AND P6, PT, R0, 0x1f8, P5 ;  /* 0x000001f80000780c */ /* 0x000fe40002fc4270 */
[----:B------:R-:W-:Y:S01]  /*37aa0*/  F2FP.BF16.F32.PACK_AB R17, RZ, R17 ;  /* 0x00000011ff11723e */ /* 0x000fe200000010ff */
[----:B------:R-:W5:Y:S03]  /*37ab0*/  LDL.LU R223, [R1+0x1f4] ;  /* 0x0001f40001df7983 */ /* 0x000f660000300800 */
[----:B------:R-:W-:Y:S01]  /*37ac0*/  PRMT R18, R17, 0x7610, R18 ;  /* 0x0000761011127816 */ /* 0x000fe20000000012 */
[----:B0-----:R-:W-:-:S04]  /*37ad0*/  FMUL R3, R222, R2 ;  /* 0x00000002de037220 */ /* 0x001fc80000400000 */
[----:B------:R0:W-:Y:S01]  /*37ae0*/  @P0 STG.E.U16 desc[UR36][R12.64+0x3f2], R18 ;  /* 0x0003f2120c000986 */ /* 0x0001e2000c101524 */
[----:B------:R-:W-:Y:S01]  /*37af0*/  F2FP.BF16.F32.PACK_AB R3, RZ, R3 ;  /* 0x00000003ff03723e */ /* 0x000fe200000010ff */
[----:B------:R-:W-:Y:S02]  /*37b00*/  FMUL R17, R221, R2 ;  /* 0x00000002dd117220 */ /* 0x000fe40000400000 */
[----:B------:R-:W5:Y:S01]  /*37b10*/  LDL.LU R222, [R1+0x1f8] ;  /* 0x0001f80001de7983 */ /* 0x000f620000300800 */
[----:B------:R-:W-:-:S03]  /*37b20*/  PRMT R19, R3, 0x7610, R19 ;  /* 0x0000761003137816 */ /* 0x000fc60000000013 */
[----:B------:R-:W5:Y:S01]  /*37b30*/  LDL.LU R221, [R1+0x1fc] ;  /* 0x0001fc0001dd7983 */ /* 0x000f620000300800 */
[----:B0-----:R-:W-:Y:S02]  /*37b40*/  @P6 IMAD.MOV.U32 R12, RZ, RZ, R14 ;  /* 0x000000ffff0c6224 */ /* 0x001fe400078e000e */
[----:B------:R-:W-:-:S05]  /*37b50*/  @P6 IMAD.MOV.U32 R13, RZ, RZ, R15 ;  /* 0x000000ffff0d6224 */ /* 0x000fca00078e000f */
[----:B------:R0:W-:Y:S04]  /*37b60*/  @P6 STG.E.U16 desc[UR36][R12.64+0x3f0], R19 ;  /* 0x0003f0130c006986 */ /* 0x0001e8000c101524 */
[----:B0-----:R-:W2:Y:S04]  /*37b70*/  LDL.LU R12, [R1] ;  /* 0x00000000010c7983 */ /* 0x001ea80000300800 */
[----:B------:R-:W3:Y:S01]  /*37b80*/  LDL.LU R13, [R1+0x4] ;  /* 0x00000400010d7983 */ /* 0x000ee20000300800 */
[C---:B------:R-:W-:Y:S02]  /*37b90*/  ISETP.GT.AND P5, PT, R0.reuse, 0x1f9, P5 ;  /* 0x000001f90000780c */ /* 0x040fe40002fa4270 */
[----:B------:R-:W-:Y:S01]  /*37ba0*/  F2FP.BF16.F32.PACK_AB R3, RZ, R17 ;  /* 0x00000011ff03723e */ /* 0x000fe200000010ff */
[----:B------:R-:W4:Y:S01]  /*37bb0*/  LDL.LU R19, [R1+0xa8] ;  /* 0x0000a80001137983 */ /* 0x000f220000300800 */
[----:B------:R-:W-:-:S02]  /*37bc0*/  ISETP.GT.AND P6, PT, R0, 0x100, P1 ;  /* 0x000001000000780c */ /* 0x000fc40000fc4270 */
[----:B------:R-:W-:Y:S02]  /*37bd0*/  ISETP.GT.AND P0, PT, R0, 0x101, P1 ;  /* 0x000001010000780c */ /* 0x000fe40000f04270 */
[----:B------:R-:W-:-:S05]  /*37be0*/  PRMT R17, R3, 0x7610, R17 ;  /* 0x0000761003117816 */ /* 0x000fca0000000011 */
[----:B------:R-:W-:Y:S01]  /*37bf0*/  @P5 STG.E.U16 desc[UR36][R14.64+0x3f2], R17 ;  /* 0x0003f2110e005986 */ /* 0x000fe2000c101524 */
[-C--:B--2---:R-:W-:Y:S01]  /*37c00*/  FMUL R12, R12, R2.reuse ;  /* 0x000000020c0c7220 */ /* 0x084fe20000400000 */
[----:B---3--:R-:W-:-:S04]  /*37c10*/  FMUL R13, R13, R2 ;  /* 0x000000020d0d7220 */ /* 0x008fc80000400000 */
[----:B------:R-:W-:Y:S02]  /*37c20*/  F2FP.BF16.F32.PACK_AB R12, RZ, R12 ;  /* 0x0000000cff0c723e */ /* 0x000fe400000010ff */
[----:B------:R-:W-:Y:S02]  /*37c30*/  F2FP.BF16.F32.PACK_AB R3, RZ, R13 ;  /* 0x0000000dff03723e */ /* 0x000fe400000010ff */
[----:B------:R-:W-:Y:S02]  /*37c40*/  PRMT R13, R12, 0x7610, R13 ;  /* 0x000076100c0d7816 */ /* 0x000fe4000000000d */
[----:B------:R-:W-:Y:S02]  /*37c50*/  PRMT R12, R3, 0x7610, R12 ;  /* 0x00007610030c7816 */ /* 0x000fe4000000000c */
[----:B------:R-:W2:Y:S04]  /*37c60*/  LDL.LU R3, [R1+0x8] ;  /* 0x0000080001037983 */ /* 0x000ea80000300800 */
[----:B------:R0:W-:Y:S04]  /*37c70*/  @P6 STG.E.U16 desc[UR36][R10.64+0x200], R13 ;  /* 0x0002000d0a006986 */ /* 0x0001e8000c101524 */
[----:B------:R1:W-:Y:S04]  /*37c80*/  @P0 STG.E.U16 desc[UR36][R10.64+0x202], R12 ;  /* 0x0002020c0a000986 */ /* 0x0003e8000c101524 */
[----:B0-----:R-:W3:Y:S04]  /*37c90*/  LDL.LU R13, [R1+0x10] ;  /* 0x00001000010d7983 */ /* 0x001ee80000300800 */
[----:B-1----:R-:W5:Y:S01]  /*37ca0*/  LDL.LU R12, [R1+0xc] ;  /* 0x00000c00010c7983 */ /* 0x002f620000300800 */
[----:B------:R-:W-:Y:S01]  /*37cb0*/  ISETP.GT.AND P5, PT, R0, 0x100, P4 ;  /* 0x000001000000780c */ /* 0x000fe200027a4270 */
[----:B--2---:R-:W-:-:S05]  /*37cc0*/  FMUL R3, R3, R2 ;  /* 0x0000000203037220 */ /* 0x004fca0000400000 */
[----:B------:R-:W-:-:S04]  /*37cd0*/  F2FP.BF16.F32.PACK_AB R3, RZ, R3 ;  /* 0x00000003ff03723e */ /* 0x000fc800000010ff */
[----:B------:R-:W-:Y:S01]  /*37ce0*/  PRMT R14, R3, 0x7610, R14 ;  /* 0x00007610030e7816 */ /* 0x000fe2000000000e */
[----:B-----5:R-:W-:-:S04]  /*37cf0*/  FMUL R12, R12, R2 ;  /* 0x000000020c0c7220 */ /* 0x020fc80000400000 */
[----:B------:R0:W-:Y:S01]  /*37d00*/  @P5 STG.E.U16 desc[UR36][R8.64+0x200], R14 ;  /* 0x0002000e08005986 */ /* 0x0001e2000c101524 */
[----:B------:R-:W-:-:S04]  /*37d10*/  F2FP.BF16.F32.PACK_AB R12, RZ, R12 ;  /* 0x0000000cff0c723e */ /* 0x000fc800000010ff */
[----:B0-----:R-:W-:Y:S02]  /*37d20*/  PRMT R14, R12, 0x7610, R14 ;  /* 0x000076100c0e7816 */ /* 0x001fe4000000000e */
[----:B------:R-:W2:Y:S01]  /*37d30*/  LDL.LU R12, [R1+0x14] ;  /* 0x00001400010c7983 */ /* 0x000ea20000300800 */
[C---:B------:R-:W-:Y:S01]  /*37d40*/  ISETP.GT.AND P6, PT, R0.reuse, 0x101, P4 ;  /* 0x000001010000780c */ /* 0x040fe200027c4270 */
[----:B---3--:R-:W-:Y:S01]  /*37d50*/  FMUL R13, R13, R2 ;  /* 0x000000020d0d7220 */ /* 0x008fe20000400000 */
[----:B------:R-:W-:-:S04]  /*37d60*/  ISETP.GT.AND P0, PT, R0, 0x108, P1 ;  /* 0x000001080000780c */ /* 0x000fc80000f04270 */
[----:B------:R-:W-:-:S04]  /*37d70*/  F2FP.BF16.F32.PACK_AB R3, RZ, R13 ;  /* 0x0000000dff03723e */ /* 0x000fc800000010ff */
[----:B------:R-:W-:-:S03]  /*37d80*/  PRMT R13, R3, 0x7610, R13 ;  /* 0x00007610030d7816 */ /* 0x000fc6000000000d */
[----:B------:R-:W-:Y:S04]  /*37d90*/  @P6 STG.E.U16 desc[UR36][R8.64+0x202], R14 ;  /* 0x0002020e08006986 */ /* 0x000fe8000c101524 */
[----:B------:R0:W-:Y:S01]  /*37da0*/  @P0 STG.E.U16 desc[UR36][R10.64+0x210], R13 ;  /* 0x0002100d0a000986 */ /* 0x0001e2000c101524 */
[----:B--2---:R-:W-:-:S05]  /*37db0*/  FMUL R12, R12, R2 ;  /* 0x000000020c0c7220 */ /* 0x004fca0000400000 */
[----:B------:R-:W-:Y:S02]  /*37dc0*/  F2FP.BF16.F32.PACK_AB R3, RZ, R12 ;  /* 0x0000000cff03723e */ /* 0x000fe400000010ff */
[----:B------:R-:W2:Y:S04]  /*37dd0*/  LDL.LU R12, [R1+0x18] ;  /* 0x00001800010c7983 */ /* 0x000ea80000300800 */
[----:B0-----:R-:W3:Y:S01]  /*37de0*/  LDL.LU R13, [R1+0x1c] ;  /* 0x00001c00010d7983 */ /* 0x001ee20000300800 */
[----:B------:R-:W-:-:S13]  /*37df0*/  ISETP.GT.AND P5, PT, R0, 0x109, P1 ;  /* 0x000001090000780c */ /* 0x000fda0000fa4270 */
[----:B------:R0:W-:Y:S01]  /*37e00*/  @P5 STG.E.U16 desc[UR36][R10.64+0x212], R3 ;  /* 0x000212030a005986 */ /* 0x0001e2000c101524 */
[-C--:B--2---:R-:W-:Y:S01]  /*37e10*/  FMUL R12, R12, R2.reuse ;  /* 0x000000020c0c7220 */ /* 0x084fe20000400000 */
[----:B---3--:R-:W-:-:S04]  /*37e20*/  FMUL R13, R13, R2 ;  /* 0x000000020d0d7220 */ /* 0x008fc80000400000 */
[----:B------:R-:W-:Y:S02]  /*37e30*/  F2FP.BF16.F32.PACK_AB R12, RZ, R12 ;  /* 0x0000000cff0c723e */ /* 0x000fe400000010ff */
[----:B0-----:R-:W-:Y:S02]  /*37e40*/  F2FP.BF16.F32.PACK_AB R3, RZ, R13 ;  /* 0x0000000dff03723e */ /* 0x001fe400000010ff */
[----:B------:R-:W-:Y:S02]  /*37e50*/  PRMT R13, R12, 0x7610, R13 ;  /* 0x000076100c0d7816 */ /* 0x000fe4000000000d */
[----:B------:R-:W2:Y:S01]  /*37e60*/  LDL.LU R12, [R1+0x20] ;  /* 0x00002000010c7983 */ /* 0x000ea20000300800 */
[C---:B------:R-:W-:Y:S02]  /*37e70*/  ISETP.GT.AND P6, PT, R0.reuse, 0x108, P4 ;  /* 0x000001080000780c */ /* 0x040fe400027c4270 */
[C---:B------:R-:W-:Y:S02]  /*37e80*/  ISETP.GT.AND P0, PT, R0.reuse, 0x109, P4 ;  /* 0x000001090000780c */ /* 0x040fe40002704270 */
[----:B------:R-:W-:-:S02]  /*37e90*/  ISETP.GT.AND P5, PT, R0, 0x110, P1 ;  /* 0x000001100000780c */ /* 0x000fc40000fa4270 */
[----:B------:R-:W-:-:S07]  /*37ea0*/  PRMT R14, R3, 0x7610, R14 ;  /* 0x00007610030e7816 */ /* 0x000fce000000000e */
[----:B------:R0:W-:Y:S04]  /*37eb0*/  @P6 STG.E.U16 desc[UR36][R8.64+0x210], R13 ;  /* 0x0002100d08006986 */ /* 0x0001e8000c101524 */
[----:B------:R-:W-:Y:S01]  /*37ec0*/  @P0 STG.E.U16 desc[UR36][R8.64+0x212], R14 ;  /* 0x0002120e08000986 */ /* 0x000fe2000c101524 */
[----:B--2---:R-:W-:-:S05]  /*37ed0*/  FMUL R12, R12, R2 ;  /* 0x000000020c0c7220 */ /* 0x004fca0000400000 */
[----:B------:R-:W-:Y:S02]  /*37ee0*/  F2FP.BF16.F32.PACK_AB R3, RZ, R12 ;  /* 0x0000000cff03723e */ /* 0x000fe400000010ff */
[----:B------:R-:W2:Y:S02]  /*37ef0*/  LDL.LU R12, [R1+0x24] ;  /* 0x00002400010c7983 */ /* 0x000ea40000300800 */
[----:B0-----:R-:W-:Y:S02]  /*37f00*/  PRMT R13, R3, 0x7610, R13 ;  /* 0x00007610030d7816 */ /* 0x001fe4000000000d */
[----:B------:R-:W3:Y:S04]  /*37f10*/  LDL.LU R3, [R1+0x28] ;  /* 0x0000280001037983 */ /* 0x000ee80000300800 */
[----:B------:R0:W-:Y:S04]  /*37f20*/  @P5 STG.E.U16 desc[UR36][R10.64+0x220], R13 ;  /* 0x0002200d0a005986 */ /* 0x0001e8000c101524 */
[----:B0-----:R-:W5:Y:S01]  /*37f30*/  LDL.LU R13, [R1+0x2c] ;  /* 0x00002c00010d7983 */ /* 0x001f620000300800 */
[----:B------:R-:W-:-:S02]  /*37f40*/  ISETP.GT.AND P6, PT, R0, 0x111, P1 ;  /* 0x000001110000780c */ /* 0x000fc40000fc4270 */
[C---:B------:R-:W-:Y:S02]  /*37f50*/  ISETP.GT.AND P0, PT, R0.reuse, 0x110, P4 ;  /* 0x000001100000780c */ /* 0x040fe40002704270 */
[----:B------:R-:W-:Y:S01]  /*37f60*/  ISETP.GT.AND P5, PT, R0, 0x111, P4 ;  /* 0x000001110000780c */ /* 0x000fe200027a4270 */
[-C--:B--2---:R-:W-:Y:S01]  /*37f70*/  FMUL R12, R12, R2.reuse ;  /* 0x000000020c0c7220 */ /* 0x084fe20000400000 */
[----:B---3--:R-:W-:-:S04]  /*37f80*/  FMUL R3, R3, R2 ;  /* 0x0000000203037220 */ /* 0x008fc80000400000 */
[----:B------:R-:W-:Y:S02]  /*37f90*/  F2FP.BF16.F32.PACK_AB R12, RZ, R12 ;  /* 0x0000000cff0c723e */ /* 0x000fe400000010ff */
[----:B------:R-:W-:-:S04]  /*37fa0*/  F2FP.BF16.F32.PACK_AB R3, RZ, R3 ;  /* 0x00000003ff03723e */ /* 0x000fc800000010ff */
[----:B------:R-:W-:Y:S01]  /*37fb0*/  PRMT R14, R3, 0x7610, R14 ;  /* 0x00007610030e7816 */ /* 0x000fe2000000000e */
[----:B-----5:R-:W-:Y:S01]  /*37fc0*/  FMUL R13, R13, R2 ;  /* 0x000000020d0d7220 */ /* 0x020fe20000400000 */
[----:B------:R0:W-:Y:S04]  /*37fd0*/  @P6 STG.E.U16 desc[UR36][R10.64+0x222], R12 ;  /* 0x0002220c0a006986 */ /* 0x0001e8000c101524 */
[----:B------:R-:W-:-:S04]  /*37fe0*/  F2FP.BF16.F32.PACK_AB R3, RZ, R13 ;  /* 0x0000000dff03723e */ /* 0x000fc800000010ff */
[----:B------:R-:W-:Y:S01]  /*37ff0*/  PRMT R13, R3, 0x7610, R13 ;  /* 0x00007610030d7816 */ /* 0x000fe2000000000d */
[----:B0-----:R-:W2:Y:S04]  /*38000*/  LDL.LU R12, [R1+0x30] ;  /* 0x00003000010c7983 */ /* 0x001ea80000300800 */
[----:B------:R-:W3:Y:S04]  /*38010*/  LDL.LU R3, [R1+0x34] ;  /* 0x0000340001037983 */ /* 0x000ee80000300800 */
[----:B------:R-:W-:Y:S04]  /*38020*/  @P0 STG.E.U16 desc[UR36][R8.64+0x220], R14 ;  /* 0x0002200e08000986 */ /* 0x000fe8000c101524 */
        /* <DEDUP_REMOVED lines=8> */
[----:B------:R-:W-:Y:S02]  /*380b0*/  F2FP.BF16.F32.PACK_AB R3, RZ, R3 ;  /* 0x00000003ff03723e */ /* 0x000fe400000010ff */
[----:B------:R-:W-:Y:S02]  /*380c0*/  PRMT R14, R12, 0x7610, R14 ;  /* 0x000076100c0e7816 */ /* 0x000fe4000000000e */
[----:B------:R-:W-:Y:S01]  /*380d0*/  PRMT R12, R3, 0x7610, R12 ;  /* 0x00007610030c7816 */ /* 0x000fe2000000000c */
[----:B-----5:R-:W-:-:S04]  /*380e0*/  FMUL R13, R13, R2 ;  /* 0x000000020d0d7220 */ /* 0x020fc80000400000 */
[----:B------:R0:W-:Y:S01]  /*380f0*/  @P0 STG.E.U16 desc[UR36][R10.64+0x232], R12 ;  /* 0x0002320c0a000986 */ /* 0x0001e2000c101524 */
[----:B------:R-:W-:-:S04]  /*38100*/  F2FP.BF16.F32.PACK_AB R3, RZ, R13 ;  /* 0x0000000dff03723e */ /* 0x000fc800000010ff */
[----:B------:R-:W-:Y:S01]  /*38110*/  PRMT R13, R3, 0x7610, R13 ;  /* 0x00007610030d7816 */ /* 0x000fe2000000000d */
[----:B------:R-:W-:Y:S04]  /*38120*/  @P6 STG.E.U16 desc[UR36][R10.64+0x230], R14 ;  /* 0x0002300e0a006986 */ /* 0x000fe8000c101524 */
[----:B0-----:R-:W2:Y:S04]  /*38130*/  LDL.LU R12, [R1+0x3c] ;  /* 0x00003c00010c7983 */ /* 0x001ea80000300800 */
[----:B------:R-:W3:Y:S04]  /*38140*/  LDL.LU R3, [R1+0x40] ;  /* 0x0000400001037983 */ /* 0x000ee80000300800 */
[----:B------:R0:W-:Y:S04]  /*38150*/  @P5 STG.E.U16 desc[UR36][R8.64+0x230], R13 ;  /* 0x0002300d08005986 */ /* 0x0001e8000c101524 */
[----:B0-----:R-:W5:Y:S01]  /*38160*/  LDL.LU R13, [R1+0x44] ;  /* 0x00004400010d7983 */ /* 0x001f620000300800 */
[----:B--2---:R-:W-:-:S05]  /*38170*/  FMUL R12, R12, R2 ;  /* 0x000000020c0c7220 */ /* 0x004fca0000400000 */
[----:B------:R-:W-:-:S04]  /*38180*/  F2FP.BF16.F32.PACK_AB R12, RZ, R12 ;  /* 0x0000000cff0c723e */ /* 0x000fc800000010ff */
[----:B------:R-:W-:Y:S01]  /*38190*/  PRMT R14, R12, 0x7610, R14 ;  /* 0x000076100c0e7816 */ /* 0x000fe2000000000e */
[----:B-----5:R-:W-:-:S05]  /*381a0*/  FMUL R13, R13, R2 ;  /* 0x000000020d0d7220 */ /* 0x020fca0000400000 */
[----:B------:R-:W-:Y:S02]  /*381b0*/  F2FP.BF16.F32.PACK_AB R12, RZ, R13 ;  /* 0x0000000dff0c723e */ /* 0x000fe400000010ff */
[----:B------:R-:W2:Y:S01]  /*381c0*/  LDL.LU R13, [R1+0x48] ;  /* 0x00004800010d7983 */ /* 0x000ea20000300800 */
[C---:B------:R-:W-:Y:S02]  /*381d0*/  ISETP.GT.AND P0, PT, R0.reuse, 0x119, P4 ;  /* 0x000001190000780c */ /* 0x040fe40002704270 */
[C---:B------:R-:W-:Y:S02]  /*381e0*/  ISETP.GT.AND P6, PT, R0.reuse, 0x120, P1 ;  /* 0x000001200000780c */ /* 0x040fe40000fc4270 */
[----:B------:R-:W-:Y:S01]  /*381f0*/  ISETP.GT.AND P5, PT, R0, 0x121, P1 ;  /* 0x000001210000780c */ /* 0x000fe20000fa4270 */
[----:B---3--:R-:W-:-:S05]  /*38200*/  FMUL R3, R3, R2 ;  /* 0x0000000203037220 */ /* 0x008fca0000400000 */
[----:B------:R-:W-:-:S03]  /*38210*/  F2FP.BF16.F32.PACK_AB R3, RZ, R3 ;  /* 0x00000003ff03723e */ /* 0x000fc600000010ff */
[----:B------:R-:W-:Y:S04]  /*38220*/  @P0 STG.E.U16 desc[UR36][R8.64+0x232], R14 ;  /* 0x0002320e08000986 */ /* 0x000fe8000c101524 */
[----:B------:R0:W-:Y:S04]  /*38230*/  @P6 STG.E.U16 desc[UR36][R10.64+0x240], R3 ;  /* 0x000240030a006986 */ /* 0x0001e8000c101524 */
[----:B------:R1:W-:Y:S04]  /*38240*/  @P5 STG.E.U16 desc[UR36][R10.64+0x242], R12 ;  /* 0x0002420c0a005986 */ /* 0x0003e8000c101524 */
[----:B0-----:R-:W3:Y:S01]  /*38250*/  LDL.LU R3, [R1+0x4c] ;  /* 0x00004c0001037983 */ /* 0x001ee20000300800 */
[----:B--2---:R-:W-:-:S05]  /*38260*/  FMUL R13, R13, R2 ;  /* 0x000000020d0d7220 */ /* 0x004fca0000400000 */
[----:B-1----:R-:W-:Y:S02]  /*38270*/  F2FP.BF16.F32.PACK_AB R12, RZ, R13 ;  /* 0x0000000dff0c723e */ /* 0x002fe400000010ff */
[----:B------:R-:W2:Y:S02]  /*38280*/  LDL.LU R13, [R1+0x50] ;  /* 0x00005000010d7983 */ /* 0x000ea40000300800 */
[----:B------:R-:W-:Y:S01]  /*38290*/  PRMT R14, R12, 0x7610, R14 ;  /* 0x000076100c0e7816 */ /* 0x000fe2000000000e */
[----:B--2---:R-:W-:-:S05]  /*382a0*/  FMUL R13, R13, R2 ;  /* 0x000000020d0d7220 */ /* 0x004fca0000400000 */
[----:B------:R-:W-:-:S04]  /*382b0*/  F2FP.BF16.F32.PACK_AB R12, RZ, R13 ;  /* 0x0000000dff0c723e */ /* 0x000fc800000010ff */
[----:B------:R-:W-:Y:S02]  /*382c0*/  PRMT R13, R12, 0x7610, R13 ;  /* 0x000076100c0d7816 */ /* 0x000fe4000000000d */
[----:B------:R-:W2:Y:S01]  /*382d0*/  LDL.LU R12, [R1+0x58] ;  /* 0x00005800010c7983 */ /* 0x000ea20000300800 */
[C---:B------:R-:W-:Y:S02]  /*382e0*/  ISETP.GT.AND P0, PT, R0.reuse, 0x120, P4 ;  /* 0x000001200000780c */ /* 0x040fe40002704270 */
[C---:B------:R-:W-:Y:S01]  /*382f0*/  ISETP.GT.AND P6, PT, R0.reuse, 0x121, P4 ;  /* 0x000001210000780c */ /* 0x040fe200027c4270 */
[----:B---3--:R-:W-:Y:S01]  /*38300*/  FMUL R3, R3, R2 ;  /* 0x0000000203037220 */ /* 0x008fe20000400000 */
[----:B------:R-:W-:-:S04]  /*38310*/  ISETP.GT.AND P5, PT, R0, 0x128, P1 ;  /* 0x000001280000780c */ /* 0x000fc80000fa4270 */
[----:B------:R-:W-:-:S05]  /*38320*/  F2FP.BF16.F32.PACK_AB R3, RZ, R3 ;  /* 0x00000003ff03723e */ /* 0x000fca00000010ff */
[----:B------:R-:W-:Y:S04]  /*38330*/  @P0 STG.E.U16 desc[UR36][R8.64+0x240], R14 ;  /* 0x0002400e08000986 */ /* 0x000fe8000c101524 */
[----:B------:R0:W-:Y:S04]  /*38340*/  @P6 STG.E.U16 desc[UR36][R8.64+0x242], R3 ;  /* 0x0002420308006986 */ /* 0x0001e8000c101524 */
[----:B------:R1:W-:Y:S04]  /*38350*/  @P5 STG.E.U16 desc[UR36][R10.64+0x250], R13 ;  /* 0x0002500d0a005986 */ /* 0x0003e8000c101524 */
[----:B0-----:R-:W3:Y:S04]  /*38360*/  LDL.LU R3, [R1+0x54] ;  /* 0x0000540001037983 */ /* 0x001ee80000300800 */
[----:B-1----:R-:W5:Y:S01]  /*38370*/  LDL.LU R13, [R1+0x5c] ;  /* 0x00005c00010d7983 */ /* 0x002f620000300800 */
[----:B--2---:R-:W-:-:S05]  /*38380*/  FMUL R12, R12, R2 ;  /* 0x000000020c0c7220 */ /* 0x004fca0000400000 */
[----:B------:R-:W-:-:S04]  /*38390*/  F2FP.BF16.F32.PACK_AB R12, RZ, R12 ;  /* 0x0000000cff0c723e */ /* 0x000fc800000010ff */
[----:B------:R-:W-:Y:S02]  /*383a0*/  PRMT R15, R12, 0x7610, R15 ;  /* 0x000076100c0f7816 */ /* 0x000fe4000000000f */
[----:B------:R-:W2:Y:S01]  /*383b0*/  LDL.LU R12, [R1+0x60] ;  /* 0x00006000010c7983 */ /* 0x000ea20000300800 */
[C---:B------:R-:W-:Y:S02]  /*383c0*/  ISETP.GT.AND P6, PT, R0.reuse, 0x129, P1 ;  /* 0x000001290000780c */ /* 0x040fe40000fc4270 */
[C---:B------:R-:W-:Y:S02]  /*383d0*/  ISETP.GT.AND P0, PT, R0.reuse, 0x128, P4 ;  /* 0x000001280000780c */ /* 0x040fe40002704270 */
[----:B------:R-:W-:Y:S01]  /*383e0*/  ISETP.GT.AND P5, PT, R0, 0x129, P4 ;  /* 0x000001290000780c */ /* 0x000fe200027a4270 */
[-C--:B---3--:R-:W-:Y:S01]  /*383f0*/  FMUL R3, R3, R2.reuse ;  /* 0x0000000203037220 */ /* 0x088fe20000400000 */
[----:B-----5:R-:W-:-:S04]  /*38400*/  FMUL R13, R13, R2 ;  /* 0x000000020d0d7220 */ /* 0x020fc80000400000 */
[----:B------:R-:W-:-:S04]  /*38410*/  F2FP.BF16.F32.PACK_AB R3, RZ, R3 ;  /* 0x00000003ff03723e */ /* 0x000fc800000010ff */
[----:B------:R-:W-:Y:S02]  /*38420*/  PRMT R14, R3, 0x7610, R14 ;  /* 0x00007610030e7816 */ /* 0x000fe4000000000e */
[----:B------:R-:W-:-:S04]  /*38430*/  F2FP.BF16.F32.PACK_AB R3, RZ, R13 ;  /* 0x0000000dff03723e */ /* 0x000fc800000010ff */
[----:B------:R-:W-:Y:S01]  /*38440*/  PRMT R13, R3, 0x7610, R13 ;  /* 0x00007610030d7816 */ /* 0x000fe2000000000d */
[----:B------:R-:W-:Y:S04]  /*38450*/  @P6 STG.E.U16 desc[UR36][R10.64+0x252], R14 ;  /* 0x0002520e0a006986 */ /* 0x000fe8000c101524 */
[----:B------:R-:W-:Y:S04]  /*38460*/  @P0 STG.E.U16 desc[UR36][R8.64+0x250], R15 ;  /* 0x0002500f08000986 */ /* 0x000fe8000c101524 */
[----:B------:R0:W-:Y:S01]  /*38470*/  @P5 STG.E.U16 desc[UR36][R8.64+0x252], R13 ;  /* 0x0002520d08005986 */ /* 0x0001e2000c101524 */
[----:B--2---:R-:W-:-:S05]  /*38480*/  FMUL R12, R12, R2 ;  /* 0x000000020c0c7220 */ /* 0x004fca0000400000 */
[----:B------:R-:W-:Y:S02]  /*38490*/  F2FP.BF16.F32.PACK_AB R3, RZ, R12 ;  /* 0x0000000cff03723e */ /* 0x000fe400000010ff */
[----:B------:R-:W2:Y:S04]  /*384a0*/  LDL.LU R12, [R1+0x64] ;  /* 0x00006400010c7983 */ /* 0x000ea80000300800 */
[----:B0-----:R-:W3:Y:S01]  /*384b0*/  LDL.LU R13, [R1+0x68] ;  /* 0x00006800010d7983 */ /* 0x001ee20000300800 */
[----:B------:R-:W-:Y:S01]  /*384c0*/  PRMT R14, R3, 0x7610, R14 ;  /* 0x00007610030e7816 */ /* 0x000fe2000000000e */
[-C--:B--2---:R-:W-:Y:S01]  /*384d0*/  FMUL R12, R12, R2.reuse ;  /* 0x000000020c0c7220 */ /* 0x084fe20000400000 */
[----:B---3--:R-:W-:-:S04]  /*384e0*/  FMUL R13, R13, R2 ;  /* 0x000000020d0d7220 */ /* 0x008fc80000400000 */
[----:B------:R-:W-:Y:S02]  /*384f0*/  F2FP.BF16.F32.PACK_AB R12, RZ, R12 ;  /* 0x0000000cff0c723e */ /* 0x000fe400000010ff */
[----:B------:R-:W-:Y:S02]  /*38500*/  F2FP.BF16.F32.PACK_AB R3, RZ, R13 ;  /* 0x0000000dff03723e */ /* 0x000fe400000010ff */
[----:B------:R-:W-:Y:S02]  /*38510*/  PRMT R13, R12, 0x7610, R13 ;  /* 0x000076100c0d7816 */ /* 0x000fe4000000000d */
[----:B------:R-:W2:Y:S01]  /*38520*/  LDL.LU R12, [R1+0x6c] ;  /* 0x00006c00010c7983 */ /* 0x000ea20000300800 */
[C---:B------:R-:W-:Y:S02]  /*38530*/  ISETP.GT.AND P0, PT, R0.reuse, 0x130, P1 ;  /* 0x000001300000780c */ /* 0x040fe40000f04270 */
[----:B------:R-:W-:-:S11]  /*38540*/  ISETP.GT.AND P6, PT, R0, 0x131, P1 ;  /* 0x000001310000780c */ /* 0x000fd60000fc4270 */
[----:B------:R0:W-:Y:S04]  /*38550*/  @P0 STG.E.U16 desc[UR36][R10.64+0x260], R14 ;  /* 0x0002600e0a000986 */ /* 0x0001e8000c101524 */
[----:B------:R1:W-:Y:S01]  /*38560*/  @P6 STG.E.U16 desc[UR36][R10.64+0x262], R13 ;  /* 0x0002620d0a006986 */ /* 0x0003e2000c101524 */
[----:B0-----:R-:W-:-:S03]  /*38570*/  PRMT R14, R3, 0x7610, R14 ;  /* 0x00007610030e7816 */ /* 0x001fc6000000000e */
[----:B-1----:R-:W3:Y:S01]  /*38580*/  LDL.LU R13, [R1+0x74] ;  /* 0x00007400010d7983 */ /* 0x002ee20000300800 */
[----:B--2---:R-:W-:-:S05]  /*38590*/  FMUL R12, R12, R2 ;  /* 0x000000020c0c7220 */ /* 0x004fca0000400000 */
[----:B------:R-:W-:Y:S02]  /*385a0*/  F2FP.BF16.F32.PACK_AB R3, RZ, R12 ;  /* 0x0000000cff03723e */ /* 0x000fe400000010ff */
[----:B------:R-:W2:Y:S01]  /*385b0*/  LDL.LU R12, [R1+0x70] ;  /* 0x00007000010c7983 */ /* 0x000ea20000300800 */
[C---:B------:R-:W-:Y:S02]  /*385c0*/  ISETP.GT.AND P5, PT, R0.reuse, 0x130, P4 ;  /* 0x000001300000780c */ /* 0x040fe400027a4270 */
[C---:B------:R-:W-:Y:S02]  /*385d0*/  ISETP.GT.AND P0, PT, R0.reuse, 0x131, P4 ;  /* 0x000001310000780c */ /* 0x040fe40002704270 */
[----:B------:R-:W-:-:S09]  /*385e0*/  ISETP.GT.AND P6, PT, R0, 0x138, P1 ;  /* 0x000001380000780c */ /* 0x000fd20000fc4270 */
[----:B------:R0:W-:Y:S01]  /*385f0*/  @P5 STG.E.U16 desc[UR36][R8.64+0x260], R14 ;  /* 0x0002600e08005986 */ /* 0x0001e2000c101524 */
[----:B------:R-:W-:Y:S01]  /*38600*/  ISETP.GT.AND P5, PT, R0, 0x139, P1 ;  /* 0x000001390000780c */ /* 0x000fe20000fa4270 */
[----:B---3--:R-:W-:Y:S01]  /*38610*/  FMUL R13, R13, R2 ;  /* 0x000000020d0d7220 */ /* 0x008fe20000400000 */
[----:B0-----:R-:W-:-:S04]  /*38620*/  PRMT R14, R3, 0x7610, R14 ;  /* 0x00007610030e7816 */ /* 0x001fc8000000000e */
[----:B------:R-:W-:Y:S01]  /*38630*/  F2FP.BF16.F32.PACK_AB R3, RZ, R13 ;  /* 0x0000000dff03723e */ /* 0x000fe200000010ff */
[----:B------:R-:W-:Y:S01]  /*38640*/  @P0 STG.E.U16 desc[UR36][R8.64+0x262], R14 ;  /* 0x0002620e08000986 */ /* 0x000fe2000c101524 */
[----:B--2---:R-:W-:-:S05]  /*38650*/  FMUL R12, R12, R2 ;  /* 0x000000020c0c7220 */ /* 0x004fca0000400000 */
[----:B------:R-:W-:-:S04]  /*38660*/  F2FP.BF16.F32.PACK_AB R12, RZ, R12 ;  /* 0x0000000cff0c723e */ /* 0x000fc800000010ff */
[----:B------:R-:W-:Y:S02]  /*38670*/  PRMT R13, R12, 0x7610, R13 ;  /* 0x000076100c0d7816 */ /* 0x000fe4000000000d */
[----:B------:R-:W-:Y:S02]  /*38680*/  PRMT R12, R3, 0x7610, R12 ;  /* 0x00007610030c7816 */ /* 0x000fe4000000000c */
[----:B------:R-:W2:Y:S04]  /*38690*/  LDL.LU R3, [R1+0x78] ;  /* 0x0000780001037983 */ /* 0x000ea80000300800 */
[----:B------:R0:W-:Y:S04]  /*386a0*/  @P6 STG.E.U16 desc[UR36][R10.64+0x270], R13 ;  /* 0x0002700d0a006986 */ /* 0x0001e8000c101524 */
[----:B------:R1:W-:Y:S04]  /*386b0*/  @P5 STG.E.U16 desc[UR36][R10.64+0x272], R12 ;  /* 0x0002720c0a005986 */ /* 0x0003e8000c101524 */
[----:B0-----:R-:W3:Y:S04]  /*386c0*/  LDL.LU R13, [R1+0x80] ;  /* 0x00008000010d7983 */ /* 0x001ee80000300800 */
[----:B-1----:R-:W5:Y:S01]  /*386d0*/  LDL.LU R12, [R1+0x7c] ;  /* 0x00007c00010c7983 */ /* 0x002f620000300800 */
[----:B------:R-:W-:-:S02]  /*386e0*/  ISETP.GT.AND P0, PT, R0, 0x138, P4 ;  /* 0x000001380000780c */ /* 0x000fc40002704270 */
[C---:B------:R-:W-:Y:S02]  /*386f0*/  ISETP.GT.AND P6, PT, R0.reuse, 0x139, P4 ;  /* 0x000001390000780c */ /* 0x040fe400027c4270 */
[----:B------:R-:W-:Y:S01]  /*38700*/  ISETP.GT.AND P5, PT, R0, 0x140, P1 ;  /* 0x000001400000780c */ /* 0x000fe20000fa4270 */
[----:B--2---:R-:W-:-:S05]  /*38710*/  FMUL R3, R3, R2 ;  /* 0x0000000203037220 */ /* 0x004fca0000400000 */
[----:B------:R-:W-:-:S04]  /*38720*/  F2FP.BF16.F32.PACK_AB R3, RZ, R3 ;  /* 0x00000003ff03723e */ /* 0x000fc800000010ff */
[----:B------:R-:W-:Y:S01]  /*38730*/  PRMT R14, R3, 0x7610, R14 ;  /* 0x00007610030e7816 */ /* 0x000fe2000000000e */
[-C--:B---3--:R-:W-:Y:S01]  /*38740*/  FMUL R13, R13, R2.reuse ;  /* 0x000000020d0d7220 */ /* 0x088fe20000400000 */
[----:B-----5:R-:W-:-:S04]  /*38750*/  FMUL R12, R12, R2 ;  /* 0x000000020c0c7220 */ /* 0x020fc80000400000 */
[----:B------:R-:W-:Y:S02]  /*38760*/  F2FP.BF16.F32.PACK_AB R3, RZ, R13 ;  /* 0x0000000dff03723e */ /* 0x000fe400000010ff */
[----:B------:R-:W-:-:S04]  /*38770*/  F2FP.BF16.F32.PACK_AB R12, RZ, R12 ;  /* 0x0000000cff0c723e */ /* 0x000fc800000010ff */
[----:B------:R-:W-:Y:S01]  /*38780*/  PRMT R13, R12, 0x7610, R13 ;  /* 0x000076100c0d7816 */ /* 0x000fe2000000000d */
[----:B------:R-:W-:Y:S04]  /*38790*/  @P0 STG.E.U16 desc[UR36][R8.64+0x270], R14 ;  /* 0x0002700e08000986 */ /* 0x000fe8000c101524 */
[----:B------:R-:W2:Y:S04]  /*387a0*/  LDL.LU R12, [R1+0x84] ;  /* 0x00008400010c7983 */ /* 0x000ea80000300800 */
[----:B------:R0:W-:Y:S04]  /*387b0*/  @P6 STG.E.U16 desc[UR36][R8.64+0x272], R13 ;  /* 0x0002720d08006986 */ /* 0x0001e8000c101524 */
[----:B------:R1:W-:Y:S04]  /*387c0*/  @P5 STG.E.U16 desc[UR36][R10.64+0x280], R3 ;  /* 0x000280030a005986 */ /* 0x0003e8000c101524 */
[----:B0-----:R-:W3:Y:S04]  /*387d0*/  LDL.LU R13, [R1+0x8c] ;  /* 0x00008c00010d7983 */ /* 0x001ee80000300800 */
[----:B-1----:R-:W5:Y:S01]  /*387e0*/  LDL.LU R3, [R1+0x88] ;  /* 0x0000880001037983 */ /* 0x002f620000300800 */
[----:B------:R-:W-:-:S02]  /*387f0*/  ISETP.GT.AND P0, PT, R0, 0x141, P1 ;  /* 0x000001410000780c */ /* 0x000fc40000f04270 */
[----:B------:R-:W-:Y:S01]  /*38800*/  ISETP.GT.AND P6, PT, R0, 0x140, P4 ;  /* 0x000001400000780c */ /* 0x000fe200027c4270 */
[----:B--2---:R-:W-:-:S05]  /*38810*/  FMUL R12, R12, R2 ;  /* 0x000000020c0c7220 */ /* 0x004fca0000400000 */
[----:B------:R-:W-:Y:S01]  /*38820*/  F2FP.BF16.F32.PACK_AB R12, RZ, R12 ;  /* 0x0000000cff0c723e */ /* 0x000fe200000010ff */
[----:B---3--:R-:W-:-:S05]  /*38830*/  FMUL R13, R13, R2 ;  /* 0x000000020d0d7220 */ /* 0x008fca0000400000 */
[----:B------:R-:W-:Y:S01]  /*38840*/  F2FP.BF16.F32.PACK_AB R14, RZ, R13 ;  /* 0x0000000dff0e723e */ /* 0x000fe200000010ff */
[----:B-----5:R-:W-:Y:S01]  /*38850*/  FMUL R3, R3, R2 ;  /* 0x0000000203037220 */ /* 0x020fe20000400000 */
[----:B------:R-:W2:Y:S04]  /*38860*/  LDL.LU R13, [R1+0x90] ;  /* 0x00009000010d7983 */ /* 0x000ea80000300800 */
[----:B------:R-:W-:Y:S01]  /*38870*/  F2FP.BF16.F32.PACK_AB R3, RZ, R3 ;  /* 0x00000003ff03723e */ /* 0x000fe200000010ff */
[----:B------:R0:W-:Y:S03]  /*38880*/  @P0 STG.E.U16 desc[UR36][R10.64+0x282], R12 ;  /* 0x0002820c0a000986 */ /* 0x0001e6000c101524 */
[----:B0-----:R-:W-:-:S02]  /*38890*/  PRMT R12, R3, 0x7610, R12 ;  /* 0x00007610030c7816 */ /* 0x001fc4000000000c */
[----:B------:R-:W-:Y:S02]  /*388a0*/  PRMT R3, R14, 0x7610, R3 ;  /* 0x000076100e037816 */ /* 0x000fe40000000003 */
[----:B------:R-:W3:Y:S04]  /*388b0*/  LDL.LU R14, [R1+0x94] ;  /* 0x00009400010e7983 */ /* 0x000ee80000300800 */
[----:B------:R0:W-:Y:S04]  /*388c0*/  @P6 STG.E.U16 desc[UR36][R8.64+0x280], R12 ;  /* 0x0002800c08006986 */ /* 0x0001e8000c101524 */
[----:B0-----:R-:W5:Y:S01]  /*388d0*/  LDL.LU R12, [R1+0x9c] ;  /* 0x00009c00010c7983 */ /* 0x001f620000300800 */
[----:B------:R-:W-:-:S02]  /*388e0*/  ISETP.GT.AND P5, PT, R0, 0x141, P4 ;  /* 0x000001410000780c */ /* 0x000fc400027a4270 */
[----:B------:R-:W-:-:S11]  /*388f0*/  ISETP.GT.AND P0, PT, R0, 0x148, P1 ;  /* 0x000001480000780c */ /* 0x000fd60000f04270 */
[----:B------:R0:W-:Y:S04]  /*38900*/  @P5 STG.E.U16 desc[UR36][R8.64+0x282], R3 ;  /* 0x0002820308005986 */ /* 0x0001e8000c101524 */
[----:B0-----:R-:W4:Y:S01]  /*38910*/  LDL.LU R3, [R1+0xa0] ;  /* 0x0000a00001037983 */ /* 0x001f220000300800 */
[----:B--2---:R-:W-:-:S05]  /*38920*/  FMUL R13, R13, R2 ;  /* 0x000000020d0d7220 */ /* 0x004fca0000400000 */
[----:B------:R-:W-:-:S04]  /*38930*/  F2FP.BF16.F32.PACK_AB R13, RZ, R13 ;  /* 0x0000000dff0d723e */ /* 0x000fc800000010ff */
[----:B------:R-:W-:Y:S02]  /*38940*/  PRMT R15, R13, 0x7610, R15 ;  /* 0x000076100d0f7816 */ /* 0x000fe4000000000f */
[----:B------:R-:W2:Y:S04]  /*38950*/  LDL.LU R13, [R1+0x98] ;  /* 0x00009800010d7983 */ /* 0x000ea80000300800 */
[----:B------:R0:W-:Y:S01]  /*38960*/  @P0 STG.E.U16 desc[UR36][R10.64+0x290], R15 ;  /* 0x0002900f0a000986 */ /* 0x0001e2000c101524 */
[----:B-----5:R-:W-:-:S05]  /*38970*/  FMUL R12, R12, R2 ;  /* 0x000000020c0c7220 */ /* 0x020fca0000400000 */
[----:B------:R-:W-:-:S04]  /*38980*/  F2FP.BF16.F32.PACK_AB R12, RZ, R12 ;  /* 0x0000000cff0c723e */ /* 0x000fc800000010ff */
[----:B0-----:R-:W-:Y:S02]  /*38990*/  PRMT R15, R12, 0x7610, R15 ;  /* 0x000076100c0f7816 */ /* 0x001fe4000000000f */
[----:B------:R-:W5:Y:S01]  /*389a0*/  LDL.LU R12, [R1+0xa4] ;  /* 0x0000a400010c7983 */ /* 0x000f620000300800 */
[C---:B------:R-:W-:Y:S02]  /*389b0*/  ISETP.GT.AND P6, PT, R0.reuse, 0x149, P1 ;  /* 0x000001490000780c */ /* 0x040fe40000fc4270 */
[----:B------:R-:W-:Y:S01]  /*389c0*/  ISETP.GT.AND P5, PT, R0, 0x148, P4 ;  /* 0x000001480000780c */ /* 0x000fe200027a4270 */
[----:B---3--:R-:W-:-:S05]  /*389d0*/  FMUL R14, R14, R2 ;  /* 0x000000020e0e7220 */ /* 0x008fca0000400000 */
[----:B------:R-:W-:Y:S01]  /*389e0*/  F2FP.BF16.F32.PACK_AB R14, RZ, R14 ;  /* 0x0000000eff0e723e */ /* 0x000fe200000010ff */
[----:B----4-:R-:W-:-:S04]  /*389f0*/  FMUL R3, R3, R2 ;  /* 0x0000000203037220 */ /* 0x010fc80000400000 */
[----:B------:R0:W-:Y:S01]  /*38a00*/  @P6 STG.E.U16 desc[UR36][R10.64+0x292], R14 ;  /* 0x0002920e0a006986 */ /* 0x0001e2000c101524 */
[C---:B------:R-:W-:Y:S02]  /*38a10*/  ISETP.GT.AND P0, PT, R0.reuse, 0x149, P4 ;  /* 0x000001490000780c */ /* 0x040fe40002704270 */
[----:B------:R-:W-:Y:S01]  /*38a20*/  ISETP.GT.AND P6, PT, R0, 0x150, P1 ;  /* 0x000001500000780c */ /* 0x000fe20000fc4270 */
[----:B--2---:R-:W-:-:S05]  /*38a30*/  FMUL R13, R13, R2 ;  /* 0x000000020d0d7220 */ /* 0x004fca0000400000 */
[----:B------:R-:W-:-:S04]  /*38a40*/  F2FP.BF16.F32.PACK_AB R13, RZ, R13 ;  /* 0x0000000dff0d723e */ /* 0x000fc800000010ff */
[----:B------:R-:W-:Y:S02]  /*38a50*/  PRMT R17, R13, 0x7610, R17 ;  /* 0x000076100d117816 */ /* 0x000fe40000000011 */
[----:B------:R-:W-:Y:S01]  /*38a60*/  F2FP.BF16.F32.PACK_AB R13, RZ, R3 ;  /* 0x00000003ff0d723e */ /* 0x000fe200000010ff */
[----:B------:R-:W-:Y:S02]  /*38a70*/  FMUL R3, R19, R2 ;  /* 0x0000000213037220 */ /* 0x000fe40000400000 */
[----:B------:R1:W-:Y:S01]  /*38a80*/  @P5 STG.E.U16 desc[UR36][R8.64+0x290], R17 ;  /* 0x0002901108005986 */ /* 0x0003e2000c101524 */
[----:B------:R-:W-:Y:S02]  /*38a90*/  ISETP.GT.AND P5, PT, R0, 0x151, P1 ;  /* 0x000001510000780c */ /* 0x000fe40000fa4270 */
[----:B------:R-:W-:-:S04]  /*38aa0*/  F2FP.BF16.F32.PACK_AB R3, RZ, R3 ;  /* 0x00000003ff03723e */ /* 0x000fc800000010ff */
[----:B------:R-:W-:Y:S01]  /*38ab0*/  PRMT R18, R3, 0x7610, R18 ;  /* 0x0000761003127816 */ /* 0x000fe20000000012 */
[-C--:B------:R-:W-:Y:S01]  /*38ac0*/  FMUL R3, R218, R2.reuse ;  /* 0x00000002da037220 */ /* 0x080fe20000400000 */
[----:B0-----:R-:W-:Y:S01]  /*38ad0*/  PRMT R14, R13, 0x7610, R14 ;  /* 0x000076100d0e7816 */ /* 0x001fe2000000000e */
[----:B------:R-:W-:Y:S03]  /*38ae0*/  @P0 STG.E.U16 desc[UR36][R8.64+0x292], R15 ;  /* 0x0002920f08000986 */ /* 0x000fe6000c101524 */
[----:B------:R-:W-:Y:S01]  /*38af0*/  F2FP.BF16.F32.PACK_AB R13, RZ, R3 ;  /* 0x00000003ff0d723e */ /* 0x000fe200000010ff */
[----:B-----5:R-:W-:-:S05]  /*38b00*/  FMUL R12, R12, R2 ;  /* 0x000000020c0c7220 */ /* 0x020fca0000400000 */
[----:B------:R-:W-:Y:S01]  /*38b10*/  F2FP.BF16.F32.PACK_AB R12, RZ, R12 ;  /* 0x0000000cff0c723e */ /* 0x000fe200000010ff */
[----:B------:R-:W-:-:S03]  /*38b20*/  FMUL R3, R217, R2 ;  /* 0x00000002d9037220 */ /* 0x000fc60000400000 */
[----:B-1----:R-:W-:Y:S01]  /*38b30*/  PRMT R17, R12, 0x7610, R17 ;  /* 0x000076100c117816 */ /* 0x002fe20000000011 */
[----:B------:R0:W-:Y:S01]  /*38b40*/  @P6 STG.E.U16 desc[UR36][R10.64+0x2a0], R14 ;  /* 0x0002a00e0a006986 */ /* 0x0001e2000c101524 */
[----:B------:R-:W-:-:S03]  /*38b50*/  ISETP.GT.AND P0, PT, R0, 0x150, P4 ;  /* 0x000001500000780c */ /* 0x000fc60002704270 */
[----:B------:R1:W-:Y:S01]  /*38b60*/  @P5 STG.E.U16 desc[UR36][R10.64+0x2a2], R17 ;  /* 0x0002a2110a005986 */ /* 0x0003e2000c101524 */
[----:B------:R-:W-:Y:S01]  /*38b70*/  ISETP.GT.AND P5, PT, R0, 0x151, P4 ;  /* 0x000001510000780c */ /* 0x000fe200027a4270 */
[-C--:B------:R-:W-:Y:S01]  /*38b80*/  FMUL R12, R216, R2.reuse ;  /* 0x00000002d80c7220 */ /* 0x080fe20000400000 */
[----:B------:R-:W-:Y:S02]  /*38b90*/  ISETP.GT.AND P6, PT, R0, 0x158, P1 ;  /* 0x000001580000780c */ /* 0x000fe40000fc4270 */
[----:B0-----:R-:W-:Y:S02]  /*38ba0*/  PRMT R14, R13, 0x7610, R14 ;  /* 0x000076100d0e7816 */ /* 0x001fe4000000000e */
[----:B------:R-:W-:Y:S01]  /*38bb0*/  F2FP.BF16.F32.PACK_AB R13, RZ, R3 ;  /* 0x00000003ff0d723e */ /* 0x000fe200000010ff */
[----:B------:R-:W-:Y:S01]  /*38bc0*/  FMUL R3, R215, R2 ;  /* 0x00000002d7037220 */ /* 0x000fe20000400000 */
[----:B------:R-:W-:Y:S02]  /*38bd0*/  F2FP.BF16.F32.PACK_AB R12, RZ, R12 ;  /* 0x0000000cff0c723e */ /* 0x000fe400000010ff */
[----:B-1----:R-:W-:-:S02]  /*38be0*/  PRMT R17, R13, 0x7610, R17 ;  /* 0x000076100d117816 */ /* 0x002fc40000000011 */
[----:B------:R-:W-:Y:S01]  /*38bf0*/  F2FP.BF16.F32.PACK_AB R13, RZ, R3 ;  /* 0x00000003ff0d723e */ /* 0x000fe200000010ff */
[-C--:B------:R-:W-:Y:S01]  /*38c00*/  FMUL R3, R212, R2.reuse ;  /* 0x00000002d4037220 */ /* 0x080fe20000400000 */
[----:B------:R-:W-:Y:S01]  /*38c10*/  PRMT R15, R12, 0x7610, R15 ;  /* 0x000076100c0f7816 */ /* 0x000fe2000000000f */
[----:B------:R-:W-:Y:S01]  /*38c20*/  @P0 STG.E.U16 desc[UR36][R8.64+0x2a0], R18 ;  /* 0x0002a01208000986 */ /* 0x000fe2000c101524 */
[C---:B------:R-:W-:Y:S02]  /*38c30*/  ISETP.GT.AND P0, PT, R0.reuse, 0x159, P1 ;  /* 0x000001590000780c */ /* 0x040fe40000f04270 */
[----:B------:R-:W-:Y:S01]  /*38c40*/  F2FP.BF16.F32.PACK_AB R3, RZ, R3 ;  /* 0x00000003ff03723e */ /* 0x000fe200000010ff */
[----:B------:R-:W-:Y:S01]  /*38c50*/  @P5 STG.E.U16 desc[UR36][R8.64+0x2a2], R14 ;  /* 0x0002a20e08005986 */ /* 0x000fe2000c101524 */
[----:B------:R-:W-:Y:S01]  /*38c60*/  ISETP.GT.AND P5, PT, R0, 0x158, P4 ;  /* 0x000001580000780c */ /* 0x000fe200027a4270 */
[----:B------:R-:W-:Y:S02]  /*38c70*/  FMUL R12, R214, R2 ;  /* 0x00000002d60c7220 */ /* 0x000fe40000400000 */
[----:B------:R0:W-:Y:S01]  /*38c80*/  @P6 STG.E.U16 desc[UR36][R10.64+0x2b0], R15 ;  /* 0x0002b00f0a006986 */ /* 0x0001e2000c101524 */
[----:B------:R-:W-:-:S02]  /*38c90*/  ISETP.GT.AND P6, PT, R0, 0x159, P4 ;  /* 0x000001590000780c */ /* 0x000fc400027c4270 */
[----:B------:R-:W-:Y:S02]  /*38ca0*/  F2FP.BF16.F32.PACK_AB R12, RZ, R12 ;  /* 0x0000000cff0c723e */ /* 0x000fe400000010ff */
[----:B0-----:R-:W-:Y:S01]  /*38cb0*/  PRMT R15, R3, 0x7610, R15 ;  /* 0x00007610030f7816 */ /* 0x001fe2000000000f */
[-C--:B------:R-:W-:Y:S01]  /*38cc0*/  FMUL R3, R213, R2.reuse ;  /* 0x00000002d5037220 */ /* 0x080fe20000400000 */
[----:B------:R-:W-:Y:S01]  /*38cd0*/  PRMT R14, R13, 0x7610, R14 ;  /* 0x000076100d0e7816 */ /* 0x000fe2000000000e */
[----:B------:R-:W-:Y:S03]  /*38ce0*/  @P0 STG.E.U16 desc[UR36][R10.64+0x2b2], R17 ;  /* 0x0002b2110a000986 */ /* 0x000fe6000c101524 */
[----:B------:R-:W-:Y:S01]  /*38cf0*/  F2FP.BF16.F32.PACK_AB R13, RZ, R3 ;  /* 0x00000003ff0d723e */ /* 0x000fe200000010ff */
[-C--:B------:R-:W-:Y:S01]  /*38d00*/  FMUL R3, R210, R2.reuse ;  /* 0x00000002d2037220 */ /* 0x080fe20000400000 */
[----:B------:R-:W-:Y:S01]  /*38d10*/  ISETP.GT.AND P0, PT, R0, 0x160, P1 ;  /* 0x000001600000780c */ /* 0x000fe20000f04270 */
[----:B------:R0:W-:Y:S01]  /*38d20*/  @P5 STG.E.U16 desc[UR36][R8.64+0x2b0], R14 ;  /* 0x0002b00e08005986 */ /* 0x0001e2000c101524 */
[----:B------:R-:W-:Y:S01]  /*38d30*/  PRMT R18, R12, 0x7610, R18 ;  /* 0x000076100c127816 */ /* 0x000fe20000000012 */
[----:B------:R-:W-:Y:S01]  /*38d40*/  FMUL R12, R211, R2 ;  /* 0x00000002d30c7220 */ /* 0x000fe20000400000 */
[----:B------:R-:W-:-:S03]  /*38d50*/  ISETP.GT.AND P5, PT, R0, 0x160, P4 ;  /* 0x000001600000780c */ /* 0x000fc600027a4270 */
[----:B------:R1:W-:Y:S01]  /*38d60*/  @P6 STG.E.U16 desc[UR36][R8.64+0x2b2], R18 ;  /* 0x0002b21208006986 */ /* 0x0003e2000c101524 */
[----:B------:R-:W-:Y:S02]  /*38d70*/  ISETP.GT.AND P6, PT, R0, 0x161, P1 ;  /* 0x000001610000780c */ /* 0x000fe40000fc4270 */
[----:B0-----:R-:W-:Y:S02]  /*38d80*/  PRMT R14, R13, 0x7610, R14 ;  /* 0x000076100d0e7816 */ /* 0x001fe4000000000e */
[----:B------:R-:W-:Y:S01]  /*38d90*/  F2FP.BF16.F32.PACK_AB R13, RZ, R3 ;  /* 0x00000003ff0d723e */ /* 0x000fe200000010ff */
[----:B------:R-:W-:-:S03]  /*38da0*/  FMUL R3, R208, R2 ;  /* 0x00000002d0037220 */ /* 0x000fc60000400000 */
[----:B-1----:R-:W-:Y:S02]  /*38db0*/  PRMT R18, R13, 0x7610, R18 ;  /* 0x000076100d127816 */ /* 0x002fe40000000012 */
[----:B------:R-:W-:Y:S01]  /*38dc0*/  F2FP.BF16.F32.PACK_AB R13, RZ, R3 ;  /* 0x00000003ff0d723e */ /* 0x000fe200000010ff */
[----:B------:R-:W-:Y:S01]  /*38dd0*/  FMUL R3, R209, R2 ;  /* 0x00000002d1037220 */ /* 0x000fe20000400000 */
[----:B------:R-:W-:Y:S01]  /*38de0*/  F2FP.BF16.F32.PACK_AB R12, RZ, R12 ;  /* 0x0000000cff0c723e */ /* 0x000fe200000010ff */
[----:B------:R0:W-:Y:S01]  /*38df0*/  @P0 STG.E.U16 desc[UR36][R10.64+0x2c0], R15 ;  /* 0x0002c00f0a000986 */ /* 0x0001e2000c101524 */
[----:B------:R-:W-:Y:S02]  /*38e00*/  ISETP.GT.AND P0, PT, R0, 0x161, P4 ;  /* 0x000001610000780c */ /* 0x000fe40002704270 */
[----:B------:R-:W-:Y:S02]  /*38e10*/  F2FP.BF16.F32.PACK_AB R3, RZ, R3 ;  /* 0x00000003ff03723e */ /* 0x000fe400000010ff */
[----:B------:R-:W-:Y:S01]  /*38e20*/  PRMT R17, R12, 0x7610, R17 ;  /* 0x000076100c117816 */ /* 0x000fe20000000011 */
[----:B------:R1:W-:Y:S01]  /*38e30*/  @P6 STG.E.U16 desc[UR36][R10.64+0x2c2], R14 ;  /* 0x0002c20e0a006986 */ /* 0x0003e2000c101524 */
[----:B------:R-:W-:-:S03]  /*38e40*/  ISETP.GT.AND P6, PT, R0, 0x169, P1 ;  /* 0x000001690000780c */ /* 0x000fc60000fc4270 */
[----:B------:R2:W-:Y:S01]  /*38e50*/  @P5 STG.E.U16 desc[UR36][R8.64+0x2c0], R17 ;  /* 0x0002c01108005986 */ /* 0x0005e2000c101524 */
[----:B0-----:R-:W-:Y:S01]  /*38e60*/  PRMT R15, R3, 0x7610, R15 ;  /* 0x00007610030f7816 */ /* 0x001fe2000000000f */
[-C--:B------:R-:W-:Y:S01]  /*38e70*/  FMUL R3, R206, R2.reuse ;  /* 0x00000002ce037220 */ /* 0x080fe20000400000 */
[----:B------:R-:W-:Y:S02]  /*38e80*/  ISETP.GT.AND P5, PT, R0, 0x168, P1 ;  /* 0x000001680000780c */ /* 0x000fe40000fa4270 */
[----:B-1----:R-:W-:Y:S02]  /*38e90*/  PRMT R14, R13, 0x7610, R14 ;  /* 0x000076100d0e7816 */ /* 0x002fe4000000000e */
[----:B------:R-:W-:Y:S01]  /*38ea0*/  F2FP.BF16.F32.PACK_AB R13, RZ, R3 ;  /* 0x00000003ff0d723e */ /* 0x000fe200000010ff */
[-C--:B------:R-:W-:Y:S01]  /*38eb0*/  FMUL R3, R204, R2.reuse ;  /* 0x00000002cc037220 */ /* 0x080fe20000400000 */
[----:B------:R-:W-:Y:S01]  /*38ec0*/  @P0 STG.E.U16 desc[UR36][R8.64+0x2c2], R18 ;  /* 0x0002c21208000986 */ /* 0x000fe2000c101524 */
[----:B------:R-:W-:Y:S01]  /*38ed0*/  FMUL R12, R207, R2 ;  /* 0x00000002cf0c7220 */ /* 0x000fe20000400000 */
[----:B------:R-:W-:-:S02]  /*38ee0*/  ISETP.GT.AND P0, PT, R0, 0x168, P4 ;  /* 0x000001680000780c */ /* 0x000fc40002704270 */
[----:B------:R-:W-:Y:S01]  /*38ef0*/  F2FP.BF16.F32.PACK_AB R3, RZ, R3 ;  /* 0x00000003ff03723e */ /* 0x000fe200000010ff */
[----:B------:R0:W-:Y:S01]  /*38f00*/  @P6 STG.E.U16 desc[UR36][R10.64+0x2d2], R15 ;  /* 0x0002d20f0a006986 */ /* 0x0001e2000c101524 */
[----:B------:R-:W-:-:S03]  /*38f10*/  F2FP.BF16.F32.PACK_AB R12, RZ, R12 ;  /* 0x0000000cff0c723e */ /* 0x000fc600000010ff */
[----:B------:R1:W-:Y:S01]  /*38f20*/  @P5 STG.E.U16 desc[UR36][R10.64+0x2d0], R14 ;  /* 0x0002d00e0a005986 */ /* 0x0003e2000c101524 */
[----:B------:R-:W-:Y:S02]  /*38f30*/  ISETP.GT.AND P5, PT, R0, 0x169, P4 ;  /* 0x000001690000780c */ /* 0x000fe400027a4270 */
[----:B--2---:R-:W-:Y:S02]  /*38f40*/  PRMT R17, R12, 0x7610, R17 ;  /* 0x000076100c117816 */ /* 0x004fe40000000011 */
[----:B------:R-:W-:Y:S02]  /*38f50*/  ISETP.GT.AND P6, PT, R0, 0x170, P1 ;  /* 0x000001700000780c */ /* 0x000fe40000fc4270 */
[----:B0-----:R-:W-:Y:S01]  /*38f60*/  PRMT R15, R3, 0x7610, R15 ;  /* 0x00007610030f7816 */ /* 0x001fe2000000000f */
[-C--:B------:R-:W-:Y:S01]  /*38f70*/  FMUL R3, R203, R2.reuse ;  /* 0x00000002cb037220 */ /* 0x080fe20000400000 */
[----:B------:R0:W-:Y:S01]  /*38f80*/  @P0 STG.E.U16 desc[UR36][R8.64+0x2d0], R17 ;  /* 0x0002d01108000986 */ /* 0x0001e2000c101524 */
[----:B-1----:R-:W-:Y:S01]  /*38f90*/  PRMT R14, R13, 0x7610, R14 ;  /* 0x000076100d0e7816 */ /* 0x002fe2000000000e */
[----:B------:R-:W-:-:S02]  /*38fa0*/  FMUL R12, R205, R2 ;  /* 0x00000002cd0c7220 */ /* 0x000fc40000400000 */
[----:B------:R-:W-:Y:S01]  /*38fb0*/  F2FP.BF16.F32.PACK_AB R13, RZ, R3 ;  /* 0x00000003ff0d723e */ /* 0x000fe200000010ff */
[----:B------:R-:W-:Y:S01]  /*38fc0*/  FMUL R3, R202, R2 ;  /* 0x00000002ca037220 */ /* 0x000fe20000400000 */
[----:B------:R-:W-:Y:S02]  /*38fd0*/  ISETP.GT.AND P0, PT, R0, 0x171, P1 ;  /* 0x000001710000780c */ /* 0x000fe40000f04270 */
[----:B------:R-:W-:Y:S02]  /*38fe0*/  F2FP.BF16.F32.PACK_AB R12, RZ, R12 ;  /* 0x0000000cff0c723e */ /* 0x000fe400000010ff */
[----:B------:R-:W-:Y:S01]  /*38ff0*/  F2FP.BF16.F32.PACK_AB R3, RZ, R3 ;  /* 0x00000003ff03723e */ /* 0x000fe200000010ff */
[----:B------:R-:W-:Y:S01]  /*39000*/  @P5 STG.E.U16 desc[UR36][R8.64+0x2d2], R14 ;  /* 0x0002d20e08005986 */ /* 0x000fe2000c101524 */
[----:B0-----:R-:W-:Y:S02]  /*39010*/  PRMT R17, R12, 0x7610, R17 ;  /* 0x000076100c117816 */ /* 0x001fe40000000011 */
[C---:B------:R-:W-:Y:S01]  /*39020*/  ISETP.GT.AND P5, PT, R0.reuse, 0x170, P4 ;  /* 0x000001700000780c */ /* 0x040fe200027a4270 */
[----:B------:R0:W-:Y:S01]  /*39030*/  @P6 STG.E.U16 desc[UR36][R10.64+0x2e0], R15 ;  /* 0x0002e00f0a006986 */ /* 0x0001e2000c101524 */
[----:B------:R-:W-:Y:S01]  /*39040*/  ISETP.GT.AND P6, PT, R0, 0x171, P4 ;  /* 0x000001710000780c */ /* 0x000fe200027c4270 */
[----:B------:R-:W-:-:S02]  /*39050*/  FMUL R12, R200, R2 ;  /* 0x00000002c80c7220 */ /* 0x000fc40000400000 */
[----:B------:R1:W-:Y:S01]  /*39060*/  @P0 STG.E.U16 desc[UR36][R10.64+0x2e2], R17 ;  /* 0x0002e2110a000986 */ /* 0x0003e2000c101524 */
[----:B------:R-:W-:Y:S02]  /*39070*/  ISETP.GT.AND P0, PT, R0, 0x178, P1 ;  /* 0x000001780000780c */ /* 0x000fe40000f04270 */
[----:B0-----:R-:W-:Y:S01]  /*39080*/  PRMT R15, R3, 0x7610, R15 ;  /* 0x00007610030f7816 */ /* 0x001fe2000000000f */
[----:B------:R-:W-:Y:S01]  /*39090*/  FMUL R3, R201, R2 ;  /* 0x00000002c9037220 */ /* 0x000fe20000400000 */
[----:B------:R-:W-:Y:S02]  /*390a0*/  PRMT R14, R13, 0x7610, R14 ;  /* 0x000076100d0e7816 */ /* 0x000fe4000000000e */
[----:B------:R-:W-:Y:S02]  /*390b0*/  F2FP.BF16.F32.PACK_AB R12, RZ, R12 ;  /* 0x0000000cff0c723e */ /* 0x000fe400000010ff */
[----:B------:R-:W-:Y:S01]  /*390c0*/  F2FP.BF16.F32.PACK_AB R13, RZ, R3 ;  /* 0x00000003ff0d723e */ /* 0x000fe200000010ff */
[-C--:B------:R-:W-:Y:S01]  /*390d0*/  FMUL R3, R199, R2.reuse ;  /* 0x00000002c7037220 */ /* 0x080fe20000400000 */
[----:B-1----:R-:W-:Y:S01]  /*390e0*/  PRMT R17, R12, 0x7610, R17 ;  /* 0x000076100c117816 */ /* 0x002fe20000000011 */
[----:B------:R-:W-:Y:S01]  /*390f0*/  FMUL R12, R198, R2 ;  /* 0x00000002c60c7220 */ /* 0x000fe20000400000 */
[----:B------:R0:W-:Y:S02]  /*39100*/  @P5 STG.E.U16 desc[UR36][R8.64+0x2e0], R14 ;  /* 0x0002e00e08005986 */ /* 0x0001e4000c101524 */
[----:B------:R-:W-:-:S02]  /*39110*/  F2FP.BF16.F32.PACK_AB R3, RZ, R3 ;  /* 0x00000003ff03723e */ /* 0x000fc400000010ff */
[C---:B------:R-:W-:Y:S01]  /*39120*/  ISETP.GT.AND P5, PT, R0.reuse, 0x179, P1 ;  /* 0x000001790000780c */ /* 0x040fe20000fa4270 */
[----:B------:R1:W-:Y:S01]  /*39130*/  @P6 STG.E.U16 desc[UR36][R8.64+0x2e2], R15 ;  /* 0x0002e20f08006986 */ /* 0x0003e2000c101524 */
[----:B------:R-:W-:Y:S02]  /*39140*/  ISETP.GT.AND P6, PT, R0, 0x178, P4 ;  /* 0x000001780000780c */ /* 0x000fe400027c4270 */
[----:B------:R-:W-:Y:S01]  /*39150*/  F2FP.BF16.F32.PACK_AB R12, RZ, R12 ;  /* 0x0000000cff0c723e */ /* 0x000fe200000010ff */
[----:B------:R2:W-:Y:S01]  /*39160*/  @P0 STG.E.U16 desc[UR36][R10.64+0x2f0], R17 ;  /* 0x0002f0110a000986 */ /* 0x0005e2000c101524 */
[----:B0-----:R-:W-:Y:S01]  /*39170*/  PRMT R14, R3, 0x7610, R14 ;  /* 0x00007610030e7816 */ /* 0x001fe2000000000e */
[----:B------:R-:W-:Y:S01]  /*39180*/  FMUL R3, R196, R2 ;  /* 0x00000002c4037220 */ /* 0x000fe20000400000 */
[----:B------:R-:W-:Y:S02]  /*39190*/  ISETP.GT.AND P0, PT, R0, 0x179, P4 ;  /* 0x000001790000780c */ /* 0x000fe40002704270 */
[----:B-1----:R-:W-:-:S02]  /*391a0*/  PRMT R15, R12, 0x7610, R15 ;  /* 0x000076100c0f7816 */ /* 0x002fc4000000000f */
[----:B------:R-:W-:Y:S01]  /*391b0*/  F2FP.BF16.F32.PACK_AB R12, RZ, R3 ;  /* 0x00000003ff0c723e */ /* 0x000fe200000010ff */
[-C--:B------:R-:W-:Y:S01]  /*391c0*/  FMUL R3, R197, R2.reuse ;  /* 0x00000002c5037220 */ /* 0x080fe20000400000 */
[----:B------:R0:W-:Y:S02]  /*391d0*/  @P5 STG.E.U16 desc[UR36][R10.64+0x2f2], R13 ;  /* 0x0002f20d0a005986 */ /* 0x0001e4000c101524 */
[----:B--2---:R-:W-:Y:S01]  /*391e0*/  PRMT R17, R12, 0x7610, R17 ;  /* 0x000076100c117816 */ /* 0x004fe20000000011 */
[----:B------:R-:W-:Y:S01]  /*391f0*/  FMUL R12, R195, R2 ;  /* 0x00000002c30c7220 */ /* 0x000fe20000400000 */
[----:B------:R1:W-:Y:S01]  /*39200*/  @P6 STG.E.U16 desc[UR36][R8.64+0x2f0], R14 ;  /* 0x0002f00e08006986 */ /* 0x0003e2000c101524 */
[C---:B------:R-:W-:Y:S02]  /*39210*/  ISETP.GT.AND P6, PT, R0.reuse, 0x181, P1 ;  /* 0x000001810000780c */ /* 0x040fe40000fc4270 */
[----:B------:R-:W-:Y:S01]  /*39220*/  ISETP.GT.AND P5, PT, R0, 0x180, P1 ;  /* 0x000001800000780c */ /* 0x000fe20000fa4270 */
[----:B------:R2:W-:Y:S01]  /*39230*/  @P0 STG.E.U16 desc[UR36][R8.64+0x2f2], R15 ;  /* 0x0002f20f08000986 */ /* 0x0005e2000c101524 */
[----:B------:R-:W-:-:S02]  /*39240*/  F2FP.BF16.F32.PACK_AB R12, RZ, R12 ;  /* 0x0000000cff0c723e */ /* 0x000fc400000010ff */
[----:B0-----:R-:W-:Y:S01]  /*39250*/  F2FP.BF16.F32.PACK_AB R13, RZ, R3 ;  /* 0x00000003ff0d723e */ /* 0x001fe200000010ff */
[-C--:B------:R-:W-:Y:S01]  /*39260*/  FMUL R3, R194, R2.reuse ;  /* 0x00000002c2037220 */ /* 0x080fe20000400000 */
[----:B------:R-:W-:Y:S02]  /*39270*/  ISETP.GT.AND P0, PT, R0, 0x180, P4 ;  /* 0x000001800000780c */ /* 0x000fe40002704270 */
[----:B-1----:R-:W-:Y:S02]  /*39280*/  PRMT R14, R12, 0x7610, R14 ;  /* 0x000076100c0e7816 */ /* 0x002fe4000000000e */
[----:B------:R-:W-:Y:S01]  /*39290*/  F2FP.BF16.F32.PACK_AB R12, RZ, R3 ;  /* 0x00000003ff0c723e */ /* 0x000fe200000010ff */
[-C--:B------:R-:W-:Y:S01]  /*392a0*/  FMUL R3, R192, R2.reuse ;  /* 0x00000002c0037220 */ /* 0x080fe20000400000 */
[----:B------:R0:W-:Y:S02]  /*392b0*/  @P6 STG.E.U16 desc[UR36][R10.64+0x302], R13 ;  /* 0x0003020d0a006986 */ /* 0x0001e4000c101524 */
[----:B--2---:R-:W-:Y:S01]  /*392c0*/  PRMT R15, R12, 0x7610, R15 ;  /* 0x000076100c0f7816 */ /* 0x004fe2000000000f */
[----:B------:R-:W-:Y:S01]  /*392d0*/  FMUL R12, R193, R2 ;  /* 0x00000002c10c7220 */ /* 0x000fe20000400000 */
[----:B------:R1:W-:Y:S01]  /*392e0*/  @P5 STG.E.U16 desc[UR36][R10.64+0x300], R17 ;  /* 0x000300110a005986 */ /* 0x0003e2000c101524 */
[----:B------:R-:W-:-:S03]  /*392f0*/  ISETP.GT.AND P5, PT, R0, 0x181, P4 ;  /* 0x000001810000780c */ /* 0x000fc600027a4270 */
[----:B------:R2:W-:Y:S01]  /*39300*/  @P0 STG.E.U16 desc[UR36][R8.64+0x300], R14 ;  /* 0x0003000e08000986 */ /* 0x0005e2000c101524 */
[----:B0-----:R-:W-:Y:S01]  /*39310*/  F2FP.BF16.F32.PACK_AB R13, RZ, R3 ;  /* 0x00000003ff0d723e */ /* 0x001fe200000010ff */
[----:B------:R-:W-:Y:S01]  /*39320*/  FMUL R3, R191, R2 ;  /* 0x00000002bf037220 */ /* 0x000fe20000400000 */
[C---:B------:R-:W-:Y:S02]  /*39330*/  ISETP.GT.AND P0, PT, R0.reuse, 0x189, P1 ;  /* 0x000001890000780c */ /* 0x040fe40000f04270 */
[----:B------:R-:W-:Y:S02]  /*39340*/  ISETP.GT.AND P6, PT, R0, 0x188, P1 ;  /* 0x000001880000780c */ /* 0x000fe40000fc4270 */
[----:B------:R-:W-:Y:S02]  /*39350*/  F2FP.BF16.F32.PACK_AB R3, RZ, R3 ;  /* 0x00000003ff03723e */ /* 0x000fe400000010ff */
[----:B------:R-:W-:Y:S02]  /*39360*/  F2FP.BF16.F32.PACK_AB R12, RZ, R12 ;  /* 0x0000000cff0c723e */ /* 0x000fe400000010ff */
[----:B------:R-:W-:Y:S01]  /*39370*/  PRMT R18, R3, 0x7610, R18 ;  /* 0x0000761003127816 */ /* 0x000fe20000000012 */
[----:B------:R-:W-:Y:S01]  /*39380*/  FMUL R3, R190, R2 ;  /* 0x00000002be037220 */ /* 0x000fe20000400000 */
[----:B-1----:R-:W-:-:S02]  /*39390*/  PRMT R17, R12, 0x7610, R17 ;  /* 0x000076100c117816 */ /* 0x002fc40000000011 */
[----:B--2---:R-:W-:Y:S01]  /*393a0*/  PRMT R14, R13, 0x7610, R14 ;  /* 0x000076100d0e7816 */ /* 0x004fe2000000000e */
[----:B------:R-:W-:Y:S01]  /*393b0*/  @P5 STG.E.U16 desc[UR36][R8.64+0x302], R15 ;  /* 0x0003020f08005986 */ /* 0x000fe2000c101524 */
[----:B------:R-:W-:Y:S01]  /*393c0*/  F2FP.BF16.F32.PACK_AB R13, RZ, R3 ;  /* 0x00000003ff0d723e */ /* 0x000fe200000010ff */
[-C--:B------:R-:W-:Y:S01]  /*393d0*/  FMUL R3, R189, R2.reuse ;  /* 0x00000002bd037220 */ /* 0x080fe20000400000 */
[C---:B------:R-:W-:Y:S01]  /*393e0*/  ISETP.GT.AND P5, PT, R0.reuse, 0x188, P4 ;  /* 0x000001880000780c */ /* 0x040fe200027a4270 */
[----:B------:R-:W-:Y:S01]  /*393f0*/  @P0 STG.E.U16 desc[UR36][R10.64+0x312], R17 ;  /* 0x000312110a000986 */ /* 0x000fe2000c101524 */
[----:B------:R-:W-:Y:S01]  /*39400*/  ISETP.GT.AND P0, PT, R0, 0x189, P4 ;  /* 0x000001890000780c */ /* 0x000fe20002704270 */
[----:B------:R-:W-:Y:S02]  /*39410*/  FMUL R12, R188, R2 ;  /* 0x00000002bc0c7220 */ /* 0x000fe40000400000 */
[----:B------:R0:W-:Y:S01]  /*39420*/  @P6 STG.E.U16 desc[UR36][R10.64+0x310], R14 ;  /* 0x0003100e0a006986 */ /* 0x0001e2000c101524 */
[----:B------:R-:W-:-:S02]  /*39430*/  ISETP.GT.AND P6, PT, R0, 0x190, P1 ;  /* 0x000001900000780c */ /* 0x000fc40000fc4270 */
[----:B------:R-:W-:Y:S02]  /*39440*/  F2FP.BF16.F32.PACK_AB R12, RZ, R12 ;  /* 0x0000000cff0c723e */ /* 0x000fe400000010ff */
[----:B0-----:R-:W-:Y:S02]  /*39450*/  PRMT R14, R13, 0x7610, R14 ;  /* 0x000076100d0e7816 */ /* 0x001fe4000000000e */
[----:B------:R-:W-:Y:S01]  /*39460*/  F2FP.BF16.F32.PACK_AB R13, RZ, R3 ;  /* 0x00000003ff0d723e */ /* 0x000fe200000010ff */
[-C--:B------:R-:W-:Y:S01]  /*39470*/  FMUL R3, R187, R2.reuse ;  /* 0x00000002bb037220 */ /* 0x080fe20000400000 */
[----:B------:R-:W-:Y:S02]  /*39480*/  PRMT R15, R12, 0x7610, R15 ;  /* 0x000076100c0f7816 */ /* 0x000fe4000000000f */
[----:B------:R-:W-:Y:S02]  /*39490*/  PRMT R17, R13, 0x7610, R17 ;  /* 0x000076100d117816 */ /* 0x000fe40000000011 */
[----:B------:R-:W-:Y:S01]  /*394a0*/  F2FP.BF16.F32.PACK_AB R13, RZ, R3 ;  /* 0x00000003ff0d723e */ /* 0x000fe200000010ff */
[-C--:B------:R-:W-:Y:S01]  /*394b0*/  FMUL R3, R184, R2.reuse ;  /* 0x00000002b8037220 */ /* 0x080fe20000400000 */
[----:B------:R0:W-:Y:S01]  /*394c0*/  @P5 STG.E.U16 desc[UR36][R8.64+0x310], R18 ;  /* 0x0003101208005986 */ /* 0x0001e2000c101524 */
[----:B------:R-:W-:Y:S01]  /*394d0*/  ISETP.GT.AND P5, PT, R0, 0x191, P1 ;  /* 0x000001910000780c */ /* 0x000fe20000fa4270 */
[----:B------:R-:W-:-:S02]  /*394e0*/  FMUL R12, R186, R2 ;  /* 0x00000002ba0c7220 */ /* 0x000fc40000400000 */
[----:B------:R1:W-:Y:S01]  /*394f0*/  @P0 STG.E.U16 desc[UR36][R8.64+0x312], R14 ;  /* 0x0003120e08000986 */ /* 0x0003e2000c101524 */
[C---:B------:R-:W-:Y:S02]  /*39500*/  ISETP.GT.AND P0, PT, R0.reuse, 0x190, P4 ;  /* 0x000001900000780c */ /* 0x040fe40002704270 */
[----:B------:R-:W-:Y:S01]  /*39510*/  F2FP.BF16.F32.PACK_AB R3, RZ, R3 ;  /* 0x00000003ff03723e */ /* 0x000fe200000010ff */
[----:B------:R2:W-:Y:S01]  /*39520*/  @P6 STG.E.U16 desc[UR36][R10.64+0x320], R15 ;  /* 0x0003200f0a006986 */ /* 0x0005e2000c101524 */
[----:B------:R-:W-:Y:S02]  /*39530*/  ISETP.GT.AND P6, PT, R0, 0x191, P4 ;  /* 0x000001910000780c */ /* 0x000fe400027c4270 */
[----:B------:R-:W-:-:S04]  /*39540*/  F2FP.BF16.F32.PACK_AB R12, RZ, R12 ;  /* 0x0000000cff0c723e */ /* 0x000fc800000010ff */
[----:B0-----:R-:W-:Y:S02]  /*39550*/  PRMT R18, R12, 0x7610, R18 ;  /* 0x000076100c127816 */ /* 0x001fe40000000012 */
[----:B-1----:R-:W-:Y:S02]  /*39560*/  PRMT R14, R13, 0x7610, R14 ;  /* 0x000076100d0e7816 */ /* 0x002fe4000000000e */
[----:B--2---:R-:W-:Y:S01]  /*39570*/  PRMT R15, R3, 0x7610, R15 ;  /* 0x00007610030f7816 */ /* 0x004fe2000000000f */
[----:B------:R-:W-:Y:S01]  /*39580*/  FMUL R3, R185, R2 ;  /* 0x00000002b9037220 */ /* 0x000fe20000400000 */
[----:B------:R-:W-:Y:S01]  /*39590*/  @P5 STG.E.U16 desc[UR36][R10.64+0x322], R17 ;  /* 0x000322110a005986 */ /* 0x000fe2000c101524 */
[----:B------:R-:W-:-:S03]  /*395a0*/  ISETP.GT.AND P5, PT, R0, 0x198, P1 ;  /* 0x000001980000780c */ /* 0x000fc60000fa4270 */
[----:B------:R-:W-:Y:S01]  /*395b0*/  F2FP.BF16.F32.PACK_AB R13, RZ, R3 ;  /* 0x00000003ff0d723e */ /* 0x000fe200000010ff */
[-C--:B------:R-:W-:Y:S01]  /*395c0*/  FMUL R3, R182, R2.reuse ;  /* 0x00000002b6037220 */ /* 0x080fe20000400000 */
[----:B------:R0:W-:Y:S01]  /*395d0*/  @P0 STG.E.U16 desc[UR36][R8.64+0x320], R14 ;  /* 0x0003200e08000986 */ /* 0x0001e2000c101524 */
[----:B------:R-:W-:Y:S01]  /*395e0*/  FMUL R12, R183, R2 ;  /* 0x00000002b70c7220 */ /* 0x000fe20000400000 */
[C---:B------:R-:W-:Y:S02]  /*395f0*/  ISETP.GT.AND P0, PT, R0.reuse, 0x198, P4 ;  /* 0x000001980000780c */ /* 0x040fe40002704270 */
[----:B------:R1:W-:Y:S01]  /*39600*/  @P6 STG.E.U16 desc[UR36][R8.64+0x322], R18 ;  /* 0x0003221208006986 */ /* 0x0003e2000c101524 */
[----:B------:R-:W-:Y:S02]  /*39610*/  ISETP.GT.AND P6, PT, R0, 0x199, P1 ;  /* 0x000001990000780c */ /* 0x000fe40000fc4270 */
[----:B------:R-:W-:Y:S02]  /*39620*/  F2FP.BF16.F32.PACK_AB R12, RZ, R12 ;  /* 0x0000000cff0c723e */ /* 0x000fe400000010ff */
[----:B0-----:R-:W-:-:S02]  /*39630*/  PRMT R14, R13, 0x7610, R14 ;  /* 0x000076100d0e7816 */ /* 0x001fc4000000000e */
[----:B------:R-:W-:Y:S01]  /*39640*/  F2FP.BF16.F32.PACK_AB R13, RZ, R3 ;  /* 0x00000003ff0d723e */ /* 0x000fe200000010ff */
[-C--:B------:R-:W-:Y:S01]  /*39650*/  FMUL R3, R180, R2.reuse ;  /* 0x00000002b4037220 */ /* 0x080fe20000400000 */
[----:B------:R-:W-:Y:S02]  /*39660*/  PRMT R17, R12, 0x7610, R17 ;  /* 0x000076100c117816 */ /* 0x000fe40000000011 */
[----:B-1----:R-:W-:Y:S02]  /*39670*/  PRMT R18, R13, 0x7610, R18 ;  /* 0x000076100d127816 */ /* 0x002fe40000000012 */
[----:B------:R-:W-:Y:S01]  /*39680*/  F2FP.BF16.F32.PACK_AB R13, RZ, R3 ;  /* 0x00000003ff0d723e */ /* 0x000fe200000010ff */
[----:B------:R-:W-:Y:S01]  /*39690*/  FMUL R3, R181, R2 ;  /* 0x00000002b5037220 */ /* 0x000fe20000400000 */
[----:B------:R0:W-:Y:S01]  /*396a0*/  @P5 STG.E.U16 desc[UR36][R10.64+0x330], R15 ;  /* 0x0003300f0a005986 */ /* 0x0001e2000c101524 */
[----:B------:R-:W-:-:S03]  /*396b0*/  ISETP.GT.AND P5, PT, R0, 0x199, P4 ;  /* 0x000001990000780c */ /* 0x000fc600027a4270 */
[----:B------:R1:W-:Y:S01]  /*396c0*/  @P6 STG.E.U16 desc[UR36][R10.64+0x332], R14 ;  /* 0x0003320e0a006986 */ /* 0x0003e2000c101524 */
[----:B------:R-:W-:-:S03]  /*396d0*/  F2FP.BF16.F32.PACK_AB R3, RZ, R3 ;  /* 0x00000003ff03723e */ /* 0x000fc600000010ff */
[----:B------:R2:W-:Y:S01]  /*396e0*/  @P0 STG.E.U16 desc[UR36][R8.64+0x330], R17 ;  /* 0x0003301108000986 */ /* 0x0005e2000c101524 */
[----:B------:R-:W-:Y:S02]  /*396f0*/  ISETP.GT.AND P0, PT, R0, 0x1a0, P1 ;  /* 0x000001a00000780c */ /* 0x000fe40000f04270 */
[----:B0-----:R-:W-:Y:S01]  /*39700*/  PRMT R15, R3, 0x7610, R15 ;  /* 0x00007610030f7816 */ /* 0x001fe2000000000f */
[-C--:B------:R-:W-:Y:S01]  /*39710*/  FMUL R3, R178, R2.reuse ;  /* 0x00000002b2037220 */ /* 0x080fe20000400000 */
[----:B------:R-:W-:Y:S02]  /*39720*/  ISETP.GT.AND P6, PT, R0, 0x1a1, P1 ;  /* 0x000001a10000780c */ /* 0x000fe40000fc4270 */
[----:B-1----:R-:W-:Y:S01]  /*39730*/  PRMT R14, R13, 0x7610, R14 ;  /* 0x000076100d0e7816 */ /* 0x002fe2000000000e */
[----:B------:R-:W-:Y:S01]  /*39740*/  @P5 STG.E.U16 desc[UR36][R8.64+0x332], R18 ;  /* 0x0003321208005986 */ /* 0x000fe2000c101524 */
[----:B------:R-:W-:Y:S01]  /*39750*/  F2FP.BF16.F32.PACK_AB R13, RZ, R3 ;  /* 0x00000003ff0d723e */ /* 0x000fe200000010ff */
[-C--:B------:R-:W-:Y:S01]  /*39760*/  FMUL R12, R179, R2.reuse ;  /* 0x00000002b30c7220 */ /* 0x080fe20000400000 */
[----:B------:R-:W-:Y:S01]  /*39770*/  FMUL R3, R176, R2 ;  /* 0x00000002b0037220 */ /* 0x000fe20000400000 */
[----:B------:R-:W-:-:S02]  /*39780*/  ISETP.GT.AND P5, PT, R0, 0x1a0, P4 ;  /* 0x000001a00000780c */ /* 0x000fc400027a4270 */
[----:B------:R0:W-:Y:S01]  /*39790*/  @P0 STG.E.U16 desc[UR36][R10.64+0x340], R14 ;  /* 0x0003400e0a000986 */ /* 0x0001e2000c101524 */
[----:B------:R-:W-:Y:S02]  /*397a0*/  ISETP.GT.AND P0, PT, R0, 0x1a1, P4 ;  /* 0x000001a10000780c */ /* 0x000fe40002704270 */
[----:B------:R-:W-:Y:S02]  /*397b0*/  F2FP.BF16.F32.PACK_AB R12, RZ, R12 ;  /* 0x0000000cff0c723e */ /* 0x000fe400000010ff */
[----:B------:R-:W-:Y:S01]  /*397c0*/  F2FP.BF16.F32.PACK_AB R3, RZ, R3 ;  /* 0x00000003ff03723e */ /* 0x000fe200000010ff */
[----:B------:R1:W-:Y:S01]  /*397d0*/  @P6 STG.E.U16 desc[UR36][R10.64+0x342], R15 ;  /* 0x0003420f0a006986 */ /* 0x0003e2000c101524 */
[----:B--2---:R-:W-:Y:S02]  /*397e0*/  PRMT R17, R12, 0x7610, R17 ;  /* 0x000076100c117816 */ /* 0x004fe40000000011 */
[C---:B------:R-:W-:Y:S01]  /*397f0*/  ISETP.GT.AND P6, PT, R0.reuse, 0x1a8, P1 ;  /* 0x000001a80000780c */ /* 0x040fe20000fc4270 */
[-C--:B------:R-:W-:Y:S01]  /*39800*/  FMUL R12, R177, R2.reuse ;  /* 0x00000002b10c7220 */ /* 0x080fe20000400000 */
[----:B0-----:R-:W-:Y:S01]  /*39810*/  PRMT R14, R13, 0x7610, R14 ;  /* 0x000076100d0e7816 */ /* 0x001fe2000000000e */
[----:B------:R0:W-:Y:S01]  /*39820*/  @P5 STG.E.U16 desc[UR36][R8.64+0x340], R17 ;  /* 0x0003401108005986 */ /* 0x0001e2000c101524 */
[----:B-1----:R-:W-:Y:S01]  /*39830*/  PRMT R15, R3, 0x7610, R15 ;  /* 0x00007610030f7816 */ /* 0x002fe2000000000f */
[-C--:B------:R-:W-:Y:S01]  /*39840*/  FMUL R3, R175, R2.reuse ;  /* 0x00000002af037220 */ /* 0x080fe20000400000 */
[----:B------:R-:W-:Y:S01]  /*39850*/  ISETP.GT.AND P5, PT, R0, 0x1a9, P1 ;  /* 0x000001a90000780c */ /* 0x000fe20000fa4270 */
[----:B------:R1:W-:Y:S03]  /*39860*/  @P0 STG.E.U16 desc[UR36][R8.64+0x342], R14 ;  /* 0x0003420e08000986 */ /* 0x0003e6000c101524 */
[----:B------:R-:W-:Y:S01]  /*39870*/  F2FP.BF16.F32.PACK_AB R13, RZ, R3 ;  /* 0x00000003ff0d723e */ /* 0x000fe200000010ff */
[----:B------:R-:W-:Y:S01]  /*39880*/  FMUL R3, R174, R2 ;  /* 0x00000002ae037220 */ /* 0x000fe20000400000 */
[----:B------:R-:W-:-:S02]  /*39890*/  ISETP.GT.AND P0, PT, R0, 0x1a8, P4 ;  /* 0x000001a80000780c */ /* 0x000fc40002704270 */
[----:B------:R-:W-:Y:S02]  /*398a0*/  F2FP.BF16.F32.PACK_AB R12, RZ, R12 ;  /* 0x0000000cff0c723e */ /* 0x000fe400000010ff */
[----:B------:R-:W-:Y:S01]  /*398b0*/  F2FP.BF16.F32.PACK_AB R3, RZ, R3 ;  /* 0x00000003ff03723e */ /* 0x000fe200000010ff */
[----:B------:R2:W-:Y:S01]  /*398c0*/  @P6 STG.E.U16 desc[UR36][R10.64+0x350], R15 ;  /* 0x0003500f0a006986 */ /* 0x0005e2000c101524 */
[----:B0-----:R-:W-:Y:S01]  /*398d0*/  PRMT R17, R12, 0x7610, R17 ;  /* 0x000076100c117816 */ /* 0x001fe20000000011 */
[----:B------:R-:W-:Y:S01]  /*398e0*/  FMUL R12, R172, R2 ;  /* 0x00000002ac0c7220 */ /* 0x000fe20000400000 */
[C---:B------:R-:W-:Y:S02]  /*398f0*/  ISETP.GT.AND P6, PT, R0.reuse, 0x1a9, P4 ;  /* 0x000001a90000780c */ /* 0x040fe400027c4270 */
[----:B-1----:R-:W-:Y:S01]  /*39900*/  PRMT R14, R13, 0x7610, R14 ;  /* 0x000076100d0e7816 */ /* 0x002fe2000000000e */
[----:B------:R0:W-:Y:S01]  /*39910*/  @P5 STG.E.U16 desc[UR36][R10.64+0x352], R17 ;  /* 0x000352110a005986 */ /* 0x0001e2000c101524 */
[----:B------:R-:W-:-:S02]  /*39920*/  ISETP.GT.AND P5, PT, R0, 0x1b0, P1 ;  /* 0x000001b00000780c */ /* 0x000fc40000fa4270 */
[----:B--2---:R-:W-:Y:S01]  /*39930*/  PRMT R15, R3, 0x7610, R15 ;  /* 0x00007610030f7816 */ /* 0x004fe2000000000f */
[----:B------:R-:W-:Y:S01]  /*39940*/  FMUL R3, R173, R2 ;  /* 0x00000002ad037220 */ /* 0x000fe20000400000 */
[----:B------:R1:W-:Y:S01]  /*39950*/  @P0 STG.E.U16 desc[UR36][R8.64+0x350], R14 ;  /* 0x0003500e08000986 */ /* 0x0003e2000c101524 */
[----:B------:R-:W-:Y:S02]  /*39960*/  F2FP.BF16.F32.PACK_AB R12, RZ, R12 ;  /* 0x0000000cff0c723e */ /* 0x000fe400000010ff */
[----:B------:R-:W-:Y:S02]  /*39970*/  ISETP.GT.AND P0, PT, R0, 0x1b1, P1 ;  /* 0x000001b10000780c */ /* 0x000fe40000f04270 */
[----:B------:R-:W-:Y:S01]  /*39980*/  F2FP.BF16.F32.PACK_AB R13, RZ, R3 ;  /* 0x00000003ff0d723e */ /* 0x000fe200000010ff */
[-C--:B------:R-:W-:Y:S01]  /*39990*/  FMUL R3, R171, R2.reuse ;  /* 0x00000002ab037220 */ /* 0x080fe20000400000 */
[----:B0-----:R-:W-:Y:S01]  /*399a0*/  PRMT R17, R12, 0x7610, R17 ;  /* 0x000076100c117816 */ /* 0x001fe20000000011 */
[----:B------:R-:W-:Y:S01]  /*399b0*/  FMUL R12, R170, R2 ;  /* 0x00000002aa0c7220 */ /* 0x000fe20000400000 */
[----:B------:R0:W-:Y:S02]  /*399c0*/  @P6 STG.E.U16 desc[UR36][R8.64+0x352], R15 ;  /* 0x0003520f08006986 */ /* 0x0001e4000c101524 */
[----:B------:R-:W-:-:S02]  /*399d0*/  F2FP.BF16.F32.PACK_AB R3, RZ, R3 ;  /* 0x00000003ff03723e */ /* 0x000fc400000010ff */
[----:B------:R-:W-:Y:S01]  /*399e0*/  ISETP.GT.AND P6, PT, R0, 0x1b0, P4 ;  /* 0x000001b00000780c */ /* 0x000fe200027c4270 */
[----:B------:R2:W-:Y:S01]  /*399f0*/  @P5 STG.E.U16 desc[UR36][R10.64+0x360], R17 ;  /* 0x000360110a005986 */ /* 0x0005e2000c101524 */
[----:B-1----:R-:W-:Y:S01]  /*39a00*/  PRMT R14, R3, 0x7610, R14 ;  /* 0x00007610030e7816 */ /* 0x002fe2000000000e */
[----:B------:R-:W-:Y:S01]  /*39a10*/  FMUL R3, R168, R2 ;  /* 0x00000002a8037220 */ /* 0x000fe20000400000 */
[----:B------:R-:W-:Y:S02]  /*39a20*/  F2FP.BF16.F32.PACK_AB R12, RZ, R12 ;  /* 0x0000000cff0c723e */ /* 0x000fe400000010ff */
[C---:B------:R-:W-:Y:S01]  /*39a30*/  ISETP.GT.AND P5, PT, R0.reuse, 0x1b1, P4 ;  /* 0x000001b10000780c */ /* 0x040fe200027a4270 */
[----:B------:R1:W-:Y:S01]  /*39a40*/  @P0 STG.E.U16 desc[UR36][R10.64+0x362], R13 ;  /* 0x0003620d0a000986 */ /* 0x0003e2000c101524 */
[----:B------:R-:W-:Y:S02]  /*39a50*/  ISETP.GT.AND P0, PT, R0, 0x1b8, P1 ;  /* 0x000001b80000780c */ /* 0x000fe40000f04270 */
[----:B0-----:R-:W-:-:S02]  /*39a60*/  PRMT R15, R12, 0x7610, R15 ;  /* 0x000076100c0f7816 */ /* 0x001fc4000000000f */
[----:B------:R-:W-:Y:S01]  /*39a70*/  F2FP.BF16.F32.PACK_AB R12, RZ, R3 ;  /* 0x00000003ff0c723e */ /* 0x000fe200000010ff */
[-C--:B------:R-:W-:Y:S01]  /*39a80*/  FMUL R3, R169, R2.reuse ;  /* 0x00000002a9037220 */ /* 0x080fe20000400000 */
[----:B------:R0:W-:Y:S02]  /*39a90*/  @P6 STG.E.U16 desc[UR36][R8.64+0x360], R14 ;  /* 0x0003600e08006986 */ /* 0x0001e4000c101524 */
[----:B--2---:R-:W-:Y:S01]  /*39aa0*/  PRMT R17, R12, 0x7610, R17 ;  /* 0x000076100c117816 */ /* 0x004fe20000000011 */
[-C--:B------:R-:W-:Y:S01]  /*39ab0*/  FMUL R12, R167, R2.reuse ;  /* 0x00000002a70c7220 */ /* 0x080fe20000400000 */
[----:B------:R-:W-:Y:S01]  /*39ac0*/  ISETP.GT.AND P6, PT, R0, 0x1b9, P1 ;  /* 0x000001b90000780c */ /* 0x000fe20000fc4270 */
[----:B------:R2:W-:Y:S01]  /*39ad0*/  @P5 STG.E.U16 desc[UR36][R8.64+0x362], R15 ;  /* 0x0003620f08005986 */ /* 0x0005e2000c101524 */
[----:B-1----:R-:W-:Y:S01]  /*39ae0*/  F2FP.BF16.F32.PACK_AB R13, RZ, R3 ;  /* 0x00000003ff0d723e */ /* 0x002fe200000010ff */
[----:B------:R-:W-:Y:S01]  /*39af0*/  FMUL R3, R166, R2 ;  /* 0x00000002a6037220 */ /* 0x000fe20000400000 */
[----:B------:R-:W-:-:S02]  /*39b00*/  ISETP.GT.AND P5, PT, R0, 0x1b8, P4 ;  /* 0x000001b80000780c */ /* 0x000fc400027a4270 */
[----:B------:R-:W-:Y:S01]  /*39b10*/  F2FP.BF16.F32.PACK_AB R12, RZ, R12 ;  /* 0x0000000cff0c723e */ /* 0x000fe200000010ff */
[----:B------:R-:W-:Y:S01]  /*39b20*/  @P0 STG.E.U16 desc[UR36][R10.64+0x370], R17 ;  /* 0x000370110a000986 */ /* 0x000fe2000c101524 */
[----:B------:R-:W-:Y:S02]  /*39b30*/  ISETP.GT.AND P0, PT, R0, 0x1b9, P4 ;  /* 0x000001b90000780c */ /* 0x000fe40002704270 */
[----:B0-----:R-:W-:Y:S02]  /*39b40*/  PRMT R14, R12, 0x7610, R14 ;  /* 0x000076100c0e7816 */ /* 0x001fe4000000000e */
[----:B------:R-:W-:Y:S01]  /*39b50*/  F2FP.BF16.F32.PACK_AB R12, RZ, R3 ;  /* 0x00000003ff0c723e */ /* 0x000fe200000010ff */
[-C--:B------:R-:W-:Y:S01]  /*39b60*/  FMUL R3, R164, R2.reuse ;  /* 0x00000002a4037220 */ /* 0x080fe20000400000 */
[----:B------:R0:W-:Y:S02]  /*39b70*/  @P6 STG.E.U16 desc[UR36][R10.64+0x372], R13 ;  /* 0x0003720d0a006986 */ /* 0x0001e4000c101524 */
[----:B--2---:R-:W-:Y:S01]  /*39b80*/  PRMT R15, R12, 0x7610, R15 ;  /* 0x000076100c0f7816 */ /* 0x004fe2000000000f */
[----:B------:R-:W-:Y:S01]  /*39b90*/  FMUL R12, R165, R2 ;  /* 0x00000002a50c7220 */ /* 0x000fe20000400000 */
[----:B------:R1:W-:Y:S01]  /*39ba0*/  @P5 STG.E.U16 desc[UR36][R8.64+0x370], R14 ;  /* 0x0003700e08005986 */ /* 0x0003e2000c101524 */
[----:B------:R-:W-:-:S02]  /*39bb0*/  ISETP.GT.AND P5, PT, R0, 0x1c1, P1 ;  /* 0x000001c10000780c */ /* 0x000fc40000fa4270 */
[C---:B------:R-:W-:Y:S02]  /*39bc0*/  ISETP.GT.AND P6, PT, R0.reuse, 0x1c0, P1 ;  /* 0x000001c00000780c */ /* 0x040fe40000fc4270 */
[----:B0-----:R-:W-:Y:S01]  /*39bd0*/  F2FP.BF16.F32.PACK_AB R13, RZ, R3 ;  /* 0x00000003ff0d723e */ /* 0x001fe200000010ff */
[----:B------:R-:W-:Y:S01]  /*39be0*/  FMUL R3, R163, R2 ;  /* 0x00000002a3037220 */ /* 0x000fe20000400000 */
[----:B------:R-:W-:Y:S01]  /*39bf0*/  @P0 STG.E.U16 desc[UR36][R8.64+0x372], R15 ;  /* 0x0003720f08000986 */ /* 0x000fe2000c101524 */
[----:B------:R-:W-:Y:S02]  /*39c00*/  ISETP.GT.AND P0, PT, R0, 0x1c0, P4 ;  /* 0x000001c00000780c */ /* 0x000fe40002704270 */
[----:B------:R-:W-:Y:S02]  /*39c10*/  F2FP.BF16.F32.PACK_AB R12, RZ, R12 ;  /* 0x0000000cff0c723e */ /* 0x000fe400000010ff */
[----:B------:R-:W-:Y:S02]  /*39c20*/  F2FP.BF16.F32.PACK_AB R3, RZ, R3 ;  /* 0x00000003ff03723e */ /* 0x000fe400000010ff */
[----:B------:R-:W-:-:S02]  /*39c30*/  PRMT R17, R12, 0x7610, R17 ;  /* 0x000076100c117816 */ /* 0x000fc40000000011 */
[----:B------:R-:W-:Y:S01]  /*39c40*/  PRMT R18, R3, 0x7610, R18 ;  /* 0x0000761003127816 */ /* 0x000fe20000000012 */
[-C--:B------:R-:W-:Y:S01]  /*39c50*/  FMUL R3, R162, R2.reuse ;  /* 0x00000002a2037220 */ /* 0x080fe20000400000 */
[----:B-1----:R-:W-:Y:S01]  /*39c60*/  PRMT R14, R13, 0x7610, R14 ;  /* 0x000076100d0e7816 */ /* 0x002fe2000000000e */
[----:B------:R-:W-:Y:S01]  /*39c70*/  @P5 STG.E.U16 desc[UR36][R10.64+0x382], R17 ;  /* 0x000382110a005986 */ /* 0x000fe2000c101524 */
[----:B------:R-:W-:Y:S01]  /*39c80*/  ISETP.GT.AND P5, PT, R0, 0x1c1, P4 ;  /* 0x000001c10000780c */ /* 0x000fe200027a4270 */
[-C--:B------:R-:W-:Y:S01]  /*39c90*/  FMUL R12, R160, R2.reuse ;  /* 0x00000002a00c7220 */ /* 0x080fe20000400000 */
[----:B------:R-:W-:Y:S01]  /*39ca0*/  F2FP.BF16.F32.PACK_AB R13, RZ, R3 ;  /* 0x00000003ff0d723e */ /* 0x000fe200000010ff */
[----:B------:R0:W-:Y:S01]  /*39cb0*/  @P6 STG.E.U16 desc[UR36][R10.64+0x380], R14 ;  /* 0x0003800e0a006986 */ /* 0x0001e2000c101524 */
[----:B------:R-:W-:Y:S01]  /*39cc0*/  FMUL R3, R161, R2 ;  /* 0x00000002a1037220 */ /* 0x000fe20000400000 */
[C---:B------:R-:W-:Y:S02]  /*39cd0*/  ISETP.GT.AND P6, PT, R0.reuse, 0x1c8, P1 ;  /* 0x000001c80000780c */ /* 0x040fe40000fc4270 */
[----:B------:R-:W-:Y:S01]  /*39ce0*/  @P0 STG.E.U16 desc[UR36][R8.64+0x380], R18 ;  /* 0x0003801208000986 */ /* 0x000fe2000c101524 */
        /* <DEDUP_REMOVED lines=15> */
[----:B------:R-:W-:Y:S01]  /*39de0*/  @P0 STG.E.U16 desc[UR36][R10.64+0x392], R17 ;  /* 0x000392110a000986 */ /* 0x000fe2000c101524 */
[----:B------:R-:W-:Y:S02]  /*39df0*/  ISETP.GT.AND P0, PT, R0, 0x1d0, P1 ;  /* 0x000001d00000780c */ /* 0x000fe40000f04270 */
[----:B------:R-:W-:Y:S02]  /*39e00*/  F2FP.BF16.F32.PACK_AB R12, RZ, R12 ;  /* 0x0000000cff0c723e */ /* 0x000fe400000010ff */
[----:B0-----:R-:W-:Y:S02]  /*39e10*/  PRMT R14, R13, 0x7610, R14 ;  /* 0x000076100d0e7816 */ /* 0x001fe4000000000e */
[----:B-1----:R-:W-:Y:S01]  /*39e20*/  PRMT R15, R3, 0x7610, R15 ;  /* 0x00007610030f7816 */ /* 0x002fe2000000000f */
[-C--:B------:R-:W-:Y:S01]  /*39e30*/  FMUL R3, R157, R2.reuse ;  /* 0x000000029d037220 */ /* 0x080fe20000400000 */
[----:B------:R-:W-:Y:S01]  /*39e40*/  PRMT R18, R12, 0x7610, R18 ;  /* 0x000076100c127816 */ /* 0x000fe20000000012 */
[----:B------:R0:W-:Y:S01]  /*39e50*/  @P5 STG.E.U16 desc[UR36][R8.64+0x390], R14 ;  /* 0x0003900e08005986 */ /* 0x0001e2000c101524 */
[----:B------:R-:W-:-:S02]  /*39e60*/  FMUL R12, R155, R2 ;  /* 0x000000029b0c7220 */ /* 0x000fc40000400000 */
[----:B------:R-:W-:Y:S01]  /*39e70*/  F2FP.BF16.F32.PACK_AB R13, RZ, R3 ;  /* 0x00000003ff0d723e */ /* 0x000fe200000010ff */
[----:B------:R1:W-:Y:S01]  /*39e80*/  @P6 STG.E.U16 desc[UR36][R8.64+0x392], R18 ;  /* 0x0003921208006986 */ /* 0x0003e2000c101524 */
[-C--:B------:R-:W-:Y:S01]  /*39e90*/  FMUL R3, R154, R2.reuse ;  /* 0x000000029a037220 */ /* 0x080fe20000400000 */
[C---:B------:R-:W-:Y:S02]  /*39ea0*/  ISETP.GT.AND P6, PT, R0.reuse, 0x1d1, P1 ;  /* 0x000001d10000780c */ /* 0x040fe40000fc4270 */
[C---:B------:R-:W-:Y:S01]  /*39eb0*/  ISETP.GT.AND P5, PT, R0.reuse, 0x1d0, P4 ;  /* 0x000001d00000780c */ /* 0x040fe200027a4270 */
[----:B------:R2:W-:Y:S01]  /*39ec0*/  @P0 STG.E.U16 desc[UR36][R10.64+0x3a0], R15 ;  /* 0x0003a00f0a000986 */ /* 0x0005e2000c101524 */
[----:B------:R-:W-:Y:S02]  /*39ed0*/  ISETP.GT.AND P0, PT, R0, 0x1d1, P4 ;  /* 0x000001d10000780c */ /* 0x000fe40002704270 */
[----:B0-----:R-:W-:Y:S02]  /*39ee0*/  PRMT R14, R13, 0x7610, R14 ;  /* 0x000076100d0e7816 */ /* 0x001fe4000000000e */
[----:B------:R-:W-:Y:S01]  /*39ef0*/  F2FP.BF16.F32.PACK_AB R13, RZ, R3 ;  /* 0x00000003ff0d723e */ /* 0x000fe200000010ff */
[----:B------:R-:W-:Y:S01]  /*39f00*/  FMUL R3, R152, R2 ;  /* 0x0000000298037220 */ /* 0x000fe20000400000 */
[----:B------:R-:W-:-:S02]  /*39f10*/  F2FP.BF16.F32.PACK_AB R12, RZ, R12 ;  /* 0x0000000cff0c723e */ /* 0x000fc400000010ff */
[----:B-1----:R-:W-:Y:S02]  /*39f20*/  PRMT R18, R13, 0x7610, R18 ;  /* 0x000076100d127816 */ /* 0x002fe40000000012 */
[----:B------:R-:W-:Y:S02]  /*39f30*/  PRMT R17, R12, 0x7610, R17 ;  /* 0x000076100c117816 */ /* 0x000fe40000000011 */
[----:B------:R-:W-:Y:S01]  /*39f40*/  F2FP.BF16.F32.PACK_AB R13, RZ, R3 ;  /* 0x00000003ff0d723e */ /* 0x000fe200000010ff */
[-C--:B------:R-:W-:Y:S01]  /*39f50*/  FMUL R3, R153, R2.reuse ;  /* 0x0000000299037220 */ /* 0x080fe20000400000 */
[----:B------:R0:W-:Y:S01]  /*39f60*/  @P6 STG.E.U16 desc[UR36][R10.64+0x3a2], R14 ;  /* 0x0003a20e0a006986 */ /* 0x0001e2000c101524 */
[C---:B------:R-:W-:Y:S01]  /*39f70*/  ISETP.GT.AND P6, PT, R0.reuse, 0x1d9, P1 ;  /* 0x000001d90000780c */ /* 0x040fe20000fc4270 */
[----:B------:R-:W-:Y:S02]  /*39f80*/  FMUL R12, R23, R2 ;  /* 0x00000002170c7220 */ /* 0x000fe40000400000 */
[----:B------:R1:W-:Y:S01]  /*39f90*/  @P5 STG.E.U16 desc[UR36][R8.64+0x3a0], R17 ;  /* 0x0003a01108005986 */ /* 0x0003e2000c101524 */
[----:B------:R-:W-:-:S02]  /*39fa0*/  ISETP.GT.AND P5, PT, R0, 0x1d8, P1 ;  /* 0x000001d80000780c */ /* 0x000fc40000fa4270 */
[----:B------:R-:W-:Y:S01]  /*39fb0*/  F2FP.BF16.F32.PACK_AB R3, RZ, R3 ;  /* 0x00000003ff03723e */ /* 0x000fe200000010ff */
[----:B------:R-:W-:Y:S01]  /*39fc0*/  @P0 STG.E.U16 desc[UR36][R8.64+0x3a2], R18 ;  /* 0x0003a21208000986 */ /* 0x000fe2000c101524 */
[----:B------:R-:W-:Y:S02]  /*39fd0*/  ISETP.GT.AND P0, PT, R0, 0x1d8, P4 ;  /* 0x000001d80000780c */ /* 0x000fe40002704270 */
[----:B------:R-:W-:Y:S02]  /*39fe0*/  F2FP.BF16.F32.PACK_AB R12, RZ, R12 ;  /* 0x0000000cff0c723e */ /* 0x000fe400000010ff */
[----:B--2---:R-:W-:Y:S01]  /*39ff0*/  PRMT R15, R3, 0x7610, R15 ;  /* 0x00007610030f7816 */ /* 0x004fe2000000000f */
[----:B------:R-:W-:Y:S01]  /*3a000*/  FMUL R3, R219, R2 ;  /* 0x00000002db037220 */ /* 0x000fe20000400000 */
[----:B0-----:R-:W-:Y:S02]  /*3a010*/  PRMT R14, R13, 0x7610, R14 ;  /* 0x000076100d0e7816 */ /* 0x001fe4000000000e */
[----:B-1----:R-:W-:-:S02]  /*3a020*/  PRMT R17, R12, 0x7610, R17 ;  /* 0x000076100c117816 */ /* 0x002fc40000000011 */
[----:B------:R-:W-:Y:S01]  /*3a030*/  F2FP.BF16.F32.PACK_AB R13, RZ, R3 ;  /* 0x00000003ff0d723e */ /* 0x000fe200000010ff */
[-C--:B------:R-:W-:Y:S01]  /*3a040*/  FMUL R3, R220, R2.reuse ;  /* 0x00000002dc037220 */ /* 0x080fe20000400000 */
[----:B------:R0:W-:Y:S01]  /*3a050*/  @P5 STG.E.U16 desc[UR36][R10.64+0x3b0], R14 ;  /* 0x0003b00e0a005986 */ /* 0x0001e2000c101524 */
[----:B------:R-:W-:Y:S01]  /*3a060*/  ISETP.GT.AND P5, PT, R0, 0x1d9, P4 ;  /* 0x000001d90000780c */ /* 0x000fe200027a4270 */
[----:B------:R-:W-:Y:S02]  /*3a070*/  FMUL R12, R235, R2 ;  /* 0x00000002eb0c7220 */ /* 0x000fe40000400000 */
[----:B------:R1:W-:Y:S01]  /*3a080*/  @P6 STG.E.U16 desc[UR36][R10.64+0x3b2], R15 ;  /* 0x0003b20f0a006986 */ /* 0x0003e2000c101524 */
[----:B------:R-:W-:-:S03]  /*3a090*/  F2FP.BF16.F32.PACK_AB R3, RZ, R3 ;  /* 0x00000003ff03723e */ /* 0x000fc600000010ff */
[----:B------:R2:W-:Y:S01]  /*3a0a0*/  @P0 STG.E.U16 desc[UR36][R8.64+0x3b0], R17 ;  /* 0x0003b01108000986 */ /* 0x0005e2000c101524 */
[----:B------:R-:W-:Y:S02]  /*3a0b0*/  ISETP.GT.AND P0, PT, R0, 0x1e1, P1 ;  /* 0x000001e10000780c */ /* 0x000fe40000f04270 */
[----:B------:R-:W-:Y:S02]  /*3a0c0*/  F2FP.BF16.F32.PACK_AB R12, RZ, R12 ;  /* 0x0000000cff0c723e */ /* 0x000fe400000010ff */
[----:B0-----:R-:W-:Y:S02]  /*3a0d0*/  PRMT R14, R13, 0x7610, R14 ;  /* 0x000076100d0e7816 */ /* 0x001fe4000000000e */
[----:B-1----:R-:W-:Y:S01]  /*3a0e0*/  PRMT R15, R3, 0x7610, R15 ;  /* 0x00007610030f7816 */ /* 0x002fe2000000000f */
[-C--:B------:R-:W-:Y:S01]  /*3a0f0*/  FMUL R3, R234, R2.reuse ;  /* 0x00000002ea037220 */ /* 0x080fe20000400000 */
[----:B------:R-:W-:Y:S02]  /*3a100*/  ISETP.GT.AND P6, PT, R0, 0x1e0, P1 ;  /* 0x000001e00000780c */ /* 0x000fe40000fc4270 */
[----:B--2---:R-:W-:Y:S01]  /*3a110*/  PRMT R17, R12, 0x7610, R17 ;  /* 0x000076100c117816 */ /* 0x004fe20000000011 */
[----:B------:R0:W-:Y:S01]  /*3a120*/  @P5 STG.E.U16 desc[UR36][R8.64+0x3b2], R14 ;  /* 0x0003b20e08005986 */ /* 0x0001e2000c101524 */
[----:B------:R-:W-:Y:S01]  /*3a130*/  F2FP.BF16.F32.PACK_AB R13, RZ, R3 ;  /* 0x00000003ff0d723e */ /* 0x000fe200000010ff */
[-C--:B------:R-:W-:Y:S01]  /*3a140*/  FMUL R3, R233, R2.reuse ;  /* 0x00000002e9037220 */ /* 0x080fe20000400000 */
[C---:B------:R-:W-:Y:S01]  /*3a150*/  ISETP.GT.AND P5, PT, R0.reuse, 0x1e0, P4 ;  /* 0x000001e00000780c */ /* 0x040fe200027a4270 */
[----:B------:R-:W-:Y:S01]  /*3a160*/  @P0 STG.E.U16 desc[UR36][R10.64+0x3c2], R17 ;  /* 0x0003c2110a000986 */ /* 0x000fe2000c101524 */
[----:B------:R-:W-:Y:S01]  /*3a170*/  ISETP.GT.AND P0, PT, R0, 0x1e1, P4 ;  /* 0x000001e10000780c */ /* 0x000fe20002704270 */
[----:B------:R-:W-:Y:S01]  /*3a180*/  FMUL R12, R232, R2 ;  /* 0x00000002e80c7220 */ /* 0x000fe20000400000 */
[----:B0-----:R-:W-:-:S02]  /*3a190*/  PRMT R14, R13, 0x7610, R14 ;  /* 0x000076100d0e7816 */ /* 0x001fc4000000000e */
[----:B------:R-:W-:Y:S01]  /*3a1a0*/  F2FP.BF16.F32.PACK_AB R13, RZ, R3 ;  /* 0x00000003ff0d723e */ /* 0x000fe200000010ff */
[----:B------:R0:W-:Y:S01]  /*3a1b0*/  @P6 STG.E.U16 desc[UR36][R10.64+0x3c0], R15 ;  /* 0x0003c00f0a006986 */ /* 0x0001e2000c101524 */
[----:B------:R-:W-:Y:S01]  /*3a1c0*/  ISETP.GT.AND P6, PT, R0, 0x1e8, P1 ;  /* 0x000001e80000780c */ /* 0x000fe20000fc4270 */
[----:B------:R-:W-:Y:S01]  /*3a1d0*/  FMUL R3, R231, R2 ;  /* 0x00000002e7037220 */ /* 0x000fe20000400000 */
[----:B------:R-:W-:-:S03]  /*3a1e0*/  F2FP.BF16.F32.PACK_AB R12, RZ, R12 ;  /* 0x0000000cff0c723e */ /* 0x000fc600000010ff */
[----:B------:R-:W-:Y:S01]  /*3a1f0*/  @P5 STG.E.U16 desc[UR36][R8.64+0x3c0], R14 ;  /* 0x0003c00e08005986 */ /* 0x000fe2000c101524 */
[----:B------:R-:W-:Y:S02]  /*3a200*/  ISETP.GT.AND P5, PT, R0, 0x1e8, P4 ;  /* 0x000001e80000780c */ /* 0x000fe400027a4270 */
[----:B0-----:R-:W-:Y:S02]  /*3a210*/  PRMT R15, R13, 0x7610, R15 ;  /* 0x000076100d0f7816 */ /* 0x001fe4000000000f */
[----:B------:R-:W-:-:S03]  /*3a220*/  PRMT R22, R12, 0x7610, R22 ;  /* 0x000076100c167816 */ /* 0x000fc60000000016 */
[----:B------:R-:W-:Y:S01]  /*3a230*/  @P0 STG.E.U16 desc[UR36][R8.64+0x3c2], R15 ;  /* 0x0003c20f08000986 */ /* 0x000fe2000c101524 */
[----:B------:R-:W-:Y:S01]  /*3a240*/  ISETP.GT.AND P0, PT, R0, 0x1e9, P1 ;  /* 0x000001e90000780c */ /* 0x000fe20000f04270 */
[----:B------:R-:W-:Y:S01]  /*3a250*/  FMUL R12, R230, R2 ;  /* 0x00000002e60c7220 */ /* 0x000fe20000400000 */
[----:B------:R-:W-:Y:S01]  /*3a260*/  F2FP.BF16.F32.PACK_AB R3, RZ, R3 ;  /* 0x00000003ff03723e */ /* 0x000fe200000010ff */
[----:B------:R0:W-:Y:S03]  /*3a270*/  @P6 STG.E.U16 desc[UR36][R10.64+0x3d0], R22 ;  /* 0x0003d0160a006986 */ /* 0x0001e6000c101524 */
[----:B------:R-:W-:Y:S02]  /*3a280*/  F2FP.BF16.F32.PACK_AB R20, RZ, R12 ;  /* 0x0000000cff14723e */ /* 0x000fe400000010ff */
[----:B------:R-:W-:Y:S02]  /*3a290*/  ISETP.GT.AND P6, PT, R0, 0x1e9, P4 ;  /* 0x000001e90000780c */ /* 0x000fe400027c4270 */
[----:B0-----:R-:W-:Y:S01]  /*3a2a0*/  PRMT R22, R3, 0x7610, R22 ;  /* 0x0000761003167816 */ /* 0x001fe20000000016 */
[----:B------:R-:W-:-:S04]  /*3a2b0*/  FMUL R13, R229, R2 ;  /* 0x00000002e50d7220 */ /* 0x000fc80000400000 */
[----:B------:R-:W-:Y:S01]  /*3a2c0*/  @P0 STG.E.U16 desc[UR36][R10.64+0x3d2], R22 ;  /* 0x0003d2160a000986 */ /* 0x000fe2000c101524 */
[----:B------:R-:W-:-:S03]  /*3a2d0*/  ISETP.GT.AND P0, PT, R0, 0x1f0, P1 ;  /* 0x000001f00000780c */ /* 0x000fc60000f04270 */
[----:B------:R-:W-:Y:S01]  /*3a2e0*/  @P5 STG.E.U16 desc[UR36][R8.64+0x3d0], R20 ;  /* 0x0003d01408005986 */ /* 0x000fe2000c101524 */
[----:B------:R-:W-:Y:S01]  /*3a2f0*/  ISETP.GT.AND P5, PT, R0, 0x1f1, P1 ;  /* 0x000001f10000780c */ /* 0x000fe20000fa4270 */
[-C--:B------:R-:W-:Y:S01]  /*3a300*/  FMUL R18, R228, R2.reuse ;  /* 0x00000002e4127220 */ /* 0x080fe20000400000 */
[----:B------:R-:W-:Y:S01]  /*3a310*/  FMUL R17, R227, R2 ;  /* 0x00000002e3117220 */ /* 0x000fe20000400000 */
[----:B------:R-:W-:-:S03]  /*3a320*/  F2FP.BF16.F32.PACK_AB R21, RZ, R13 ;  /* 0x0000000dff15723e */ /* 0x000fc600000010ff */
[----:B------:R-:W-:Y:S02]  /*3a330*/  F2FP.BF16.F32.PACK_AB R18, RZ, R18 ;  /* 0x00000012ff12723e */ /* 0x000fe400000010ff */
[----:B------:R-:W-:Y:S01]  /*3a340*/  F2FP.BF16.F32.PACK_AB R17, RZ, R17 ;  /* 0x00000011ff11723e */ /* 0x000fe200000010ff */
[----:B------:R-:W-:Y:S01]  /*3a350*/  @P6 STG.E.U16 desc[UR36][R8.64+0x3d2], R21 ;  /* 0x0003d21508006986 */ /* 0x000fe2000c101524 */
[----:B------:R-:W-:-:S03]  /*3a360*/  ISETP.GT.AND P6, PT, R0, 0x1f0, P4 ;  /* 0x000001f00000780c */ /* 0x000fc600027c4270 */
[----:B------:R-:W-:Y:S01]  /*3a370*/  @P0 STG.E.U16 desc[UR36][R10.64+0x3e0], R18 ;  /* 0x0003e0120a000986 */ /* 0x000fe2000c101524 */
[----:B------:R-:W-:-:S03]  /*3a380*/  ISETP.GT.AND P0, PT, R0, 0x1f8, P1 ;  /* 0x000001f80000780c */ /* 0x000fc60000f04270 */
[----:B------:R-:W-:Y:S01]  /*3a390*/  @P5 STG.E.U16 desc[UR36][R10.64+0x3e2], R17 ;  /* 0x0003e2110a005986 */ /* 0x000fe2000c101524 */
[----:B------:R-:W-:Y:S01]  /*3a3a0*/  ISETP.GT.AND P5, PT, R0, 0x1f1, P4 ;  /* 0x000001f10000780c */ /* 0x000fe200027a4270 */
[-C--:B------:R-:W-:Y:S01]  /*3a3b0*/  FMUL R19, R226, R2.reuse ;  /* 0x00000002e2137220 */ /* 0x080fe20000400000 */
[C---:B------:R-:W-:Y:S01]  /*3a3c0*/  ISETP.GT.AND P1, PT, R0.reuse, 0x1f9, P1 ;  /* 0x000001f90000780c */ /* 0x040fe20000f24270 */
[-C--:B------:R-:W-:Y:S01]  /*3a3d0*/  FMUL R12, R225, R2.reuse ;  /* 0x00000002e10c7220 */ /* 0x080fe20000400000 */
[----:B------:R-:W-:Y:S02]  /*3a3e0*/  FMUL R14, R223, R2 ;  /* 0x00000002df0e7220 */ /* 0x000fe40000400000 */
[----:B------:R-:W-:Y:S02]  /*3a3f0*/  F2FP.BF16.F32.PACK_AB R19, RZ, R19 ;  /* 0x00000013ff13723e */ /* 0x000fe400000010ff */
[----:B------:R-:W-:Y:S02]  /*3a400*/  F2FP.BF16.F32.PACK_AB R12, RZ, R12 ;  /* 0x0000000cff0c723e */ /* 0x000fe400000010ff */
[----:B------:R-:W-:Y:S01]  /*3a410*/  F2FP.BF16.F32.PACK_AB R14, RZ, R14 ;  /* 0x0000000eff0e723e */ /* 0x000fe200000010ff */
[----:B------:R-:W-:Y:S01]  /*3a420*/  @P6 STG.E.U16 desc[UR36][R8.64+0x3e0], R19 ;  /* 0x0003e01308006986 */ /* 0x000fe2000c101524 */
[----:B------:R-:W-:Y:S01]  /*3a430*/  ISETP.GT.AND P6, PT, R0, 0x1f8, P4 ;  /* 0x000001f80000780c */ /* 0x000fe200027c4270 */
[-C--:B------:R-:W-:Y:S01]  /*3a440*/  FMUL R13, R224, R2.reuse ;  /* 0x00000002e00d7220 */ /* 0x080fe20000400000 */
[----:B------:R-:W-:Y:S01]  /*3a450*/  ISETP.GT.AND P4, PT, R0, 0x1f9, P4 ;  /* 0x000001f90000780c */ /* 0x000fe20002784270 */
[----:B------:R-:W-:Y:S01]  /*3a460*/  @P5 STG.E.U16 desc[UR36][R8.64+0x3e2], R12 ;  /* 0x0003e20c08005986 */ /* 0x000fe2000c101524 */
[----:B------:R-:W-:-:S03]  /*3a470*/  FMUL R15, R222, R2 ;  /* 0x00000002de0f7220 */ /* 0x000fc60000400000 */
[----:B------:R-:W-:Y:S01]  /*3a480*/  @P1 STG.E.U16 desc[UR36][R10.64+0x3f2], R14 ;  /* 0x0003f20e0a001986 */ /* 0x000fe2000c101524 */
[----:B------:R-:W-:Y:S01]  /*3a490*/  ISETP.GT.AND P1, PT, R0, 0x100, P3 ;  /* 0x000001000000780c */ /* 0x000fe20001f24270 */
[-C--:B------:R-:W-:Y:S01]  /*3a4a0*/  FMUL R3, R221, R2.reuse ;  /* 0x00000002dd037220 */ /* 0x080fe20000400000 */
[----:B------:R-:W-:Y:S01]  /*3a4b0*/  FMUL R24, R24, R2 ;  /* 0x0000000218187220 */ /* 0x000fe20000400000 */
[----:B------:R-:W-:Y:S02]  /*3a4c0*/  F2FP.BF16.F32.PACK_AB R13, RZ, R13 ;  /* 0x0000000dff0d723e */ /* 0x000fe400000010ff */
[----:B------:R-:W-:Y:S02]  /*3a4d0*/  F2FP.BF16.F32.PACK_AB R15, RZ, R15 ;  /* 0x0000000fff0f723e */ /* 0x000fe400000010ff */
[----:B------:R-:W-:Y:S02]  /*3a4e0*/  F2FP.BF16.F32.PACK_AB R3, RZ, R3 ;  /* 0x00000003ff03723e */ /* 0x000fe400000010ff */
[----:B------:R-:W-:Y:S01]  /*3a4f0*/  F2FP.BF16.F32.PACK_AB R24, RZ, R24 ;  /* 0x00000018ff18723e */ /* 0x000fe200000010ff */
[----:B------:R-:W-:Y:S01]  /*3a500*/  @P0 STG.E.U16 desc[UR36][R10.64+0x3f0], R13 ;  /* 0x0003f00d0a000986 */ /* 0x000fe2000c101524 */
[----:B------:R-:W-:-:S02]  /*3a510*/  ISETP.GT.AND P5, PT, R0, 0x101, P3 ;  /* 0x000001010000780c */ /* 0x000fc40001fa4270 */
[----:B------:R-:W-:Y:S01]  /*3a520*/  ISETP.GT.AND P0, PT, R0, 0x100, P2 ;  /* 0x000001000000780c */ /* 0x000fe20001704270 */
[----:B------:R-:W-:Y:S01]  /*3a530*/  @P6 STG.E.U16 desc[UR36][R8.64+0x3f0], R15 ;  /* 0x0003f00f08006986 */ /* 0x000fe2000c101524 */
[----:B------:R-:W-:-:S03]  /*3a540*/  FMUL R25, R25, R2 ;  /* 0x0000000219197220 */ /* 0x000fc60000400000 */
[----:B------:R-:W-:Y:S01]  /*3a550*/  @P4 STG.E.U16 desc[UR36][R8.64+0x3f2], R3 ;  /* 0x0003f20308004986 */ /* 0x000fe2000c101524 */
[-C--:B------:R-:W-:Y:S01]  /*3a560*/  FMUL R26, R26, R2.reuse ;  /* 0x000000021a1a7220 */ /* 0x080fe20000400000 */
[C---:B------:R-:W-:Y:S02]  /*3a570*/  ISETP.GT.AND P4, PT, R0.reuse, 0x108, P3 ;  /* 0x000001080000780c */ /* 0x040fe40001f84270 */
[----:B------:R-:W-:Y:S01]  /*3a580*/  @P1 STG.E.U16 desc[UR36][R6.64+0x200], R24 ;  /* 0x0002001806001986 */ /* 0x000fe2000c101524 */
[----:B------:R-:W-:Y:S01]  /*3a590*/  ISETP.GT.AND P1, PT, R0, 0x101, P2 ;  /* 0x000001010000780c */ /* 0x000fe20001724270 */
[-C--:B------:R-:W-:Y:S01]  /*3a5a0*/  FMUL R27, R27, R2.reuse ;  /* 0x000000021b1b7220 */ /* 0x080fe20000400000 */
[----:B------:R-:W-:Y:S01]  /*3a5b0*/  FMUL R28, R28, R2 ;  /* 0x000000021c1c7220 */ /* 0x000fe20000400000 */
[----:B------:R-:W-:Y:S02]  /*3a5c0*/  F2FP.BF16.F32.PACK_AB R25, RZ, R25 ;  /* 0x00000019ff19723e */ /* 0x000fe400000010ff */
[----:B------:R-:W-:-:S02]  /*3a5d0*/  F2FP.BF16.F32.PACK_AB R26, RZ, R26 ;  /* 0x0000001aff1a723e */ /* 0x000fc400000010ff */
[----:B------:R-:W-:Y:S01]  /*3a5e0*/  F2FP.BF16.F32.PACK_AB R27, RZ, R27 ;  /* 0x0000001bff1b723e */ /* 0x000fe200000010ff */
[----:B------:R-:W-:Y:S01]  /*3a5f0*/  @P5 STG.E.U16 desc[UR36][R6.64+0x202], R25 ;  /* 0x0002021906005986 */ /* 0x000fe2000c101524 */
[----:B------:R-:W-:Y:S02]  /*3a600*/  F2FP.BF16.F32.PACK_AB R28, RZ, R28 ;  /* 0x0000001cff1c723e */ /* 0x000fe400000010ff */
[C---:B------:R-:W-:Y:S01]  /*3a610*/  ISETP.GT.AND P5, PT, R0.reuse, 0x109, P3 ;  /* 0x000001090000780c */ /* 0x040fe20001fa4270 */
[----:B------:R-:W-:Y:S01]  /*3a620*/  @P0 STG.E.U16 desc[UR36][R4.64+0x200], R26 ;  /* 0x0002001a04000986 */ /* 0x000fe2000c101524 */
[C---:B------:R-:W-:Y:S01]  /*3a630*/  ISETP.GT.AND P0, PT, R0.reuse, 0x108, P2 ;  /* 0x000001080000780c */ /* 0x040fe20001704270 */
[-C--:B------:R-:W-:Y:S02]  /*3a640*/  FMUL R29, R29, R2.reuse ;  /* 0x000000021d1d7220 */ /* 0x080fe40000400000 */
[----:B------:R-:W-:Y:S01]  /*3a650*/  @P1 STG.E.U16 desc[UR36][R4.64+0x202], R27 ;  /* 0x0002021b04001986 */ /* 0x000fe2000c101524 */
[----:B------:R-:W-:Y:S01]  /*3a660*/  ISETP.GT.AND P1, PT, R0, 0x109, P2 ;  /* 0x000001090000780c */ /* 0x000fe20001724270 */
[----:B------:R-:W-:-:S02]  /*3a670*/  FMUL R30, R30, R2 ;  /* 0x000000021e1e7220 */ /* 0x000fc40000400000 */
[----:B------:R-:W-:Y:S01]  /*3a680*/  @P4 STG.E.U16 desc[UR36][R6.64+0x210], R28 ;  /* 0x0002101c06004986 */ /* 0x000fe2000c101524 */
[----:B------:R-:W-:Y:S01]  /*3a690*/  ISETP.GT.AND P4, PT, R0, 0x110, P3 ;  /* 0x000001100000780c */ /* 0x000fe20001f84270 */
[-C--:B------:R-:W-:Y:S01]  /*3a6a0*/  FMUL R31, R31, R2.reuse ;  /* 0x000000021f1f7220 */ /* 0x080fe20000400000 */
[----:B------:R-:W-:Y:S01]  /*3a6b0*/  FMUL R32, R32, R2 ;  /* 0x0000000220207220 */ /* 0x000fe20000400000 */
[----:B------:R-:W-:Y:S02]  /*3a6c0*/  F2FP.BF16.F32.PACK_AB R29, RZ, R29 ;  /* 0x0000001dff1d723e */ /* 0x000fe400000010ff */
[----:B------:R-:W-:Y:S02]  /*3a6d0*/  F2FP.BF16.F32.PACK_AB R30, RZ, R30 ;  /* 0x0000001eff1e723e */ /* 0x000fe400000010ff */
[----:B------:R-:W-:Y:S01]  /*3a6e0*/  F2FP.BF16.F32.PACK_AB R31, RZ, R31 ;  /* 0x0000001fff1f723e */ /* 0x000fe200000010ff */
[----:B------:R-:W-:Y:S01]  /*3a6f0*/  @P5 STG.E.U16 desc[UR36][R6.64+0x212], R29 ;  /* 0x0002121d06005986 */ /* 0x000fe2000c101524 */
[----:B------:R-:W-:-:S02]  /*3a700*/  F2FP.BF16.F32.PACK_AB R32, RZ, R32 ;  /* 0x00000020ff20723e */ /* 0x000fc400000010ff */
[C---:B------:R-:W-:Y:S01]  /*3a710*/  ISETP.GT.AND P5, PT, R0.reuse, 0x111, P3 ;  /* 0x000001110000780c */ /* 0x040fe20001fa4270 */
[----:B------:R-:W-:Y:S01]  /*3a720*/  @P0 STG.E.U16 desc[UR36][R4.64+0x210], R30 ;  /* 0x0002101e04000986 */ /* 0x000fe2000c101524 */
[C---:B------:R-:W-:Y:S01]  /*3a730*/  ISETP.GT.AND P0, PT, R0.reuse, 0x110, P2 ;  /* 0x000001100000780c */ /* 0x040fe20001704270 */
[-C--:B------:R-:W-:Y:S02]  /*3a740*/  FMUL R33, R33, R2.reuse ;  /* 0x0000000221217220 */ /* 0x080fe40000400000 */
[----:B------:R-:W-:Y:S01]  /*3a750*/  @P1 STG.E.U16 desc[UR36][R4.64+0x212], R31 ;  /* 0x0002121f04001986 */ /* 0x000fe2000c101524 */
[----:B------:R-:W-:Y:S01]  /*3a760*/  ISETP.GT.AND P1, PT, R0, 0x111, P2 ;  /* 0x000001110000780c */ /* 0x000fe20001724270 */
[-C--:B------:R-:W-:Y:S02]  /*3a770*/  FMUL R34, R34, R2.reuse ;  /* 0x0000000222227220 */ /* 0x080fe40000400000 */
[----:B------:R-:W-:Y:S01]  /*3a780*/  @P4 STG.E.U16 desc[UR36][R6.64+0x220], R32 ;  /* 0x0002202006004986 */ /* 0x000fe2000c101524 */
[----:B------:R-:W-:Y:S01]  /*3a790*/  ISETP.GT.AND P4, PT, R0, 0x118, P3 ;  /* 0x000001180000780c */ /* 0x000fe20001f84270 */
[-C--:B------:R-:W-:Y:S01]  /*3a7a0*/  FMUL R35, R35, R2.reuse ;  /* 0x0000000223237220 */ /* 0x080fe20000400000 */
[----:B------:R-:W-:Y:S01]  /*3a7b0*/  FMUL R36, R36, R2 ;  /* 0x0000000224247220 */ /* 0x000fe20000400000 */
[----:B------:R-:W-:-:S02]  /*3a7c0*/  F2FP.BF16.F32.PACK_AB R33, RZ, R33 ;  /* 0x00000021ff21723e */ /* 0x000fc400000010ff */
[----:B------:R-:W-:Y:S02]  /*3a7d0*/  F2FP.BF16.F32.PACK_AB R34, RZ, R34 ;  /* 0x00000022ff22723e */ /* 0x000fe400000010ff */
        /* <DEDUP_REMOVED lines=389> */
[----:B------:R-:W-:Y:S01]  /*3c030*/  ISETP.GT.AND P0, PT, R0, 0x1d8, P2 ;  /* 0x000001d80000780c */ /* 0x000fe20001704270 */
[-C--:B------:R-:W-:Y:S02]  /*3c040*/  FMUL R133, R133, R2.reuse ;  /* 0x0000000285857220 */ /* 0x080fe40000400000 */
[----:B------:R-:W-:Y:S01]  /*3c050*/  @P1 STG.E.U16 desc[UR36][R4.64+0x3a2], R131 ;  /* 0x0003a28304001986 */ /* 0x000fe2000c101524 */
[----:B------:R-:W-:-:S03]  /*3c060*/  FMUL R134, R134, R2 ;  /* 0x0000000286867220 */ /* 0x000fc60000400000 */
[----:B------:R-:W-:Y:S01]  /*3c070*/  @P4 STG.E.U16 desc[UR36][R6.64+0x3b0], R132 ;  /* 0x0003b08406004986 */ /* 0x000fe2000c101524 */
[C---:B------:R-:W-:Y:S01]  /*3c080*/  ISETP.GT.AND P4, PT, R0.reuse, 0x1d9, P2 ;  /* 0x000001d90000780c */ /* 0x040fe20001784270 */
[----:B------:R-:W-:Y:S01]  /*3c090*/  FMUL R135, R135, R2 ;  /* 0x0000000287877220 */ /* 0x000fe20000400000 */
[----:B------:R-:W-:Y:S02]  /*3c0a0*/  F2FP.BF16.F32.PACK_AB R133, RZ, R133 ;  /* 0x00000085ff85723e */ /* 0x000fe400000010ff */
[----:B------:R-:W-:Y:S02]  /*3c0b0*/  F2FP.BF16.F32.PACK_AB R134, RZ, R134 ;  /* 0x00000086ff86723e */ /* 0x000fe400000010ff */
[----:B------:R-:W-:Y:S01]  /*3c0c0*/  F2FP.BF16.F32.PACK_AB R135, RZ, R135 ;  /* 0x00000087ff87723e */ /* 0x000fe200000010ff */
[----:B------:R-:W-:Y:S01]  /*3c0d0*/  @P5 STG.E.U16 desc[UR36][R6.64+0x3b2], R133 ;  /* 0x0003b28506005986 */ /* 0x000fe2000c101524 */
[----:B------:R-:W-:-:S03]  /*3c0e0*/  ISETP.GT.AND P5, PT, R0, 0x1e0, P3 ;  /* 0x000001e00000780c */ /* 0x000fc60001fa4270 */
[----:B------:R-:W-:Y:S01]  /*3c0f0*/  @P0 STG.E.U16 desc[UR36][R4.64+0x3b0], R134 ;  /* 0x0003b08604000986 */ /* 0x000fe2000c101524 */
[----:B------:R-:W-:Y:S01]  /*3c100*/  ISETP.GT.AND P0, PT, R0, 0x1e1, P3 ;  /* 0x000001e10000780c */ /* 0x000fe20001f04270 */
[-C--:B------:R-:W-:Y:S01]  /*3c110*/  FMUL R136, R136, R2.reuse ;  /* 0x0000000288887220 */ /* 0x080fe20000400000 */
[C---:B------:R-:W-:Y:S01]  /*3c120*/  ISETP.GT.AND P1, PT, R0.reuse, 0x1e0, P2 ;  /* 0x000001e00000780c */ /* 0x040fe20001724270 */
[----:B------:R-:W-:Y:S01]  /*3c130*/  @P4 STG.E.U16 desc[UR36][R4.64+0x3b2], R135 ;  /* 0x0003b28704004986 */ /* 0x000fe2000c101524 */
[-C--:B------:R-:W-:Y:S01]  /*3c140*/  FMUL R137, R137, R2.reuse ;  /* 0x0000000289897220 */ /* 0x080fe20000400000 */
[----:B------:R-:W-:Y:S01]  /*3c150*/  ISETP.GT.AND P4, PT, R0, 0x1e1, P2 ;  /* 0x000001e10000780c */ /* 0x000fe20001784270 */
[-C--:B------:R-:W-:Y:S01]  /*3c160*/  FMUL R138, R138, R2.reuse ;  /* 0x000000028a8a7220 */ /* 0x080fe20000400000 */
[----:B------:R-:W-:Y:S01]  /*3c170*/  FMUL R139, R139, R2 ;  /* 0x000000028b8b7220 */ /* 0x000fe20000400000 */
[----:B------:R-:W-:Y:S02]  /*3c180*/  F2FP.BF16.F32.PACK_AB R136, RZ, R136 ;  /* 0x00000088ff88723e */ /* 0x000fe400000010ff */
[----:B------:R-:W-:-:S02]  /*3c190*/  F2FP.BF16.F32.PACK_AB R137, RZ, R137 ;  /* 0x00000089ff89723e */ /* 0x000fc400000010ff */
[----:B------:R-:W-:Y:S02]  /*3c1a0*/  F2FP.BF16.F32.PACK_AB R138, RZ, R138 ;  /* 0x0000008aff8a723e */ /* 0x000fe400000010ff */
[----:B------:R-:W-:Y:S01]  /*3c1b0*/  F2FP.BF16.F32.PACK_AB R139, RZ, R139 ;  /* 0x0000008bff8b723e */ /* 0x000fe200000010ff */
[----:B------:R-:W-:Y:S01]  /*3c1c0*/  @P5 STG.E.U16 desc[UR36][R6.64+0x3c0], R136 ;  /* 0x0003c08806005986 */ /* 0x000fe2000c101524 */
[----:B------:R-:W-:-:S03]  /*3c1d0*/  ISETP.GT.AND P5, PT, R0, 0x1e9, P3 ;  /* 0x000001e90000780c */ /* 0x000fc60001fa4270 */
[----:B------:R-:W-:Y:S01]  /*3c1e0*/  @P0 STG.E.U16 desc[UR36][R6.64+0x3c2], R137 ;  /* 0x0003c28906000986 */ /* 0x000fe2000c101524 */
[C---:B------:R-:W-:Y:S02]  /*3c1f0*/  ISETP.GT.AND P0, PT, R0.reuse, 0x1e8, P3 ;  /* 0x000001e80000780c */ /* 0x040fe40001f04270 */
[C---:B------:R-:W-:Y:S01]  /*3c200*/  ISETP.GT.AND P6, PT, R0.reuse, 0x1e8, P2 ;  /* 0x000001e80000780c */ /* 0x040fe200017c4270 */
[----:B------:R-:W-:Y:S01]  /*3c210*/  @P1 STG.E.U16 desc[UR36][R4.64+0x3c0], R138 ;  /* 0x0003c08a04001986 */ /* 0x000fe2000c101524 */
[----:B------:R-:W-:Y:S01]  /*3c220*/  ISETP.GT.AND P1, PT, R0, 0x1e9, P2 ;  /* 0x000001e90000780c */ /* 0x000fe20001724270 */
[-C--:B------:R-:W-:Y:S01]  /*3c230*/  FMUL R140, R140, R2.reuse ;  /* 0x000000028c8c7220 */ /* 0x080fe20000400000 */
[-C--:B------:R-:W-:Y:S01]  /*3c240*/  FMUL R141, R141, R2.reuse ;  /* 0x000000028d8d7220 */ /* 0x080fe20000400000 */
[----:B------:R-:W-:Y:S01]  /*3c250*/  @P4 STG.E.U16 desc[UR36][R4.64+0x3c2], R139 ;  /* 0x0003c28b04004986 */ /* 0x000fe2000c101524 */
[----:B------:R-:W-:Y:S01]  /*3c260*/  ISETP.GT.AND P4, PT, R0, 0x1f0, P3 ;  /* 0x000001f00000780c */ /* 0x000fe20001f84270 */
[-C--:B------:R-:W-:Y:S01]  /*3c270*/  FMUL R142, R142, R2.reuse ;  /* 0x000000028e8e7220 */ /* 0x080fe20000400000 */
[-C--:B------:R-:W-:Y:S01]  /*3c280*/  FMUL R143, R143, R2.reuse ;  /* 0x000000028f8f7220 */ /* 0x080fe20000400000 */
[----:B------:R-:W-:Y:S01]  /*3c290*/  FMUL R144, R144, R2 ;  /* 0x0000000290907220 */ /* 0x000fe20000400000 */
[----:B------:R-:W-:-:S02]  /*3c2a0*/  F2FP.BF16.F32.PACK_AB R140, RZ, R140 ;  /* 0x0000008cff8c723e */ /* 0x000fc400000010ff */
[----:B------:R-:W-:Y:S02]  /*3c2b0*/  F2FP.BF16.F32.PACK_AB R141, RZ, R141 ;  /* 0x0000008dff8d723e */ /* 0x000fe400000010ff */
[----:B------:R-:W-:Y:S02]  /*3c2c0*/  F2FP.BF16.F32.PACK_AB R142, RZ, R142 ;  /* 0x0000008eff8e723e */ /* 0x000fe400000010ff */
[----:B------:R-:W-:Y:S02]  /*3c2d0*/  F2FP.BF16.F32.PACK_AB R143, RZ, R143 ;  /* 0x0000008fff8f723e */ /* 0x000fe400000010ff */
[----:B------:R-:W-:Y:S01]  /*3c2e0*/  F2FP.BF16.F32.PACK_AB R144, RZ, R144 ;  /* 0x00000090ff90723e */ /* 0x000fe200000010ff */
[----:B------:R-:W-:Y:S01]  /*3c2f0*/  @P0 STG.E.U16 desc[UR36][R6.64+0x3d0], R140 ;  /* 0x0003d08c06000986 */ /* 0x000fe2000c101524 */
[----:B------:R-:W-:-:S03]  /*3c300*/  ISETP.GT.AND P0, PT, R0, 0x1f1, P3 ;  /* 0x000001f10000780c */ /* 0x000fc60001f04270 */
[----:B------:R-:W-:Y:S01]  /*3c310*/  @P5 STG.E.U16 desc[UR36][R6.64+0x3d2], R141 ;  /* 0x0003d28d06005986 */ /* 0x000fe2000c101524 */
[----:B------:R-:W-:-:S03]  /*3c320*/  ISETP.GT.AND P5, PT, R0, 0x1f0, P2 ;  /* 0x000001f00000780c */ /* 0x000fc600017a4270 */
[----:B------:R-:W-:Y:S01]  /*3c330*/  @P6 STG.E.U16 desc[UR36][R4.64+0x3d0], R142 ;  /* 0x0003d08e04006986 */ /* 0x000fe2000c101524 */
[----:B------:R-:W-:-:S03]  /*3c340*/  FMUL R145, R145, R2 ;  /* 0x0000000291917220 */ /* 0x000fc60000400000 */
[----:B------:R-:W-:Y:S01]  /*3c350*/  @P1 STG.E.U16 desc[UR36][R4.64+0x3d2], R143 ;  /* 0x0003d28f04001986 */ /* 0x000fe2000c101524 */
[----:B------:R-:W-:-:S03]  /*3c360*/  ISETP.GT.AND P1, PT, R0, 0x1f8, P3 ;  /* 0x000001f80000780c */ /* 0x000fc60001f24270 */
[----:B------:R-:W-:Y:S01]  /*3c370*/  @P4 STG.E.U16 desc[UR36][R6.64+0x3e0], R144 ;  /* 0x0003e09006004986 */ /* 0x000fe2000c101524 */
[----:B------:R-:W-:Y:S01]  /*3c380*/  ISETP.GT.AND P4, PT, R0, 0x1f1, P2 ;  /* 0x000001f10000780c */ /* 0x000fe20001784270 */
[-C--:B------:R-:W-:Y:S01]  /*3c390*/  FMUL R146, R146, R2.reuse ;  /* 0x0000000292927220 */ /* 0x080fe20000400000 */
[C---:B------:R-:W-:Y:S02]  /*3c3a0*/  ISETP.GT.AND P3, PT, R0.reuse, 0x1f9, P3 ;  /* 0x000001f90000780c */ /* 0x040fe40001f64270 */
[C---:B------:R-:W-:Y:S01]  /*3c3b0*/  ISETP.GT.AND P6, PT, R0.reuse, 0x1f8, P2 ;  /* 0x000001f80000780c */ /* 0x040fe200017c4270 */
[-C--:B------:R-:W-:Y:S01]  /*3c3c0*/  FMUL R147, R147, R2.reuse ;  /* 0x0000000293937220 */ /* 0x080fe20000400000 */
[----:B------:R-:W-:Y:S01]  /*3c3d0*/  ISETP.GT.AND P2, PT, R0, 0x1f9, P2 ;  /* 0x000001f90000780c */ /* 0x000fe20001744270 */
[-C--:B------:R-:W-:Y:S01]  /*3c3e0*/  FMUL R148, R148, R2.reuse ;  /* 0x0000000294947220 */ /* 0x080fe20000400000 */
[----:B------:R-:W-:Y:S01]  /*3c3f0*/  FMUL R149, R149, R2 ;  /* 0x0000000295957220 */ /* 0x000fe20000400000 */
[----:B------:R-:W-:-:S02]  /*3c400*/  F2FP.BF16.F32.PACK_AB R145, RZ, R145 ;  /* 0x00000091ff91723e */ /* 0x000fc400000010ff */
[----:B------:R-:W-:Y:S01]  /*3c410*/  F2FP.BF16.F32.PACK_AB R146, RZ, R146 ;  /* 0x00000092ff92723e */ /* 0x000fe200000010ff */
[-C--:B------:R-:W-:Y:S01]  /*3c420*/  FMUL R150, R150, R2.reuse ;  /* 0x0000000296967220 */ /* 0x080fe20000400000 */
[----:B------:R-:W-:Y:S01]  /*3c430*/  F2FP.BF16.F32.PACK_AB R147, RZ, R147 ;  /* 0x00000093ff93723e */ /* 0x000fe200000010ff */
[----:B------:R-:W-:Y:S01]  /*3c440*/  FMUL R151, R151, R2 ;  /* 0x0000000297977220 */ /* 0x000fe20000400000 */
[----:B------:R-:W-:Y:S02]  /*3c450*/  F2FP.BF16.F32.PACK_AB R148, RZ, R148 ;  /* 0x00000094ff94723e */ /* 0x000fe400000010ff */
[----:B------:R-:W-:Y:S01]  /*3c460*/  F2FP.BF16.F32.PACK_AB R149, RZ, R149 ;  /* 0x00000095ff95723e */ /* 0x000fe200000010ff */
[----:B------:R-:W-:Y:S01]  /*3c470*/  @P0 STG.E.U16 desc[UR36][R6.64+0x3e2], R145 ;  /* 0x0003e29106000986 */ /* 0x000fe2000c101524 */
[----:B------:R-:W-:-:S03]  /*3c480*/  F2FP.BF16.F32.PACK_AB R150, RZ, R150 ;  /* 0x00000096ff96723e */ /* 0x000fc600000010ff */
[----:B------:R-:W-:Y:S01]  /*3c490*/  @P5 STG.E.U16 desc[UR36][R4.64+0x3e0], R146 ;  /* 0x0003e09204005986 */ /* 0x000fe2000c101524 */
[----:B------:R-:W-:-:S03]  /*3c4a0*/  F2FP.BF16.F32.PACK_AB R151, RZ, R151 ;  /* 0x00000097ff97723e */ /* 0x000fc600000010ff */
[----:B------:R-:W-:Y:S04]  /*3c4b0*/  @P4 STG.E.U16 desc[UR36][R4.64+0x3e2], R147 ;  /* 0x0003e29304004986 */ /* 0x000fe8000c101524 */
[----:B------:R-:W-:Y:S04]  /*3c4c0*/  @P1 STG.E.U16 desc[UR36][R6.64+0x3f0], R148 ;  /* 0x0003f09406001986 */ /* 0x000fe8000c101524 */
[----:B------:R0:W-:Y:S04]  /*3c4d0*/  @P3 STG.E.U16 desc[UR36][R6.64+0x3f2], R149 ;  /* 0x0003f29506003986 */ /* 0x0001e8000c101524 */
[----:B------:R1:W-:Y:S01]  /*3c4e0*/  @P6 STG.E.U16 desc[UR36][R4.64+0x3f0], R150 ;  /* 0x0003f09604006986 */ /* 0x0003e2000c101524 */
[----:B0-----:R-:W-:-:S02]  /*3c4f0*/  @P2 IMAD.MOV.U32 R6, RZ, RZ, R4 ;  /* 0x000000ffff062224 */ /* 0x001fc400078e0004 */
[----:B------:R-:W-:-:S05]  /*3c500*/  @P2 IMAD.MOV.U32 R7, RZ, RZ, R5 ;  /* 0x000000ffff072224 */ /* 0x000fca00078e0005 */
[----:B------:R1:W-:Y:S02]  /*3c510*/  @P2 STG.E.U16 desc[UR36][R6.64+0x3f2], R151 ;  /* 0x0003f29706002986 */ /* 0x0003e4000c101524 */
.L_x_1559:
[----:B------:R-:W-:Y:S05]  /*3c520*/  BSYNC B0 ;  /* 0x0000000000007941 */ /* 0x000fea0003800000 */
.L_x_29:
[----:B01--4-:R-:W4:Y:S04]  /*3c530*/  LDL.LU R5, [R1+0xa00] ;  /* 0x000a000001057983 */ /* 0x013f280000300800 */
[----:B------:R-:W4:Y:S01]  /*3c540*/  LDL.LU R4, [R1+0xa04] ;  /* 0x000a040001047983 */ /* 0x000f220000300800 */
[----:B------:R-:W-:Y:S01]  /*3c550*/  ULDC UR4, c[0x0][0xc] ;  /* 0x0000030000047ab9 */ /* 0x000fe20000000800 */
[----:B------:R-:W-:Y:S01]  /*3c560*/  ULDC UR5, c[0x0][0x10] ;  /* 0x0000040000057ab9 */ /* 0x000fe20000000800 */
[----:B-----5:R-:W4:Y:S01]  /*3c570*/  LDC R3, c[0x0][0x14] ;  /* 0x00000500ff037b82 */ /* 0x020f220000000800 */
[----:B------:R-:W-:Y:S01]  /*3c580*/  UIMAD.WIDE.U32 UR4, UR4, UR5, URZ ;  /* 0x00000005040472a5 */ /* 0x000fe2000f8e003f */
[----:B------:R-:W-:Y:S01]  /*3c590*/  PRMT R0, RZ, 0x7610, R0 ;  /* 0x00007610ff007816 */ /* 0x000fe20000000000 */
[----:B------:R-:W-:Y:S01]  /*3c5a0*/  UMOV UR42, 0xffffffff ;  /* 0xffffffff002a7882 */ /* 0x000fe20000000000 */
[----:B------:R-:W-:-:S03]  /*3c5b0*/  UMOV UR43, 0xffffffff ;  /* 0xffffffff002b7882 */ /* 0x000fc60000000000 */
[----:B----4-:R-:W-:-:S04]  /*3c5c0*/  IMAD.WIDE.U32 R4, R3, UR4, R4 ;  /* 0x0000000403047c25 */ /* 0x010fc8000f8e0004 */
[----:B------:R-:W-:Y:S01]  /*3c5d0*/  IMAD R3, R3, UR5, RZ ;  /* 0x0000000503037c24 */ /* 0x000fe2000f8e02ff */
[----:B------:R-:W-:Y:S01]  /*3c5e0*/  ULDC.64 UR4, c[0x0][0x650] ;  /* 0x0001940000047ab9 */ /* 0x000fe20000000a00 */
[----:B---3--:R-:W-:Y:S01]  /*3c5f0*/  IMAD.MOV.U32 R7, RZ, RZ, R4 ;  /* 0x000000ffff077224 */ /* 0x008fe200078e0004 */
[----:B------:R-:W-:Y:S01]  /*3c600*/  ISETP.GE.U32.AND P0, PT, R4, UR4, PT ;  /* 0x0000000404007c0c */ /* 0x000fe2000bf06070 */
[----:B------:R-:W-:-:S05]  /*3c610*/  IMAD.IADD R6, R5, 0x1, R3 ;  /* 0x0000000105067824 */ /* 0x000fca00078e0203 */
[----:B------:R0:W-:Y:S01]  /*3c620*/  STL [R1+0xa00], R6 ;  /* 0x000a000601007387 */ /* 0x0001e20000100800 */
[----:B------:R-:W-:-:S03]  /*3c630*/  ISETP.GE.U32.AND.EX P0, PT, R6, UR5, PT, P0 ;  /* 0x0000000506007c0c */ /* 0x000fc6000bf06100 */
[----:B------:R0:W-:Y:S10]  /*3c640*/  STL [R1+0xa04], R7 ;  /* 0x000a040701007387 */ /* 0x0001f40000100800 */
[----:B0-----:R-:W-:Y:S05]  /*3c650*/  @P0 BRA `(.L_x_1560) ;  /* 0x0000000400880947 */ /* 0x001fea0003800000 */
[----:B------:R-:W0:Y:S01]  /*3c660*/  S2UR UR6, SR_CTAID.X ;  /* 0x00000000000679c3 */ /* 0x000e220000002500 */
[----:B------:R-:W-:Y:S01]  /*3c670*/  ULDC.64 UR12, c[0x0][0x628] ;  /* 0x00018a00000c7ab9 */ /* 0x000fe20000000a00 */
[----:B------:R-:W-:Y:S01]  /*3c680*/  ULDC UR4, c[0x0][0x150] ;  /* 0x0000540000047ab9 */ /* 0x000fe20000000800 */
[----:B------:R-:W-:Y:S01]  /*3c690*/  ISETP.NE.U32.AND P0, PT, RZ, UR12, PT ;  /* 0x0000000cff007c0c */ /* 0x000fe2000bf05070 */
[----:B------:R-:W-:Y:S01]  /*3c6a0*/  ULDC UR15, c[0x0][0x630] ;  /* 0x00018c00000f7ab9 */ /* 0x000fe20000000800 */
[C---:B------:R-:W-:Y:S01]  /*3c6b0*/  R2UR UR16, R7.reuse ;  /* 0x00000000071072ca */ /* 0x040fe200000e0000 */
[----:B------:R-:W-:Y:S01]  /*3c6c0*/  ULDC UR19, c[0x0][0x154] ;  /* 0x0000550000137ab9 */ /* 0x000fe20000000800 */
[----:B------:R-:W-:Y:S01]  /*3c6d0*/  ISETP.NE.AND.EX P0, PT, RZ, UR13, PT, P0 ;  /* 0x0000000dff007c0c */ /* 0x000fe2000bf05300 */
[----:B------:R-:W1:Y:S01]  /*3c6e0*/  S2UR UR18, SR_CTAID.Y ;  /* 0x00000000001279c3 */ /* 0x000e620000002600 */
[----:B------:R-:W-:Y:S02]  /*3c6f0*/  R2UR UR17, R6 ;  /* 0x00000000061172ca */ /* 0x000fe400000e0000 */
[----:B------:R-:W-:-:S02]  /*3c700*/  R2UR UR10, R7 ;  /* 0x00000000070a72ca */ /* 0x000fc400000e0000 */
[----:B------:R-:W-:Y:S02]  /*3c710*/  R2UR UR11, R6 ;  /* 0x00000000060b72ca */ /* 0x000fe400000e0000 */
[----:B0-----:R-:W-:-:S05]  /*3c720*/  I2FP.F32.U32 R0, UR6 ;  /* 0x0000000600007c45 */ /* 0x001fca0008201000 */
[----:B------:R-:W-:-:S04]  /*3c730*/  FMUL R0, R0, UR4 ;  /* 0x0000000400007c20 */ /* 0x000fc80008400000 */
[----:B------:R0:W3:Y:S01]  /*3c740*/  F2I.U32.TRUNC.NTZ R3, R0 ;  /* 0x0000000000037305 */ /* 0x0000e2000020f000 */
[----:B-1----:R-:W-:Y:S05]  /*3c750*/  @!P0 BRA `(.L_x_1561) ;  /* 0x0000000000308947 */ /* 0x002fea0003800000 */
        /* <DEDUP_REMOVED lines=12> */
.L_x_1561:
[----:B------:R-:W-:Y:S01]  /*3c820*/  USHF.R.U64 UR43, UR10, UR15, UR11 ;  /* 0x0000000f0a2b7299 */ /* 0x000fe2000800120b */
[----:B0-----:R-:W-:Y:S01]  /*3c830*/  I2FP.F32.U32 R0, UR18 ;  /* 0x0000001200007c45 */ /* 0x001fe20008201000 */
[----:B------:R-:W-:Y:S02]  /*3c840*/  USHF.R.U32.HI UR4, URZ, UR15, UR11 ;  /* 0x0000000f3f047299 */ /* 0x000fe4000801160b */
        /* <DEDUP_REMOVED lines=8> */
[----:B------:R-:W-:Y:S01]  /*3c8d0*/  UIMAD.WIDE.U32 UR8, UR10, UR12, UR8 ;  /* 0x0000000c0a0872a5 */ /* 0x000fe2000f8e0008 */
[----:B---3--:R-:W-:Y:S01]  /*3c8e0*/  R2UR UR12, R3 ;  /* 0x00000000030c72ca */ /* 0x008fe200000e0000 */
[----:B------:R-:W-:Y:S01]  /*3c8f0*/  UIMAD UR10, UR10, UR13, UR4 ;  /* 0x0000000d0a0a72a4 */ /* 0x000fe2000f8e0204 */
[----:B------:R-:W-:Y:S01]  /*3c900*/  ULDC UR11, c[0x0][0x618] ;  /* 0x00018600000b7ab9 */ /* 0x000fe20000000800 */
[----:B------:R-:W-:Y:S02]  /*3c910*/  ULDC UR21, c[0x0][0x658] ;  /* 0x0001960000157ab9 */ /* 0x000fe40000000800 */
[----:B------:R-:W-:Y:S01]  /*3c920*/  UIADD3 UR9, UR9, UR10, URZ ;  /* 0x0000000a09097290 */ /* 0x000fe2000fffe03f */
[----:B------:R-:W-:Y:S01]  /*3c930*/  UMOV UR15, 0xffffffff ;  /* 0xffffffff000f7882 */ /* 0x000fe20000000000 */
[----:B------:R-:W-:Y:S01]  /*3c940*/  ULDC.64 UR4, c[0x0][0x640] ;  /* 0x0001900000047ab9 */ /* 0x000fe20000000a00 */
[----:B------:R-:W-:Y:S01]  /*3c950*/  USHF.L.U32 UR15, UR15, UR21, URZ ;  /* 0x000000150f0f7299 */ /* 0x000fe2000800063f */
[----:B------:R-:W-:Y:S01]  /*3c960*/  ISETP.NE.U32.AND P0, PT, RZ, UR4, PT ;  /* 0x00000004ff007c0c */ /* 0x000fe2000bf05070 */
[----:B------:R-:W-:-:S02]  /*3c970*/  USHF.R.U64 UR16, UR8, UR11, UR9 ;  /* 0x0000000b08107299 */ /* 0x000fc40008001209 */
[----:B------:R-:W-:Y:S01]  /*3c980*/  USHF.R.U32.HI UR8, URZ, UR11, UR9 ;  /* 0x0000000b3f087299 */ /* 0x000fe20008011609 */
[----:B0-----:R-:W-:Y:S01]  /*3c990*/  R2UR UR14, R0 ;  /* 0x00000000000e72ca */ /* 0x001fe200000e0000 */
[----:B------:R-:W-:Y:S01]  /*3c9a0*/  ULDC UR17, c[0x0][0x608] ;  /* 0x0001820000117ab9 */ /* 0x000fe20000000800 */
[----:B------:R-:W-:Y:S01]  /*3c9b0*/  ULOP3.LUT UR41, URZ, UR15, URZ, 0x33, !UPT ;  /* 0x0000000f3f297292 */ /* 0x000fe2000f8e333f */
[----:B------:R-:W-:Y:S01]  /*3c9c0*/  ISETP.NE.AND.EX P0, PT, RZ, UR5, PT, P0 ;  /* 0x00000005ff007c0c */ /* 0x000fe2000bf05300 */
[----:B------:R-:W-:Y:S02]  /*3c9d0*/  USHF.R.U64 UR15, UR16, UR17, UR8 ;  /* 0x00000011100f7299 */ /* 0x000fe40008001208 */
[----:B------:R-:W-:Y:S02]  /*3c9e0*/  USHF.R.U32.HI UR8, URZ, UR17, UR8 ;  /* 0x000000113f087299 */ /* 0x000fe40008011608 */
[----:B------:R-:W-:Y:S02]  /*3c9f0*/  UIADD3 UR12, -UR12, URZ, URZ ;  /* 0x0000003f0c0c7290 */ /* 0x000fe4000fffe13f */
[----:B------:R-:W-:Y:S01]  /*3ca00*/  USHF.R.U64 UR17, UR15, UR21, UR8 ;  /* 0x000000150f117299 */ /* 0x000fe20008001208 */
[----:B------:R-:W-:Y:S01]  /*3ca10*/  UMOV UR19, 0x1 ;  /* 0x0000000100137882 */ /* 0x000fe20000000000 */
[----:B------:R-:W-:Y:S01]  /*3ca20*/  ULDC UR13, c[0x0][0x144] ;  /* 0x00005100000d7ab9 */ /* 0x000fe20000000800 */
[----:B------:R-:W-:Y:S01]  /*3ca30*/  ULDC UR7, c[0x0][0x600] ;  /* 0x0001800000077ab9 */ /* 0x000fe20000000800 */
[----:B------:R-:W-:-:S02]  /*3ca40*/  USHF.L.U32 UR24, UR19, UR21, URZ ;  /* 0x0000001513187299 */ /* 0x000fc4000800063f */
[----:B------:R-:W-:Y:S02]  /*3ca50*/  USHF.R.U32.HI UR8, URZ, UR21, UR8 ;  /* 0x000000153f087299 */ /* 0x000fe40008011608 */
[----:B------:R-:W-:Y:S02]  /*3ca60*/  UIMAD UR21, UR13, UR12, UR6 ;  /* 0x0000000c0d1572a4 */ /* 0x000fe4000f8e0206 */
[----:B------:R-:W-:Y:S02]  /*3ca70*/  UIADD3 UR20, UR7, -0x1, URZ ;  /* 0xffffffff07147890 */ /* 0x000fe4000fffe03f */
[----:B------:R-:W-:Y:S01]  /*3ca80*/  UIADD3 UR19, -UR14, URZ, URZ ;  /* 0x0000003f0e137290 */ /* 0x000fe2000fffe13f */
        /* <DEDUP_REMOVED lines=17> */
.L_x_1562:
[----:B------:R-:W-:Y:S01]  /*3cba0*/  UISETP.NE.AND UP0, UPT, UR46, URZ, UPT ;  /* 0x0000003f2e00728c */ /* 0x000fe2000bf05270 */
[----:B------:R-:W-:Y:S01]  /*3cbb0*/  IMAD.MOV.U32 R0, RZ, RZ, 0x1 ;  /* 0x00000001ff007424 */ /* 0x000fe200078e00ff */
[----:B------:R-:W-:Y:S02]  /*3cbc0*/  USHF.R.U64 UR4, UR6, UR22, UR8 ;  /* 0x0000001606047299 */ /* 0x000fe40008001208 */
[----:B------:R-:W-:Y:S02]  /*3cbd0*/  ULOP3.LUT UR41, UR15, UR41, URZ, 0xc0, !UPT ;  /* 0x000000290f297292 */ /* 0x000fe4000f8ec03f */
[----:B------:R-:W-:Y:S02]  /*3cbe0*/  UIADD3 UR5, -UR4, URZ, URZ ;  /* 0x0000003f04057290 */ /* 0x000fe4000fffe13f */
[----:B------:R-:W-:Y:S02]  /*3cbf0*/  UIMAD UR41, UR24, UR4, UR41 ;  /* 0x00000004182972a4 */ /* 0x000fe4000f8e0229 */
[----:B------:R-:W-:-:S02]  /*3cc00*/  ULOP3.LUT UR16, UR16, UR20, URZ, 0xc0, !UPT ;  /* 0x0000001410107292 */ /* 0x000fc4000f8ec03f */
[----:B------:R-:W-:Y:S02]  /*3cc10*/  @UP0 UIMAD UR21, UR25, UR19, UR18 ;  /* 0x00000013191502a4 */ /* 0x000fe4000f8e0212 */
[----:B------:R-:W-:-:S03]  /*3cc20*/  UIMAD UR4, UR5, UR23, UR17 ;  /* 0x00000017050472a4 */ /* 0x000fc6000f8e0211 */
[----:B------:R-:W-:Y:S01]  /*3cc30*/  ULDC UR5, c[0x0][0x610] ;  /* 0x0001840000057ab9 */ /* 0x000fe20000000800 */
[----:B------:R-:W-:Y:S02]  /*3cc40*/  UIMAD UR4, UR4, UR7, UR16 ;  /* 0x00000007040472a4 */ /* 0x000fe4000f8e0210 */
[----:B------:R-:W-:-:S04]  /*3cc50*/  UIMAD UR41, UR41, UR5, UR21 ;  /* 0x00000005292972a4 */ /* 0x000fc8000f8e0215 */
[----:B------:R-:W-:Y:S02]  /*3cc60*/  USEL UR42, UR4, UR41, !UP0 ;  /* 0x00000029042a7287 */ /* 0x000fe4000c000000 */
[----:B------:R-:W-:-:S12]  /*3cc70*/  USEL UR41, UR41, UR4, !UP0 ;  /* 0x0000000429297287 */ /* 0x000fd8000c000000 */
.L_x_1560:
[----:B------:R-:W-:-:S13]  /*3cc80*/  LOP3.LUT P0, RZ, R0, 0xff, RZ, 0xc0, !PT ;  /* 0x000000ff00ff7812 */ /* 0x000fda000780c0ff */
[----:B------:R-:W-:Y:S05]  /*3cc90*/  @P0 BRA `(.L_x_1563) ;  /* 0xfffffc4400480947 */ /* 0x000fea000383ffff */
[----:B------:R-:W-:Y:S05]  /*3cca0*/  EXIT ;  /* 0x000000000000794d */ /* 0x000fea0003800000 */
.L_x_4:
[----:B------:R-:W2:Y:S01]  /*3ccb0*/  LDL R4, [R1+0xa04] ;  /* 0x000a040001047983 */ /* 0x000ea20000100800 */
[----:B------:R-:W-:-:S03]  /*3ccc0*/  ULDC.64 UR8, c[0x0][0x650] ;  /* 0x0001940000087ab9 */ /* 0x000fc60000000a00 */
[----:B------:R-:W3:Y:S01]  /*3ccd0*/  LDL R3, [R1+0xa00] ;  /* 0x000a000001037983 */ /* 0x000ee20000100800 */
[----:B------:R-:W-:Y:S01]  /*3cce0*/  PRMT R0, RZ, 0x7610, R0 ;  /* 0x00007610ff007816 */ /* 0x000fe20000000000 */
[----:B------:R-:W-:Y:S02]  /*3ccf0*/  IMAD.MOV.U32 R5, RZ, RZ, -0x1 ;  /* 0xffffffffff057424 */ /* 0x000fe400078e00ff */
[----:B------:R-:W-:Y:S02]  /*3cd00*/  IMAD.MOV.U32 R2, RZ, RZ, -0x1 ;  /* 0xffffffffff027424 */ /* 0x000fe400078e00ff */
[----:B------:R-:W-:Y:S01]  /*3cd10*/  IMAD.MOV.U32 R10, RZ, RZ, -0x1 ;  /* 0xffffffffff0a7424 */ /* 0x000fe200078e00ff */
[----:B--2---:R-:W-:-:S04]  /*3cd20*/  ISETP.GE.U32.AND P0, PT, R4, UR8, PT ;  /* 0x0000000804007c0c */ /* 0x004fc8000bf06070 */
[----:B---3--:R-:W-:-:S13]  /*3cd30*/  ISETP.GE.U32.AND.EX P0, PT, R3, UR9, PT, P0 ;  /* 0x0000000903007c0c */ /* 0x008fda000bf06100 */
[----:B------:R-:W-:Y:S05]  /*3cd40*/  @P0 BRA `(.L_x_1564) ;  /* 0x00000004008c0947 */ /* 0x000fea0003800000 */
[----:B------:R-:W-:Y:S01]  /*3cd50*/  I2FP.F32.U32 R0, UR4 ;  /* 0x0000000400007c45 */ /* 0x000fe20008201000 */
[----:B0-----:R-:W-:Y:S01]  /*3cd60*/  ULDC.64 UR16, c[0x0][0x628] ;  /* 0x00018a0000107ab9 */ /* 0x001fe20000000a00 */
        /* <DEDUP_REMOVED lines=24> */
.L_x_1565:
        /* <DEDUP_REMOVED lines=24> */
[----:B------:R-:W-:Y:S01]  /*3d070*/  UMOV UR19, 0x1 ;  /* 0x0000000100137882 */ /* 0x000fe20000000000 */
[----:B------:R-:W-:Y:S01]  /*3d080*/  ULDC UR20, c[0x0][0x608] ;  /* 0x0001820000147ab9 */ /* 0x000fe20000000800 */
[----:B------:R-:W-:Y:S01]  /*3d090*/  USHF.L.U32 UR26, UR19, UR23, URZ ;  /* 0x00000017131a7299 */ /* 0x000fe2000800063f */
[----:B------:R-:W-:Y:S01]  /*3d0a0*/  ISETP.NE.AND.EX P0, PT, RZ, UR9, PT, P0 ;  /* 0x00000009ff007c0c */ /* 0x000fe2000bf05300 */
[----:B------:R-:W-:Y:S02]  /*3d0b0*/  USHF.R.U64 UR19, UR18, UR20, UR11 ;  /* 0x0000001412137299 */ /* 0x000fe4000800120b */
[----:B------:R-:W-:Y:S02]  /*3d0c0*/  USHF.R.U32.HI UR11, URZ, UR20, UR11 ;  /* 0x000000143f0b7299 */ /* 0x000fe4000801160b */
[----:B------:R-:W-:-:S02]  /*3d0d0*/  UIADD3 UR15, -UR15, URZ, URZ ;  /* 0x0000003f0f0f7290 */ /* 0x000fc4000fffe13f */
[----:B------:R-:W-:Y:S01]  /*3d0e0*/  USHF.R.U64 UR20, UR19, UR23, UR11 ;  /* 0x0000001713147299 */ /* 0x000fe2000800120b */
[----:B------:R-:W-:Y:S01]  /*3d0f0*/  ULDC UR16, c[0x0][0x144] ;  /* 0x0000510000107ab9 */ /* 0x000fe20000000800 */
[----:B------:R-:W-:Y:S01]  /*3d100*/  ULDC UR6, c[0x0][0x600] ;  /* 0x0001800000067ab9 */ /* 0x000fe20000000800 */
[----:B------:R-:W-:Y:S02]  /*3d110*/  USHF.R.U32.HI UR11, URZ, UR23, UR11 ;  /* 0x000000173f0b7299 */ /* 0x000fe4000801160b */
[----:B------:R-:W-:Y:S02]  /*3d120*/  UIMAD UR23, UR16, UR15, UR4 ;  /* 0x0000000f101772a4 */ /* 0x000fe4000f8e0204 */
[----:B------:R-:W-:Y:S02]  /*3d130*/  UIADD3 UR22, UR6, -0x1, URZ ;  /* 0xffffffff06167890 */ /* 0x000fe4000fffe03f */
[----:B------:R-:W-:Y:S02]  /*3d140*/  ULOP3.LUT UR27, URZ, UR13, URZ, 0x33, !UPT ;  /* 0x0000000d3f1b7292 */ /* 0x000fe4000f8e333f */
        /* <DEDUP_REMOVED lines=18> */
.L_x_1566:
[----:B------:R-:W-:Y:S01]  /*3d270*/  UISETP.NE.AND UP0, UPT, UR46, URZ, UPT ;  /* 0x0000003f2e00728c */ /* 0x000fe2000bf05270 */
[----:B------:R-:W-:Y:S01]  /*3d280*/  IMAD.MOV.U32 R0, RZ, RZ, 0x1 ;  /* 0x00000001ff007424 */ /* 0x000fe200078e00ff */
[----:B------:R-:W-:Y:S01]  /*3d290*/  USHF.R.U64 UR8, UR4, UR24, UR11 ;  /* 0x0000001804087299 */ /* 0x000fe2000800120b */
[----:B------:R-:W-:Y:S01]  /*3d2a0*/  IMAD.U32 R10, RZ, RZ, UR5 ;  /* 0x00000005ff0a7e24 */ /* 0x000fe2000f8e00ff */
[----:B------:R-:W-:Y:S02]  /*3d2b0*/  ULOP3.LUT UR4, UR19, UR27, URZ, 0xc0, !UPT ;  /* 0x0000001b13047292 */ /* 0x000fe4000f8ec03f */
[----:B------:R-:W-:Y:S02]  /*3d2c0*/  ULOP3.LUT UR18, UR18, UR22, URZ, 0xc0, !UPT ;  /* 0x0000001612127292 */ /* 0x000fe4000f8ec03f */
[----:B------:R-:W-:-:S03]  /*3d2d0*/  UIMAD UR4, UR26, UR8, UR4 ;  /* 0x000000081a0472a4 */ /* 0x000fc6000f8e0204 */
[----:B------:R-:W-:Y:S02]  /*3d2e0*/  @UP0 UIMAD UR23, UR28, UR21, UR7 ;  /* 0x000000151c1702a4 */ /* 0x000fe4000f8e0207 */
[----:B------:R-:W-:-:S03]  /*3d2f0*/  UIADD3 UR7, -UR8, URZ, URZ ;  /* 0x0000003f08077290 */ /* 0x000fc6000fffe13f */
[----:B------:R-:W-:Y:S01]  /*3d300*/  ULDC UR8, c[0x0][0x610] ;  /* 0x0001840000087ab9 */ /* 0x000fe20000000800 */
[----:B------:R-:W-:Y:S02]  /*3d310*/  UIMAD UR7, UR7, UR25, UR20 ;  /* 0x00000019070772a4 */ /* 0x000fe4000f8e0214 */
[----:B------:R-:W-:Y:S02]  /*3d320*/  UIMAD UR4, UR4, UR8, UR23 ;  /* 0x00000008040472a4 */ /* 0x000fe4000f8e0217 */
[----:B------:R-:W-:-:S04]  /*3d330*/  UIMAD UR7, UR7, UR6, UR18 ;  /* 0x00000006070772a4 */ /* 0x000fc8000f8e0212 */
[----:B------:R-:W-:Y:S02]  /*3d340*/  USEL UR6, UR7, UR4, !UP0 ;  /* 0x0000000407067287 */ /* 0x000fe4000c000000 */
[----:B------:R-:W-:-:S04]  /*3d350*/  USEL UR4, UR4, UR7, !UP0 ;  /* 0x0000000704047287 */ /* 0x000fc8000c000000 */
[----:B------:R-:W-:Y:S02]  /*3d360*/  IMAD.U32 R2, RZ, RZ, UR6 ;  /* 0x00000006ff027e24 */ /* 0x000fe4000f8e00ff */
[----:B------:R-:W-:-:S07]  /*3d370*/  IMAD.U32 R5, RZ, RZ, UR4 ;  /* 0x00000004ff057e24 */ /* 0x000fce000f8e00ff */
.L_x_1564:
[----:B------:R-:W-:-:S08]  /*3d380*/  NOP ;  /* 0x0000000000007918 */ /* 0x000fd00000000000 */
[----:B0-----:R-:W0:-:S00]  /*3d390*/  USETMAXREG.DEALLOC.CTAPOOL 0x18 ;  /* 0x00000018000079c8 */ /* 0x001e0000080e0500 */
[----:B------:R-:W-:-:S13]  /*3d3a0*/  ISETP.NE.AND P0, PT, RZ, UR10, PT ;  /* 0x0000000aff007c0c */ /* 0x000fda000bf05270 */
[----:B------:R-:W-:Y:S05]  /*3d3b0*/  @P0 EXIT ;  /* 0x000000000000094d */ /* 0x000fea0003800000 */
[----:B0-----:R-:W-:Y:S01]  /*3d3c0*/  LOP3.LUT P0, RZ, R0, 0xff, RZ, 0xc0, !PT ;  /* 0x000000ff00ff7812 */ /* 0x001fe2000780c0ff */
[----:B------:R-:W-:Y:S02]  /*3d3d0*/  IMAD.MOV.U32 R0, RZ, RZ, 0x1 ;  /* 0x00000001ff007424 */ /* 0x000fe400078e00ff */
[----:B------:R-:W-:-:S10]  /*3d3e0*/  IMAD.MOV.U32 R6, RZ, RZ, RZ ;  /* 0x000000ffff067224 */ /* 0x000fd400078e00ff */
[----:B------:R-:W-:Y:S05]  /*3d3f0*/  @!P0 BRA `(.L_x_1567) ;  /* 0x0000000c00688947 */ /* 0x000fea0003800000 */
[----:B------:R-:W0:Y:S01]  /*3d400*/  S2R R3, SR_TID.X ;  /* 0x0000000000037919 */ /* 0x000e220000002100 */
[----:B------:R-:W1:Y:S01]  /*3d410*/  LDC R0, c[0x0][0x28c] ;  /* 0x0000a300ff007b82 */ /* 0x000e620000000800 */
[----:B------:R-:W-:Y:S01]  /*3d420*/  ULDC UR5, c[0x0][0x658] ;  /* 0x0001960000057ab9 */ /* 0x000fe20000000800 */
[----:B------:R-:W-:Y:S01]  /*3d430*/  UMOV UR7, 0xffffffff ;  /* 0xffffffff00077882 */ /* 0x000fe20000000000 */
[----:B------:R-:W-:Y:S01]  /*3d440*/  ULDC UR6, c[0x0][0xc] ;  /* 0x0000030000067ab9 */ /* 0x000fe20000000800 */
[----:B------:R-:W-:Y:S01]  /*3d450*/  USHF.L.U32 UR9, UR7, UR5, URZ ;  /* 0x0000000507097299 */ /* 0x000fe2000800063f */
[----:B------:R-:W-:Y:S01]  /*3d460*/  BSSY B0, `(.L_x_1567) ;  /* 0x00000d3000007945 */ /* 0x000fe20003800000 */
[----:B------:R-:W-:Y:S01]  /*3d470*/  UMOV UR8, 0x1 ;  /* 0x0000000100087882 */ /* 0x000fe20000000000 */
[----:B------:R-:W-:Y:S01]  /*3d480*/  ULDC UR7, c[0x0][0x10] ;  /* 0x0000040000077ab9 */ /* 0x000fe20000000800 */
[----:B------:R-:W-:Y:S01]  /*3d490*/  USHF.L.U32 UR5, UR8, UR5, URZ ;  /* 0x0000000508057299 */ /* 0x000fe2000800063f */
[----:B------:R-:W-:Y:S01]  /*3d4a0*/  IMAD.MOV.U32 R8, RZ, RZ, 0x1 ;  /* 0x00000001ff087424 */ /* 0x000fe200078e00ff */
[----:B------:R-:W-:Y:S01]  /*3d4b0*/  UIMAD.WIDE.U32 UR6, UR6, UR7, URZ ;  /* 0x00000007060672a5 */ /* 0x000fe2000f8e003f */
[----:B------:R-:W-:Y:S01]  /*3d4c0*/  IMAD.MOV.U32 R6, RZ, RZ, RZ ;  /* 0x000000ffff067224 */ /* 0x000fe200078e00ff */
[----:B------:R-:W-:Y:S01]  /*3d4d0*/  ULDC UR8, c[0x0][0x14] ;  /* 0x0000050000087ab9 */ /* 0x000fe20000000800 */
[----:B------:R-:W-:Y:S01]  /*3d4e0*/  ULDC UR4, c[0x0][0x600] ;  /* 0x0001800000047ab9 */ /* 0x000fe20000000800 */
[----:B------:R-:W-:-:S02]  /*3d4f0*/  UIMAD.WIDE.U32 UR20, UR6, UR8, URZ ;  /* 0x00000008061472a5 */ /* 0x000fc4000f8e003f */
[----:B------:R-:W-:Y:S02]  /*3d500*/  UIMAD UR7, UR7, UR8, URZ ;  /* 0x00000008070772a4 */ /* 0x000fe4000f8e023f */
[----:B------:R-:W-:Y:S02]  /*3d510*/  ULOP3.LUT UR24, UR40, 0x2, URZ, 0xfc, !UPT ;  /* 0x0000000228187892 */ /* 0x000fe4000f8efc3f */
[----:B------:R-:W-:Y:S02]  /*3d520*/  UIADD3 UR4, UR4, -0x1, URZ ;  /* 0xffffffff04047890 */ /* 0x000fe4000fffe03f */
[----:B------:R-:W-:Y:S01]  /*3d530*/  ULOP3.LUT UR6, URZ, UR9, URZ, 0x33, !UPT ;  /* 0x000000093f067292 */ /* 0x000fe2000f8e333f */
[----:B-1----:R-:W-:Y:S01]  /*3d540*/  VIADD R0, R0, 0xf ;  /* 0x0000000f00007836 */ /* 0x002fe20000000000 */
[----:B------:R-:W-:Y:S01]  /*3d550*/  UIADD3 UR7, UR21, UR7, URZ ;  /* 0x0000000715077290 */ /* 0x000fe2000fffe03f */
[----:B------:R-:W-:Y:S01]  /*3d560*/  ULDC.64 UR22, c[0x0][0x198] ;  /* 0x0000660000167ab9 */ /* 0x000fe20000000a00 */
[----:B0-----:R-:W-:-:S02]  /*3d570*/  LOP3.LUT P3, RZ, R3, 0x7f, RZ, 0xc0, !PT ;  /* 0x0000007f03ff7812 */ /* 0x001fc4000786c0ff */
[----:B------:R-:W-:Y:S02]  /*3d580*/  LOP3.LUT P0, RZ, R3, 0x1f, RZ, 0xc0, !PT ;  /* 0x0000001f03ff7812 */ /* 0x000fe4000780c0ff */
[----:B------:R-:W-:Y:S02]  /*3d590*/  SHF.R.S32.HI R3, RZ, 0x1f, R0 ;  /* 0x0000001fff037819 */ /* 0x000fe40000011400 */
[----:B------:R-:W-:Y:S02]  /*3d5a0*/  PLOP3.LUT P0, PT, P0, P3, PT, 0x8a, 0x0 ;  /* 0x000000000000781c */ /* 0x000fe40000707172 */
[----:B------:R-:W-:Y:S01]  /*3d5b0*/  LEA.HI R3, R3, R0, RZ, 0x4 ;  /* 0x0000000003037211 */ /* 0x000fe200078f20ff */
[----:B------:R-:W-:-:S03]  /*3d5c0*/  IMAD.MOV.U32 R0, RZ, RZ, 0x1 ;  /* 0x00000001ff007424 */ /* 0x000fc600078e00ff */
[----:B------:R-:W-:-:S05]  /*3d5d0*/  SHF.R.S32.HI R7, RZ, 0x4, R3 ;  /* 0x00000004ff077819 */ /* 0x000fca0000011403 */
[----:B------:R-:W-:-:S07]  /*3d5e0*/  VIADD R11, R7, 0x1 ;  /* 0x00000001070b7836 */ /* 0x000fce0000000000 */
.L_x_1579:
[----:B------:R-:W-:-:S03]  /*3d5f0*/  UMOV UR8, 0xffffffff ;  /* 0xffffffff00087882 */ /* 0x000fc60000000000 */
[----:B------:R-:W-:Y:S05]  /*3d600*/  BRA.DIV UR8, `(.L_x_1568) ;  /* 0x0000001208647947 */ /* 0x000fea000b800000 */
[----:B------:R-:W-:-:S13]  /*3d610*/  ELECT P6, URZ, PT ;  /* 0x00000000003f782f */ /* 0x000fda00038c0000 */
.L_x_1594:
[----:B------:R-:W0:Y:S01]  /*3d620*/  LDC R3, c[0x0][0x28c] ;  /* 0x0000a300ff037b82 */ /* 0x000e220000000800 */
[----:B------:R-:W-:Y:S01]  /*3d630*/  BSSY B1, `(.L_x_1569) ;  /* 0x0000038000017945 */ /* 0x000fe20003800000 */
[----:B0-----:R-:W-:-:S13]  /*3d640*/  ISETP.LT.OR P6, PT, R3, 0x1, !P6 ;  /* 0x000000010300780c */ /* 0x001fda00077c1670 */
[----:B------:R-:W-:Y:S05]  /*3d650*/  @P6 BRA `(.L_x_1570) ;  /* 0x0000000000d46947 */ /* 0x000fea0003800000 */
[----:B------:R-:W-:Y:S02]  /*3d660*/  IMAD.SHL.U32 R2, R2, 0x200, RZ ;  /* 0x0000020002027824 */ /* 0x000fe400078e00ff */
[----:B------:R-:W-:Y:S02]  /*3d670*/  IMAD R5, R5, 0x180, RZ ;  /* 0x0000018005057824 */ /* 0x000fe400078e02ff */
[----:B------:R-:W-:Y:S02]  /*3d680*/  IMAD.MOV.U32 R14, RZ, RZ, RZ ;  /* 0x000000ffff0e7224 */ /* 0x000fe400078e00ff */
[----:B------:R-:W-:Y:S02]  /*3d690*/  IMAD.MOV.U32 R4, RZ, RZ, R11 ;  /* 0x000000ffff047224 */ /* 0x000fe400078e000b */
[----:B------:R-:W-:Y:S02]  /*3d6a0*/  IMAD.MOV.U32 R3, RZ, RZ, R0 ;  /* 0x000000ffff037224 */ /* 0x000fe400078e0000 */
[----:B------:R-:W-:-:S07]  /*3d6b0*/  IMAD.MOV.U32 R9, RZ, RZ, R6 ;  /* 0x000000ffff097224 */ /* 0x000fce00078e0006 */
.L_x_1574:
[----:B------:R-:W0:Y:S01]  /*3d6c0*/  S2R R13, SR_CgaCtaId ;  /* 0x00000000000d7919 */ /* 0x000e220000008800 */
[----:B------:R-:W-:-:S04]  /*3d6d0*/  MOV R12, 0x400 ;  /* 0x00000400000c7802 */ /* 0x000fc80000000f00 */
[----:B0-----:R-:W-:Y:S02]  /*3d6e0*/  LEA R16, R13, R12, 0x18 ;  /* 0x0000000c0d107211 */ /* 0x001fe400078ec0ff */
[----:B------:R-:W-:Y:S01]  /*3d6f0*/  SHF.L.U32 R12, R3, 0x1f, RZ ;  /* 0x0000001f030c7819 */ /* 0x000fe200000006ff */
[----:B------:R-:W0:Y:S02]  /*3d700*/  @!P3 LDC R13, c[0x0][0x500] ;  /* 0x00014000ff0dbb82 */ /* 0x000e240000000800 */
[----:B------:R-:W-:-:S04]  /*3d710*/  IMAD R15, R9, 0x8, R16 ;  /* 0x00000008090f7824 */ /* 0x000fc800078e0210 */
[----:B------:R-:W1:Y:S02]  /*3d720*/  SYNCS.PHASECHK.TRANS64.TRYWAIT P1, [R15+URZ+0x40], R12 ;  /* 0x0000400c0f0075a7 */ /* 0x000e64000802017f */
[----:B-1----:R-:W-:Y:S05]  /*3d730*/  @!P1 BRA `(.L_x_1571) ;  /* 0x0000001000389947 */ /* 0x002fea0003800000 */
.L_x_1595:
[----:B------:R-:W-:Y:S01]  /*3d740*/  UPRMT UR8, UR24, 0x9910, URZ ;  /* 0x0000991018087896 */ /* 0x000fe2000800003f */
[----:B0-----:R0:W-:Y:S03]  /*3d750*/  @!P3 SYNCS.ARRIVE.TRANS64 RZ, [R15+URZ], R13 ;  /* 0x0000000d0fffb9a7 */ /* 0x0011e6000800003f */
[----:B------:R-:W-:-:S06]  /*3d760*/  UISETP.NE.AND UP0, UPT, UR8, 0x2, UPT ;  /* 0x000000020800788c */ /* 0x000fcc000bf05270 */
[----:B------:R-:W-:-:S13]  /*3d770*/  PLOP3.LUT P1, PT, PT, PT, UP0, 0x80, 0x0 ;  /* 0x000000000000781c */ /* 0x000fda0003f2f008 */
[----:B0-----:R-:W-:Y:S05]  /*3d780*/  @P1 BRA `(.L_x_1572) ;  /* 0x0000000000041947 */ /* 0x001fea0003800000 */
[----:B------:R-:W-:Y:S01]  /*3d790*/  BPT.TRAP 0x1 ;  /* 0x000000040000795c */ /* 0x000fe20000300000 */
.L_x_1572:
[----:B------:R-:W-:Y:S05]  /*3d7a0*/  @P0 BRA `(.L_x_1573) ;  /* 0x0000000000040947 */ /* 0x000fea0003800000 */
[----:B------:R-:W-:Y:S01]  /*3d7b0*/  BPT.TRAP 0x1 ;  /* 0x000000040000795c */ /* 0x000fe20000300000 */
.L_x_1573:
[--C-:B-1----:R-:W-:Y:S01]  /*3d7c0*/  IMAD R12, R9, 0x3000, R16.reuse ;  /* 0x00003000090c7824 */ /* 0x102fe200078e0210 */
[----:B------:R-:W-:Y:S01]  /*3d7d0*/  R2UR UR18, R5 ;  /* 0x00000000051272ca */ /* 0x000fe200000e0000 */
[----:B------:R-:W-:Y:S01]  /*3d7e0*/  IMAD R16, R9, 0x4000, R16 ;  /* 0x0000400009107824 */ /* 0x000fe200078e0210 */
[----:B------:R-:W-:Y:S01]  /*3d7f0*/  R2UR UR9, R15 ;  /* 0x000000000f0972ca */ /* 0x000fe200000e0000 */
[----:B------:R-:W-:Y:S01]  /*3d800*/  VIADD R4, R4, 0xffffffff ;  /* 0xffffffff04047836 */ /* 0x000fe20000000000 */
[----:B------:R-:W-:Y:S01]  /*3d810*/  R2UR UR8, R12 ;  /* 0x000000000c0872ca */ /* 0x000fe200000e0000 */
[----:B------:R-:W-:Y:S01]  /*3d820*/  UIADD3 UR14, UP0, UR22, 0xf0, URZ ;  /* 0x000000f0160e7890 */ /* 0x000fe2000ff1e03f */
[----:B------:R-:W-:Y:S01]  /*3d830*/  R2UR UR11, R16 ;  /* 0x00000000100b72ca */ /* 0x000fe200000e0000 */
[----:B------:R-:W-:Y:S01]  /*3d840*/  UIADD3 UR26, UP1, UR22, 0x1f0, URZ ;  /* 0x000001f0161a7890 */ /* 0x000fe2000ff3e03f */
[----:B------:R-:W-:Y:S01]  /*3d850*/  R2UR UR10, R14 ;  /* 0x000000000e0a72ca */ /* 0x000fe200000e0000 */
[----:B------:R-:W-:Y:S01]  /*3d860*/  UIADD3.X UR15, URZ, UR23, URZ, UP0, !UPT ;  /* 0x000000173f0f7290 */ /* 0x000fe200087fe43f */
[----:B------:R-:W-:Y:S01]  /*3d870*/  R2UR UR12, R10 ;  /* 0x000000000a0c72ca */ /* 0x000fe200000e0000 */
[----:B------:R-:W-:Y:S01]  /*3d880*/  VIADD R9, R9, 0x1 ;  /* 0x0000000109097836 */ /* 0x000fe20000000000 */
[----:B------:R-:W-:Y:S01]  /*3d890*/  R2UR UR19, R2 ;  /* 0x00000000021372ca */ /* 0x000fe200000e0000 */
[----:B------:R-:W-:Y:S01]  /*3d8a0*/  UIADD3.X UR27, URZ, UR23, URZ, UP1, !UPT ;  /* 0x000000173f1b7290 */ /* 0x000fe20008ffe43f */
[----:B------:R-:W-:Y:S01]  /*3d8b0*/  ISETP.GT.AND P2, PT, R4, 0x1, PT ;  /* 0x000000010400780c */ /* 0x000fe20003f44270 */
[----:B------:R-:W-:Y:S01]  /*3d8c0*/  UMOV UR16, 0x0 ;  /* 0x0000000000107882 */ /* 0x000fe20000000000 */
[----:B------:R-:W-:Y:S01]  /*3d8d0*/  UMOV UR17, 0x10000000 ;  /* 0x1000000000117882 */ /* 0x000fe20000000000 */
[----:B------:R-:W-:Y:S01]  /*3d8e0*/  UIADD3 UR8, UR8, 0x180, URZ ;  /* 0x0000018008087890 */ /* 0x000fe2000fffe03f */
[----:B------:R-:W-:Y:S01]  /*3d8f0*/  ISETP.NE.AND P1, PT, R9, 0x8, PT ;  /* 0x000000080900780c */ /* 0x000fe20003f25270 */
[----:B------:R-:W-:Y:S01]  /*3d900*/  UIADD3 UR13, UR11, 0x18180, URZ ;  /* 0x000181800b0d7890 */ /* 0x000fe2000fffe03f */
[----:B------:R-:W-:-:S02]  /*3d910*/  VIADD R14, R14, 0x10 ;  /* 0x000000100e0e7836 */ /* 0x000fc40000000000 */
[----:B------:R-:W-:Y:S01]  /*3d920*/  UMOV UR11, UR18 ;  /* 0x00000012000b7c82 */ /* 0x000fe20008000000 */
[----:B------:R-:W-:Y:S02]  /*3d930*/  SEL R12, RZ, 0x1, P1 ;  /* 0x00000001ff0c7807 */ /* 0x000fe40000800000 */
[----:B------:R-:W-:Y:S01]  /*3d940*/  SEL R9, R9, RZ, P1 ;  /* 0x000000ff09097207 */ /* 0x000fe20000800000 */
[----:B------:R0:W-:Y:S01]  /*3d950*/  UTMALDG.3D [UR8], [UR14], desc[UR16] ;  /* 0x000010080e0075b4 */ /* 0x0001e20008011000 */
[----:B------:R-:W-:Y:S01]  /*3d960*/  LOP3.LUT R3, R3, R12, RZ, 0x3c, !PT ;  /* 0x0000000c03037212 */ /* 0x000fe200078e3cff */
[----:B0-----:R-:W-:Y:S01]  /*3d970*/  UMOV UR8, UR13 ;  /* 0x0000000d00087c82 */ /* 0x001fe20008000000 */
[----:B------:R-:W-:Y:S02]  /*3d980*/  UMOV UR11, UR19 ;  /* 0x00000013000b7c82 */ /* 0x000fe40008000000 */
[----:B------:R0:W-:Y:S02]  /*3d990*/  UTMALDG.3D [UR8], [UR26], desc[UR16] ;  /* 0x000010081a0075b4 */ /* 0x0001e40008011000 */
[----:B0-----:R-:W-:Y:S05]  /*3d9a0*/  @P2 BRA `(.L_x_1574) ;  /* 0xfffffffc00442947 */ /* 0x001fea000383ffff */
.L_x_1570:
[----:B------:R-:W-:Y:S05]  /*3d9b0*/  BSYNC B1 ;  /* 0x0000000000017941 */ /* 0x000fea0003800000 */
.L_x_1569:
[----:B------:R-:W2:Y:S01]  /*3d9c0*/  LDL.LU R16, [R1+0xa00] ;  /* 0x000a000001107983 */ /* 0x000ea20000300800 */
[----:B------:R-:W-:Y:S01]  /*3d9d0*/  LOP3.LUT P4, RZ, R8, 0xff, RZ, 0xc0, !PT ;  /* 0x000000ff08ff7812 */ /* 0x000fe2000788c0ff */
[----:B------:R-:W-:Y:S01]  /*3d9e0*/  IMAD.IADD R6, R7, 0x1, R6 ;  /* 0x0000000107067824 */ /* 0x000fe200078e0206 */
[----:B------:R-:W-:Y:S01]  /*3d9f0*/  ULDC.64 UR8, c[0x0][0x650] ;  /* 0x0001940000087ab9 */ /* 0x000fe20000000a00 */
[----:B------:R-:W3:Y:S01]  /*3da00*/  LDL.LU R15, [R1+0xa04] ;  /* 0x000a0400010f7983 */ /* 0x000ee20000300800 */
[----:B------:R-:W-:Y:S01]  /*3da10*/  BSSY B1, `(.L_x_1575) ;  /* 0x0000075000017945 */ /* 0x000fe20003800000 */
[----:B------:R-:W-:Y:S01]  /*3da20*/  IMAD.MOV.U32 R5, RZ, RZ, -0x1 ;  /* 0xffffffffff057424 */ /* 0x000fe200078e00ff */
[----:B------:R-:W-:Y:S01]  /*3da30*/  SHF.R.U32.HI R2, RZ, 0x3, R6 ;  /* 0x00000003ff027819 */ /* 0x000fe20000011606 */
[----:B------:R-:W-:Y:S01]  /*3da40*/  IMAD.MOV.U32 R10, RZ, RZ, -0x1 ;  /* 0xffffffffff0a7424 */ /* 0x000fe200078e00ff */
[----:B------:R-:W-:Y:S02]  /*3da50*/  ISETP.GT.U32.AND P1, PT, R6, 0x7, PT ;  /* 0x000000070600780c */ /* 0x000fe40003f24070 */
[----:B------:R-:W-:-:S02]  /*3da60*/  LOP3.LUT R2, R2, 0x1, RZ, 0xc0, !PT ;  /* 0x0000000102027812 */ /* 0x000fc400078ec0ff */
[C---:B------:R-:W-:Y:S01]  /*3da70*/  ISETP.LT.U32.AND P1, PT, R7.reuse, 0x8, P1 ;  /* 0x000000080700780c */ /* 0x040fe20000f21070 */
[----:B------:R-:W0:Y:S01]  /*3da80*/  @P4 S2R R3, SR_CgaCtaId ;  /* 0x0000000000034919 */ /* 0x000e220000008800 */
[----:B------:R-:W-:Y:S02]  /*3da90*/  ISETP.NE.U32.AND P2, PT, R2, 0x1, PT ;  /* 0x000000010200780c */ /* 0x000fe40003f45070 */
[----:B------:R-:W-:Y:S02]  /*3daa0*/  @P4 MOV R2, 0x400 ;  /* 0x0000040000024802 */ /* 0x000fe40000000f00 */
[----:B------:R-:W-:Y:S02]  /*3dab0*/  ISETP.GT.U32.AND P2, PT, R7, 0x7, !P2 ;  /* 0x000000070700780c */ /* 0x000fe40005744070 */
[----:B------:R-:W-:Y:S02]  /*3dac0*/  LOP3.LUT R6, R6, 0x7, RZ, 0xc0, !PT ;  /* 0x0000000706067812 */ /* 0x000fe400078ec0ff */
[----:B------:R-:W-:-:S02]  /*3dad0*/  PRMT R8, RZ, 0x7610, R8 ;  /* 0x00007610ff087816 */ /* 0x000fc40000000008 */
[----:B0-----:R-:W-:Y:S02]  /*3dae0*/  @P4 LEA R2, R3, R2, 0x18 ;  /* 0x0000000203024211 */ /* 0x001fe400078ec0ff */
[----:B------:R-:W-:Y:S02]  /*3daf0*/  SEL R3, RZ, 0x1, !P1 ;  /* 0x00000001ff037807 */ /* 0x000fe40004800000 */
[----:B------:R0:W-:Y:S02]  /*3db00*/  @P4 SYNCS.ARRIVE.TRANS64.A1T0 RZ, [R2+URZ+0x98], RZ ;  /* 0x000098ff02ff49a7 */ /* 0x0001e4000810003f */
[----:B0-----:R-:W-:-:S04]  /*3db10*/  SEL R2, RZ, 0x1, !P2 ;  /* 0x00000001ff027807 */ /* 0x001fc80005000000 */
[--C-:B------:R-:W-:Y:S01]  /*3db20*/  LOP3.LUT R0, R2, R0, R3.reuse, 0x96, !PT ;  /* 0x0000000002007212 */ /* 0x100fe200078e9603 */
[----:B------:R-:W-:Y:S01]  /*3db30*/  IMAD.MOV.U32 R2, RZ, RZ, -0x1 ;  /* 0xffffffffff027424 */ /* 0x000fe200078e00ff */
[----:B------:R-:W-:Y:S02]  /*3db40*/  PRMT R3, RZ, 0x7610, R3 ;  /* 0x00007610ff037816 */ /* 0x000fe40000000003 */
[----:B---3--:R-:W-:-:S04]  /*3db50*/  IADD3 R15, P1, R15, UR20, RZ ;  /* 0x000000140f0f7c10 */ /* 0x008fc8000ff3e0ff */
[----:B--2---:R-:W-:Y:S01]  /*3db60*/  IADD3.X R16, R16, UR7, RZ, P1, !PT ;  /* 0x0000000710107c10 */ /* 0x004fe20008ffe4ff */
[----:B------:R0:W-:Y:S01]  /*3db70*/  STL [R1+0xa04], R15 ;  /* 0x000a040f01007387 */ /* 0x0001e20000100800 */
[----:B------:R-:W-:-:S03]  /*3db80*/  ISETP.GE.U32.AND P1, PT, R15, UR8, PT ;  /* 0x000000080f007c0c */ /* 0x000fc6000bf26070 */
[----:B------:R0:W-:Y:S01]  /*3db90*/  STL [R1+0xa00], R16 ;  /* 0x000a001001007387 */ /* 0x0001e20000100800 */
[----:B------:R-:W-:-:S13]  /*3dba0*/  ISETP.GE.U32.AND.EX P1, PT, R16, UR9, PT, P1 ;  /* 0x0000000910007c0c */ /* 0x000fda000bf26110 */
[----:B0-----:R-:W-:Y:S05]  /*3dbb0*/  @P1 BRA `(.L_x_1576) ;  /* 0x0000000400681947 */ /* 0x001fea0003800000 */
[----:B------:R-:W0:Y:S01]  /*3dbc0*/  S2UR UR8, SR_CTAID.X ;  /* 0x00000000000879c3 */ /* 0x000e220000002500 */
[----:B------:R-:W-:Y:S01]  /*3dbd0*/  ULDC.64 UR10, c[0x0][0x628] ;  /* 0x00018a00000a7ab9 */ /* 0x000fe20000000a00 */
[----:B------:R-:W-:Y:S01]  /*3dbe0*/  ULDC UR9, c[0x0][0x150] ;  /* 0x0000540000097ab9 */ /* 0x000fe20000000800 */
[----:B------:R-:W-:Y:S01]  /*3dbf0*/  ISETP.NE.U32.AND P1, PT, RZ, UR10, PT ;  /* 0x0000000aff007c0c */ /* 0x000fe2000bf25070 */
[----:B------:R-:W-:Y:S01]  /*3dc00*/  ULDC UR12, c[0x0][0x630] ;  /* 0x00018c00000c7ab9 */ /* 0x000fe20000000800 */
[----:B------:R-:W-:Y:S01]  /*3dc10*/  ULDC UR14, c[0x0][0x154] ;  /* 0x00005500000e7ab9 */ /* 0x000fe20000000800 */
[----:B------:R-:W-:Y:S01]  /*3dc20*/  IMAD.MOV.U32 R3, RZ, RZ, R16 ;  /* 0x000000ffff037224 */ /* 0x000fe200078e0010 */
[----:B------:R-:W-:Y:S01]  /*3dc30*/  ISETP.NE.AND.EX P1, PT, RZ, UR11, PT, P1 ;  /* 0x0000000bff007c0c */ /* 0x000fe2000bf25310 */
[----:B------:R-:W1:Y:S01]  /*3dc40*/  S2UR UR13, SR_CTAID.Y ;  /* 0x00000000000d79c3 */ /* 0x000e620000002600 */
[----:B0-----:R-:W-:-:S05]  /*3dc50*/  I2FP.F32.U32 R2, UR8 ;  /* 0x0000000800027c45 */ /* 0x001fca0008201000 */
[----:B------:R-:W-:Y:S01]  /*3dc60*/  FMUL R9, R2, UR9 ;  /* 0x0000000902097c20 */ /* 0x000fe20008400000 */
[----:B------:R-:W-:Y:S01]  /*3dc70*/  IMAD.MOV.U32 R2, RZ, RZ, R15 ;  /* 0x000000ffff027224 */ /* 0x000fe200078e000f */
[----:B-1----:R-:W-:-:S04]  /*3dc80*/  I2FP.F32.U32 R12, UR13 ;  /* 0x0000000d000c7c45 */ /* 0x002fc80008201000 */
[----:B------:R-:W0:Y:S01]  /*3dc90*/  F2I.U32.TRUNC.NTZ R9, R9 ;  /* 0x0000000900097305 */ /* 0x000e22000020f000 */
[----:B------:R-:W-:Y:S05]  /*3dca0*/  @!P1 BRA `(.L_x_1577) ;  /* 0x0000000000289947 */ /* 0x000fea0003800000 */
[----:B------:R-:W-:Y:S02]  /*3dcb0*/  ULDC UR9, c[0x0][0x634] ;  /* 0x00018d0000097ab9 */ /* 0x000fe40000000800 */
[----:B------:R-:W-:-:S05]  /*3dcc0*/  IADD3 R3, P1, R15, UR9, RZ ;  /* 0x000000090f037c10 */ /* 0x000fca000ff3e0ff */
[----:B------:R-:W-:-:S04]  /*3dcd0*/  IMAD.X R13, RZ, RZ, R16, P1 ;  /* 0x000000ffff0d7224 */ /* 0x000fc800008e0610 */
[----:B------:R-:W-:-:S04]  /*3dce0*/  IMAD.WIDE.U32 R4, R13, UR10, RZ ;  /* 0x0000000a0d047c25 */ /* 0x000fc8000f8e00ff */
[----:B------:R-:W-:-:S04]  /*3dcf0*/  IMAD.WIDE.U32 R4, P1, R3, UR11, R4 ;  /* 0x0000000b03047c25 */ /* 0x000fc8000f820004 */
[----:B------:R-:W-:-:S04]  /*3dd00*/  IMAD.WIDE.U32 R2, R3, UR10, RZ ;  /* 0x0000000a03027c25 */ /* 0x000fc8000f8e00ff */
[----:B------:R-:W-:Y:S01]  /*3dd10*/  IMAD.MOV.U32 R2, RZ, RZ, R5 ;  /* 0x000000ffff027224 */ /* 0x000fe200078e0005 */
[----:B------:R-:W-:Y:S01]  /*3dd20*/  IADD3 RZ, P2, R3, R4, RZ ;  /* 0x0000000403ff7210 */ /* 0x000fe20007f5e0ff */
[----:B------:R-:W-:-:S04]  /*3dd30*/  IMAD.X R3, RZ, RZ, RZ, P1 ;  /* 0x000000ffff037224 */ /* 0x000fc800008e06ff */
[----:B------:R-:W-:-:S08]  /*3dd40*/  IMAD.WIDE.U32.X R2, R13, UR11, R2, P2 ;  /* 0x0000000b0d027c25 */ /* 0x000fd000090e0402 */
.L_x_1577:
[--C-:B------:R-:W-:Y:S01]  /*3dd50*/  SHF.R.U64 R10, R2, UR12, R3.reuse ;  /* 0x0000000c020a7c19 */ /* 0x100fe20008001203 */
[----:B------:R-:W-:Y:S01]  /*3dd60*/  ULDC.64 UR10, c[0x0][0x620] ;  /* 0x00018800000a7ab9 */ /* 0x000fe20000000a00 */
[----:B------:R-:W-:Y:S01]  /*3dd70*/  SHF.R.U32.HI R2, RZ, UR12, R3 ;  /* 0x0000000cff027c19 */ /* 0x000fe20008011603 */
[----:B------:R-:W-:Y:S01]  /*3dd80*/  IMAD.MOV.U32 R3, RZ, RZ, R16 ;  /* 0x000000ffff037224 */ /* 0x000fe200078e0010 */
[----:B------:R-:W-:Y:S01]  /*3dd90*/  IADD3 R13, P1, RZ, -R10, RZ ;  /* 0x8000000aff0d7210 */ /* 0x000fe20007f3e0ff */
[----:B------:R-:W-:Y:S01]  /*3dda0*/  FMUL R12, R12, UR14 ;  /* 0x0000000e0c0c7c20 */ /* 0x000fe20008400000 */
[----:B------:R-:W-:Y:S01]  /*3ddb0*/  ULDC.64 UR14, c[0x0][0x640] ;  /* 0x00019000000e7ab9 */ /* 0x000fe20000000a00 */
[----:B0-----:R-:W-:Y:S02]  /*3ddc0*/  R2UR UR9, R9 ;  /* 0x00000000090972ca */ /* 0x001fe400000e0000 */
[----:B------:R-:W-:Y:S01]  /*3ddd0*/  IMAD.X R2, RZ, RZ, ~R2, P1 ;  /* 0x000000ffff027224 */ /* 0x000fe200008e0e02 */
[----:B------:R-:W-:Y:S01]  /*3dde0*/  ISETP.NE.U32.AND P1, PT, RZ, UR14, PT ;  /* 0x0000000eff007c0c */ /* 0x000fe2000bf25070 */
[----:B------:R-:W0:Y:S02]  /*3ddf0*/  F2I.U32.TRUNC.NTZ R12, R12 ;  /* 0x0000000c000c7305 */ /* 0x000e24000020f000 */
[----:B------:R-:W-:Y:S01]  /*3de00*/  IMAD R2, R2, UR10, RZ ;  /* 0x0000000a02027c24 */ /* 0x000fe2000f8e02ff */
[----:B------:R-:W-:-:S03]  /*3de10*/  ISETP.NE.AND.EX P1, PT, RZ, UR15, PT, P1 ;  /* 0x0000000fff007c0c */ /* 0x000fc6000bf25310 */
[----:B------:R-:W-:Y:S02]  /*3de20*/  IMAD R5, R13, UR11, R2 ;  /* 0x0000000b0d057c24 */ /* 0x000fe4000f8e0202 */
[----:B------:R-:W-:-:S04]  /*3de30*/  IMAD.MOV.U32 R2, RZ, RZ, R15 ;  /* 0x000000ffff027224 */ /* 0x000fc800078e000f */
[----:B------:R-:W-:Y:S01]  /*3de40*/  IMAD.WIDE.U32 R2, R13, UR10, R2 ;  /* 0x0000000a0d027c25 */ /* 0x000fe2000f8e0002 */
[----:B------:R-:W-:Y:S01]  /*3de50*/  ULDC UR10, c[0x0][0x618] ;  /* 0x00018600000a7ab9 */ /* 0x000fe20000000800 */
[----:B0-----:R-:W-:Y:S02]  /*3de60*/  R2UR UR11, R12 ;  /* 0x000000000c0b72ca */ /* 0x001fe400000e0000 */
[----:B------:R-:W-:-:S05]  /*3de70*/  IMAD.IADD R3, R3, 0x1, R5 ;  /* 0x0000000103037824 */ /* 0x000fca00078e0205 */
[--C-:B------:R-:W-:Y:S02]  /*3de80*/  SHF.R.U64 R9, R2, UR10, R3.reuse ;  /* 0x0000000a02097c19 */ /* 0x100fe40008001203 */
[----:B------:R-:W-:Y:S01]  /*3de90*/  SHF.R.U32.HI R2, RZ, UR10, R3 ;  /* 0x0000000aff027c19 */ /* 0x000fe20008011603 */
[----:B------:R-:W-:-:S03]  /*3dea0*/  ULDC UR10, c[0x0][0x608] ;  /* 0x00018200000a7ab9 */ /* 0x000fc60000000800 */
[--C-:B------:R-:W-:Y:S02]  /*3deb0*/  SHF.R.U64 R13, R9, UR10, R2.reuse ;  /* 0x0000000a090d7c19 */ /* 0x100fe40008001202 */
[----:B------:R-:W-:Y:S01]  /*3dec0*/  SHF.R.U32.HI R2, RZ, UR10, R2 ;  /* 0x0000000aff027c19 */ /* 0x000fe20008011602 */
[----:B------:R-:W-:-:S03]  /*3ded0*/  ULDC UR10, c[0x0][0x658] ;  /* 0x00019600000a7ab9 */ /* 0x000fc60000000800 */
[--C-:B------:R-:W-:Y:S02]  /*3dee0*/  SHF.R.U64 R12, R13, UR10, R2.reuse ;  /* 0x0000000a0d0c7c19 */ /* 0x100fe40008001202 */
[----:B------:R-:W-:-:S03]  /*3def0*/  SHF.R.U32.HI R15, RZ, UR10, R2 ;  /* 0x0000000aff0f7c19 */ /* 0x000fc60008011602 */
[----:B------:R-:W-:Y:S02]  /*3df00*/  IMAD.MOV.U32 R2, RZ, RZ, R12 ;  /* 0x000000ffff027224 */ /* 0x000fe400078e000c */
[----:B------:R-:W-:Y:S01]  /*3df10*/  IMAD.MOV.U32 R3, RZ, RZ, R15 ;  /* 0x000000ffff037224 */ /* 0x000fe200078e000f */
[----:B------:R-:W-:Y:S06]  /*3df20*/  @!P1 BRA `(.L_x_1578) ;  /* 0x0000000000289947 */ /* 0x000fec0003800000 */
        /* <DEDUP_REMOVED lines=10> */
.L_x_1578:
[----:B------:R-:W-:Y:S01]  /*3dfd0*/  ULDC UR10, c[0x0][0x648] ;  /* 0x00019200000a7ab9 */ /* 0x000fe20000000800 */
[----:B------:R-:W-:Y:S01]  /*3dfe0*/  UISETP.NE.AND UP0, UPT, UR46, URZ, UPT ;  /* 0x0000003f2e00728c */ /* 0x000fe2000bf05270 */
[----:B------:R-:W-:Y:S01]  /*3dff0*/  SHF.R.U64 R2, R2, UR10, R3 ;  /* 0x0000000a02027c19 */ /* 0x000fe20008001203 */
[----:B------:R-:W-:Y:S01]  /*3e000*/  ULDC UR10, c[0x0][0x638] ;  /* 0x00018e00000a7ab9 */ /* 0x000fe20000000800 */
[----:B------:R-:W-:Y:S01]  /*3e010*/  UIADD3 UR11, -UR11, URZ, URZ ;  /* 0x0000003f0b0b7290 */ /* 0x000fe2000fffe13f */
[----:B------:R-:W-:Y:S02]  /*3e020*/  LOP3.LUT R13, R13, UR6, RZ, 0xc0, !PT ;  /* 0x000000060d0d7c12 */ /* 0x000fe4000f8ec0ff */
[----:B------:R-:W-:Y:S01]  /*3e030*/  IMAD.MOV R3, RZ, RZ, -R2 ;  /* 0x000000ffff037224 */ /* 0x000fe200078e0a02 */
[----:B------:R-:W-:Y:S02]  /*3e040*/  LOP3.LUT R9, R9, UR4, RZ, 0xc0, !PT ;  /* 0x0000000409097c12 */ /* 0x000fe4000f8ec0ff */
[----:B------:R-:W-:Y:S01]  /*3e050*/  IMAD R5, R2, UR5, R13 ;  /* 0x0000000502057c24 */ /* 0x000fe2000f8e020d */
[----:B------:R-:W-:Y:S01]  /*3e060*/  PLOP3.LUT P1, PT, PT, PT, UP0, 0x40, 0x0 ;  /* 0x000000000000781c */ /* 0x000fe20003f2e808 */
[----:B------:R-:W-:Y:S01]  /*3e070*/  IMAD R12, R3, UR10, R12 ;  /* 0x0000000a030c7c24 */ /* 0x000fe2000f8e020c */
[----:B------:R-:W-:Y:S01]  /*3e080*/  UIADD3 UR10, -UR9, URZ, URZ ;  /* 0x0000003f090a7290 */ /* 0x000fe2000fffe13f */
[----:B------:R-:W-:Y:S01]  /*3e090*/  PLOP3.LUT P2, PT, PT, PT, UP0, 0x40, 0x0 ;  /* 0x000000000000781c */ /* 0x000fe20003f4e808 */
[----:B------:R-:W-:Y:S01]  /*3e0a0*/  IMAD.MOV.U32 R3, RZ, RZ, 0x1 ;  /* 0x00000001ff037424 */ /* 0x000fe200078e00ff */
[----:B------:R-:W-:-:S02]  /*3e0b0*/  ULDC UR9, c[0x0][0x144] ;  /* 0x0000510000097ab9 */ /* 0x000fc40000000800 */
[----:B------:R-:W-:-:S03]  /*3e0c0*/  UIMAD UR8, UR9, UR10, UR8 ;  /* 0x0000000a090872a4 */ /* 0x000fc6000f8e0208 */
[----:B------:R-:W-:Y:S02]  /*3e0d0*/  ULDC UR9, c[0x0][0x148] ;  /* 0x0000520000097ab9 */ /* 0x000fe40000000800 */
[----:B------:R-:W-:-:S03]  /*3e0e0*/  @UP0 UIMAD UR8, UR9, UR11, UR13 ;  /* 0x0000000b090802a4 */ /* 0x000fc6000f8e020d */
[----:B------:R-:W-:Y:S02]  /*3e0f0*/  ULDC UR9, c[0x0][0x600] ;  /* 0x0001800000097ab9 */ /* 0x000fe40000000800 */
[----:B------:R-:W-:Y:S02]  /*3e100*/  IMAD R12, R12, UR9, R9 ;  /* 0x000000090c0c7c24 */ /* 0x000fe4000f8e0209 */
[----:B------:R-:W-:Y:S01]  /*3e110*/  IMAD.U32 R2, RZ, RZ, UR8 ;  /* 0x00000008ff027e24 */ /* 0x000fe2000f8e00ff */
[----:B------:R-:W-:-:S03]  /*3e120*/  ULDC UR8, c[0x0][0x610] ;  /* 0x0001840000087ab9 */ /* 0x000fc60000000800 */
[----:B------:R-:W-:-:S05]  /*3e130*/  IMAD R5, R5, UR8, R2 ;  /* 0x0000000805057c24 */ /* 0x000fca000f8e0202 */
[----:B------:R-:W-:Y:S02]  /*3e140*/  SEL R2, R12, R5, P1 ;  /* 0x000000050c027207 */ /* 0x000fe40000800000 */
[----:B------:R-:W-:-:S07]  /*3e150*/  SEL R5, R5, R12, P2 ;  /* 0x0000000c05057207 */ /* 0x000fce0001000000 */
.L_x_1576:
[----:B------:R-:W-:Y:S05]  /*3e160*/  BSYNC B1 ;  /* 0x0000000000017941 */ /* 0x000fea0003800000 */
.L_x_1575:
[----:B------:R-:W-:-:S13]  /*3e170*/  LOP3.LUT P1, RZ, R3, 0xff, RZ, 0xc0, !PT ;  /* 0x000000ff03ff7812 */ /* 0x000fda000782c0ff */
[----:B------:R-:W-:Y:S05]  /*3e180*/  @P1 BRA `(.L_x_1579) ;  /* 0xfffffff400181947 */ /* 0x000fea000383ffff */
[----:B------:R-:W-:Y:S05]  /*3e190*/  BSYNC B0 ;  /* 0x0000000000007941 */ /* 0x000fea0003800000 */
.L_x_1567:
[----:B------:R-:W-:-:S03]  /*3e1a0*/  UMOV UR8, 0xffffffff ;  /* 0xffffffff00087882 */ /* 0x000fc60000000000 */
[----:B------:R-:W-:Y:S05]  /*3e1b0*/  BRA.DIV UR8, `(.L_x_1580) ;  /* 0x0000000608ac7947 */ /* 0x000fea000b800000 */
[----:B------:R-:W-:-:S13]  /*3e1c0*/  ELECT P6, URZ, PT ;  /* 0x00000000003f782f */ /* 0x000fda00038c0000 */
.L_x_1598:
[----:B------:R-:W-:Y:S04]  /*3e1d0*/  BSSY B0, `(.L_x_1581) ;  /* 0x0000050000007945 */ /* 0x000fe80003800000 */
[----:B------:R-:W-:Y:S05]  /*3e1e0*/  @!P6 BRA `(.L_x_1582) ;  /* 0x000000040038e947 */ /* 0x000fea0003800000 */
[----:B------:R-:W-:-:S04]  /*3e1f0*/  ULOP3.LUT UR8, UR40, 0x2, URZ, 0xfc, !UPT ;  /* 0x0000000228087892 */ /* 0x000fc8000f8efc3f */
[----:B------:R-:W-:-:S06]  /*3e200*/  UISETP.NE.AND UP0, UPT, UR8, 0x3, UPT ;  /* 0x000000030800788c */ /* 0x000fcc000bf05270 */
[----:B------:R-:W-:-:S13]  /*3e210*/  PLOP3.LUT P0, PT, PT, PT, UP0, 0x80, 0x0 ;  /* 0x000000000000781c */ /* 0x000fda0003f0f008 */
[----:B------:R-:W-:Y:S05]  /*3e220*/  @!P0 BRA `(.L_x_1583) ;  /* 0x0000000000048947 */ /* 0x000fea0003800000 */
[----:B------:R-:W-:Y:S01]  /*3e230*/  BPT.TRAP 0x1 ;  /* 0x000000040000795c */ /* 0x000fe20000300000 */
.L_x_1583:
[----:B------:R-:W0:Y:S01]  /*3e240*/  S2R R3, SR_CgaCtaId ;  /* 0x0000000000037919 */ /* 0x000e220000008800 */
[----:B------:R-:W-:-:S04]  /*3e250*/  MOV R2, 0x400 ;  /* 0x0000040000027802 */ /* 0x000fc80000000f00 */
[----:B0-----:R-:W-:Y:S02]  /*3e260*/  LEA R3, R3, R2, 0x18 ;  /* 0x0000000203037211 */ /* 0x001fe400078ec0ff */
[----:B------:R-:W-:-:S03]  /*3e270*/  SHF.L.U32 R2, R0, 0x1f, RZ ;  /* 0x0000001f00027819 */ /* 0x000fc600000006ff */
[----:B------:R-:W-:-:S04]  /*3e280*/  VIADD R3, R3, 0x40 ;  /* 0x0000004003037836 */ /* 0x000fc80000000000 */
[----:B------:R-:W-:-:S04]  /*3e290*/  IMAD R5, R6, 0x8, R3 ;  /* 0x0000000806057824 */ /* 0x000fc800078e0203 */
[----:B------:R-:W0:Y:S02]  /*3e2a0*/  SYNCS.PHASECHK.TRANS64.TRYWAIT P0, [R5+URZ], R2 ;  /* 0x00000002050075a7 */ /* 0x000e24000800017f */
[----:B0-----:R-:W-:Y:S05]  /*3e2b0*/  @!P0 BRA `(.L_x_1584) ;  /* 0x00000004008c8947 */ /* 0x001fea0003800000 */
.L_x_1599:
[----:B------:R-:W-:-:S05]  /*3e2c0*/  VIADD R6, R6, 0x1 ;  /* 0x0000000106067836 */ /* 0x000fca0000000000 */
[----:B------:R-:W-:-:S04]  /*3e2d0*/  ISETP.NE.AND P0, PT, R6, 0x8, PT ;  /* 0x000000080600780c */ /* 0x000fc80003f05270 */
[----:B0-----:R-:W-:Y:S02]  /*3e2e0*/  SEL R5, RZ, 0x1, P0 ;  /* 0x00000001ff057807 */ /* 0x001fe40000000000 */
[----:B------:R-:W-:Y:S02]  /*3e2f0*/  SEL R6, R6, RZ, P0 ;  /* 0x000000ff06067207 */ /* 0x000fe40000000000 */
[----:B------:R-:W-:-:S03]  /*3e300*/  LOP3.LUT R5, R0, R5, RZ, 0x3c, !PT ;  /* 0x0000000500057212 */ /* 0x000fc600078e3cff */
[----:B------:R-:W-:Y:S01]  /*3e310*/  IMAD R7, R6, 0x8, R3 ;  /* 0x0000000806077824 */ /* 0x000fe200078e0203 */
[----:B------:R-:W-:-:S04]  /*3e320*/  SHF.L.U32 R0, R5, 0x1f, RZ ;  /* 0x0000001f05007819 */ /* 0x000fc800000006ff */
[----:B------:R-:W0:Y:S02]  /*3e330*/  SYNCS.PHASECHK.TRANS64.TRYWAIT P0, [R7+URZ], R0 ;  /* 0x00000000070075a7 */ /* 0x000e24000800017f */
[----:B0-----:R-:W-:Y:S05]  /*3e340*/  @!P0 BRA `(.L_x_1585) ;  /* 0x00000004007c8947 */ /* 0x001fea0003800000 */
.L_x_1600:
[----:B0-----:R-:W-:-:S05]  /*3e350*/  VIADD R0, R6, 0x1 ;  /* 0x0000000106007836 */ /* 0x001fca0000000000 */
[----:B------:R-:W-:-:S04]  /*3e360*/  ISETP.NE.AND P0, PT, R0, 0x8, PT ;  /* 0x000000080000780c */ /* 0x000fc80003f05270 */
[----:B------:R-:W-:Y:S02]  /*3e370*/  SEL R2, RZ, 0x1, P0 ;  /* 0x00000001ff027807 */ /* 0x000fe40000000000 */
[----:B------:R-:W-:Y:S02]  /*3e380*/  SEL R4, R0, RZ, P0 ;  /* 0x000000ff00047207 */ /* 0x000fe40000000000 */
[----:B------:R-:W-:-:S03]  /*3e390*/  LOP3.LUT R5, R5, R2, RZ, 0x3c, !PT ;  /* 0x0000000205057212 */ /* 0x000fc600078e3cff */
[----:B------:R-:W-:Y:S01]  /*3e3a0*/  IMAD R7, R4, 0x8, R3 ;  /* 0x0000000804077824 */ /* 0x000fe200078e0203 */
[----:B------:R-:W-:-:S04]  /*3e3b0*/  SHF.L.U32 R0, R5, 0x1f, RZ ;  /* 0x0000001f05007819 */ /* 0x000fc800000006ff */
[----:B------:R-:W0:Y:S02]  /*3e3c0*/  SYNCS.PHASECHK.TRANS64.TRYWAIT P0, [R7+URZ], R0 ;  /* 0x00000000070075a7 */ /* 0x000e24000800017f */
[----:B0-----:R-:W-:Y:S05]  /*3e3d0*/  @!P0 BRA `(.L_x_1586) ;  /* 0x00000004006c8947 */ /* 0x001fea0003800000 */
.L_x_1601:
        /* <DEDUP_REMOVED lines=9> */
.L_x_1602:
        /* <DEDUP_REMOVED lines=9> */
.L_x_1603:
        /* <DEDUP_REMOVED lines=9> */
.L_x_1604:
        /* <DEDUP_REMOVED lines=9> */
.L_x_1605:
[----:B0-----:R-:W-:-:S05]  /*3e620*/  VIADD R0, R4, 0x1 ;  /* 0x0000000104007836 */ /* 0x001fca0000000000 */
[----:B------:R-:W-:-:S04]  /*3e630*/  ISETP.NE.AND P0, PT, R0, 0x8, PT ;  /* 0x000000080000780c */ /* 0x000fc80003f05270 */
[----:B------:R-:W-:Y:S02]  /*3e640*/  SEL R2, RZ, 0x1, P0 ;  /* 0x00000001ff027807 */ /* 0x000fe40000000000 */
[----:B------:R-:W-:Y:S02]  /*3e650*/  SEL R0, R0, RZ, P0 ;  /* 0x000000ff00007207 */ /* 0x000fe40000000000 */
[----:B------:R-:W-:-:S03]  /*3e660*/  LOP3.LUT R2, R5, R2, RZ, 0x3c, !PT ;  /* 0x0000000205027212 */ /* 0x000fc600078e3cff */
[----:B------:R-:W-:Y:S01]  /*3e670*/  IMAD R3, R0, 0x8, R3 ;  /* 0x0000000800037824 */ /* 0x000fe200078e0203 */
[----:B------:R-:W-:-:S07]  /*3e680*/  SHF.L.U32 R0, R2, 0x1f, RZ ;  /* 0x0000001f02007819 */ /* 0x000fce00000006ff */
.L_x_1591:
[----:B0-----:R0:W1:Y:S02]  /*3e690*/  SYNCS.PHASECHK.TRANS64.TRYWAIT P0, [R3+URZ], R0 ;  /* 0x00000000030075a7 */ /* 0x001064000800017f */
[----:B-1----:R-:W-:Y:S05]  /*3e6a0*/  @!P0 NANOSLEEP.SYNCS 0x989680 ;  /* 0x009896800000895d */ /* 0x002fea0003900000 */
[----:B------:R-:W1:Y:S02]  /*3e6b0*/  @!P0 SYNCS.PHASECHK.TRANS64 P0, [R3+URZ], R0 ;  /* 0x00000000030085a7 */ /* 0x000e64000800007f */
[----:B-1----:R-:W-:Y:S05]  /*3e6c0*/  @!P0 BRA `(.L_x_1591) ;  /* 0xfffffffc00f08947 */ /* 0x002fea000383ffff */
.L_x_1582:
[----:B------:R-:W-:Y:S05]  /*3e6d0*/  BSYNC B0 ;  /* 0x0000000000007941 */ /* 0x000fea0003800000 */
.L_x_1581:
[----:B------:R-:W-:Y:S05]  /*3e6e0*/  EXIT ;  /* 0x000000000000794d */ /* 0x000fea0003800000 */
.L_x_18:
[----:B-1----:R1:W4:Y:S02]  /*3e6f0*/  SYNCS.PHASECHK.TRANS64.TRYWAIT P1, [R3+URZ], R0 ;  /* 0x00000000030075a7 */ /* 0x002324000802017f */
[----:B----4-:R-:W-:Y:S05]  /*3e700*/  @!P1 NANOSLEEP.SYNCS 0x989680 ;  /* 0x009896800000995d */ /* 0x010fea0003900000 */
[----:B------:R-:W4:Y:S02]  /*3e710*/  @!P1 SYNCS.PHASECHK.TRANS64 P1, [R3+URZ], R0 ;  /* 0x00000000030095a7 */ /* 0x000f24000802007f */
[----:B----4-:R-:W-:Y:S05]  /*3e720*/  @!P1 BRA `(.L_x_18) ;  /* 0xfffffffc00f09947 */ /* 0x010fea000383ffff */
[----:B------:R-:W-:Y:S05]  /*3e730*/  BRA `(.L_x_17) ;  /* 0xfffffc2c00647947 */ /* 0x000fea000383ffff */
.L_x_23:
[----:B-1----:R-:W-:-:S04]  /*3e740*/  IMAD.U32 R6, RZ, RZ, UR4 ;  /* 0x00000004ff067e24 */ /* 0x002fc8000f8e00ff */
[----:B------:R1:W2:Y:S03]  /*3e750*/  SYNCS.PHASECHK.TRANS64.TRYWAIT P1, [R6+URZ], R4 ;  /* 0x00000004060075a7 */ /* 0x0002a6000802017f */
[----:B--2---:R-:W-:Y:S05]  /*3e760*/  @!P1 NANOSLEEP.SYNCS 0x989680 ;  /* 0x009896800000995d */ /* 0x004fea0003900000 */
[----:B------:R-:W2:Y:S02]  /*3e770*/  @!P1 SYNCS.PHASECHK.TRANS64 P1, [R6+URZ], R4 ;  /* 0x00000004060095a7 */ /* 0x000ea4000802007f */
[----:B--2---:R-:W-:Y:S05]  /*3e780*/  @!P1 BRA `(.L_x_23) ;  /* 0xfffffffc00ec9947 */ /* 0x004fea000383ffff */
[----:B------:R-:W-:Y:S05]  /*3e790*/  BRA `(.L_x_22) ;  /* 0xfffffc4400507947 */ /* 0x000fea000383ffff */
.L_x_1568:
[----:B------:R-:W-:Y:S01]  /*3e7a0*/  BSSY B1, `(.L_x_1592) ;  /* 0x0000006000017945 */ /* 0x000fe20003800000 */
[----:B------:R-:W-:-:S07]  /*3e7b0*/  IMAD.MOV.U32 R15, RZ, RZ, -0x1 ;  /* 0xffffffffff0f7424 */ /* 0x000fce00078e00ff */
[----:B------:R-:W-:Y:S05]  /*3e7c0*/  WARPSYNC.COLLECTIVE R15, `(.L_x_1593) ;  /* 0x000000000f0c7348 */ /* 0x000fea0003c00000 */
[----:B------:R-:W-:Y:S02]  /*3e7d0*/  ELECT P6, UR62, PT ;  /* 0x00000000003e782f */ /* 0x000fe400038c0000 */
[----:B------:R-:W-:Y:S01]  /*3e7e0*/  MOV R14, UR62 ;  /* 0x0000003e000e7c02 */ /* 0x000fe20008000f00 */
[----:B------:R-:W-:Y:S10]  /*3e7f0*/  ENDCOLLECTIVE ;  /* 0x000000000000791b */ /* 0x000ff40003800000 */
.L_x_1593:
[----:B------:R-:W-:Y:S05]  /*3e800*/  BSYNC B1 ;  /* 0x0000000000017941 */ /* 0x000fea0003800000 */
.L_x_1592:
[----:B------:R-:W-:Y:S05]  /*3e810*/  BRA `(.L_x_1594) ;  /* 0xffffffec00807947 */ /* 0x000fea000383ffff */
.L_x_1571:
[----:B-1----:R1:W2:Y:S02]  /*3e820*/  SYNCS.PHASECHK.TRANS64.TRYWAIT P1, [R15+URZ+0x40], R12 ;  /* 0x0000400c0f0075a7 */ /* 0x0022a4000802017f */
[----:B--2---:R-:W-:Y:S05]  /*3e830*/  @!P1 NANOSLEEP.SYNCS 0x989680 ;  /* 0x009896800000995d */ /* 0x004fea0003900000 */
[----:B------:R-:W2:Y:S02]  /*3e840*/  @!P1 SYNCS.PHASECHK.TRANS64 P1, [R15+URZ+0x40], R12 ;  /* 0x0000400c0f0095a7 */ /* 0x000ea4000802007f */
[----:B--2---:R-:W-:Y:S05]  /*3e850*/  @!P1 BRA `(.L_x_1571) ;  /* 0xfffffffc00f09947 */ /* 0x004fea000383ffff */
[----:B------:R-:W-:Y:S05]  /*3e860*/  BRA `(.L_x_1595) ;  /* 0xffffffec00b47947 */ /* 0x000fea000383ffff */
.L_x_1580:
[----:B------:R-:W-:Y:S01]  /*3e870*/  BSSY B0, `(.L_x_1596) ;  /* 0x0000006000007945 */ /* 0x000fe20003800000 */
[----:B------:R-:W-:-:S07]  /*3e880*/  IMAD.MOV.U32 R15, RZ, RZ, -0x1 ;  /* 0xffffffffff0f7424 */ /* 0x000fce00078e00ff */
[----:B------:R-:W-:Y:S05]  /*3e890*/  WARPSYNC.COLLECTIVE R15, `(.L_x_1597) ;  /* 0x000000000f0c7348 */ /* 0x000fea0003c00000 */
[----:B------:R-:W-:Y:S02]  /*3e8a0*/  ELECT P6, UR62, PT ;  /* 0x00000000003e782f */ /* 0x000fe400038c0000 */
[----:B------:R-:W-:Y:S01]  /*3e8b0*/  MOV R14, UR62 ;  /* 0x0000003e000e7c02 */ /* 0x000fe20008000f00 */
[----:B------:R-:W-:Y:S10]  /*3e8c0*/  ENDCOLLECTIVE ;  /* 0x000000000000791b */ /* 0x000ff40003800000 */
.L_x_1597:
[----:B------:R-:W-:Y:S05]  /*3e8d0*/  BSYNC B0 ;  /* 0x0000000000007941 */ /* 0x000fea0003800000 */
.L_x_1596:
[----:B------:R-:W-:Y:S05]  /*3e8e0*/  BRA `(.L_x_1598) ;  /* 0xfffffff800387947 */ /* 0x000fea000383ffff */
.L_x_1584:
[----:B0-----:R0:W1:Y:S02]  /*3e8f0*/  SYNCS.PHASECHK.TRANS64.TRYWAIT P0, [R5+URZ], R2 ;  /* 0x00000002050075a7 */ /* 0x001064000800017f */
[----:B-1----:R-:W-:Y:S05]  /*3e900*/  @!P0 NANOSLEEP.SYNCS 0x989680 ;  /* 0x009896800000895d */ /* 0x002fea0003900000 */
[----:B------:R-:W1:Y:S02]  /*3e910*/  @!P0 SYNCS.PHASECHK.TRANS64 P0, [R5+URZ], R2 ;  /* 0x00000002050085a7 */ /* 0x000e64000800007f */
[----:B-1----:R-:W-:Y:S05]  /*3e920*/  @!P0 BRA `(.L_x_1584) ;  /* 0xfffffffc00f08947 */ /* 0x002fea000383ffff */
[----:B------:R-:W-:Y:S05]  /*3e930*/  BRA `(.L_x_1599) ;  /* 0xfffffff800607947 */ /* 0x000fea000383ffff */
.L_x_1585:
[----:B0-----:R0:W1:Y:S02]  /*3e940*/  SYNCS.PHASECHK.TRANS64.TRYWAIT P0, [R7+URZ], R0 ;  /* 0x00000000070075a7 */ /* 0x001064000800017f */
[----:B-1----:R-:W-:Y:S05]  /*3e950*/  @!P0 NANOSLEEP.SYNCS 0x989680 ;  /* 0x009896800000895d */ /* 0x002fea0003900000 */
[----:B------:R-:W1:Y:S02]  /*3e960*/  @!P0 SYNCS.PHASECHK.TRANS64 P0, [R7+URZ], R0 ;  /* 0x00000000070085a7 */ /* 0x000e64000800007f */
[----:B-1----:R-:W-:Y:S05]  /*3e970*/  @!P0 BRA `(.L_x_1585) ;  /* 0xfffffffc00f08947 */ /* 0x002fea000383ffff */
[----:B------:R-:W-:Y:S05]  /*3e980*/  BRA `(.L_x_1600) ;  /* 0xfffffff800707947 */ /* 0x000fea000383ffff */
.L_x_1586:
[----:B0-----:R0:W1:Y:S02]  /*3e990*/  SYNCS.PHASECHK.TRANS64.TRYWAIT P0, [R7+URZ], R0 ;  /* 0x00000000070075a7 */ /* 0x001064000800017f */
[----:B-1----:R-:W-:Y:S05]  /*3e9a0*/  @!P0 NANOSLEEP.SYNCS 0x989680 ;  /* 0x009896800000895d */ /* 0x002fea0003900000 */
[----:B------:R-:W1:Y:S02]  /*3e9b0*/  @!P0 SYNCS.PHASECHK.TRANS64 P0, [R7+URZ], R0 ;  /* 0x00000000070085a7 */ /* 0x000e64000800007f */
[----:B-1----:R-:W-:Y:S05]  /*3e9c0*/  @!P0 BRA `(.L_x_1586) ;  /* 0xfffffffc00f08947 */ /* 0x002fea000383ffff */
[----:B------:R-:W-:Y:S05]  /*3e9d0*/  BRA `(.L_x_1601) ;  /* 0xfffffff800807947 */ /* 0x000fea000383ffff */
.L_x_1587:
[----:B0-----:R0:W1:Y:S02]  /*3e9e0*/  SYNCS.PHASECHK.TRANS64.TRYWAIT P0, [R7+URZ], R0 ;  /* 0x00000000070075a7 */ /* 0x001064000800017f */
[----:B-1----:R-:W-:Y:S05]  /*3e9f0*/  @!P0 NANOSLEEP.SYNCS 0x989680 ;  /* 0x009896800000895d */ /* 0x002fea0003900000 */
[----:B------:R-:W1:Y:S02]  /*3ea00*/  @!P0 SYNCS.PHASECHK.TRANS64 P0, [R7+URZ], R0 ;  /* 0x00000000070085a7 */ /* 0x000e64000800007f */
[----:B-1----:R-:W-:Y:S05]  /*3ea10*/  @!P0 BRA `(.L_x_1587) ;  /* 0xfffffffc00f08947 */ /* 0x002fea000383ffff */
[----:B------:R-:W-:Y:S05]  /*3ea20*/  BRA `(.L_x_1602) ;  /* 0xfffffff800907947 */ /* 0x000fea000383ffff */
.L_x_1588:
[----:B0-----:R0:W1:Y:S02]  /*3ea30*/  SYNCS.PHASECHK.TRANS64.TRYWAIT P0, [R7+URZ], R0 ;  /* 0x00000000070075a7 */ /* 0x001064000800017f */
[----:B-1----:R-:W-:Y:S05]  /*3ea40*/  @!P0 NANOSLEEP.SYNCS 0x989680 ;  /* 0x009896800000895d */ /* 0x002fea0003900000 */
[----:B------:R-:W1:Y:S02]  /*3ea50*/  @!P0 SYNCS.PHASECHK.TRANS64 P0, [R7+URZ], R0 ;  /* 0x00000000070085a7 */ /* 0x000e64000800007f */
[----:B-1----:R-:W-:Y:S05]  /*3ea60*/  @!P0 BRA `(.L_x_1588) ;  /* 0xfffffffc00f08947 */ /* 0x002fea000383ffff */
[----:B------:R-:W-:Y:S05]  /*3ea70*/  BRA `(.L_x_1603) ;  /* 0xfffffff800a07947 */ /* 0x000fea000383ffff */
.L_x_1589:
[----:B0-----:R0:W1:Y:S02]  /*3ea80*/  SYNCS.PHASECHK.TRANS64.TRYWAIT P0, [R7+URZ], R0 ;  /* 0x00000000070075a7 */ /* 0x001064000800017f */
[----:B-1----:R-:W-:Y:S05]  /*3ea90*/  @!P0 NANOSLEEP.SYNCS 0x989680 ;  /* 0x009896800000895d */ /* 0x002fea0003900000 */
[----:B------:R-:W1:Y:S02]  /*3eaa0*/  @!P0 SYNCS.PHASECHK.TRANS64 P0, [R7+URZ], R0 ;  /* 0x00000000070085a7 */ /* 0x000e64000800007f */
[----:B-1----:R-:W-:Y:S05]  /*3eab0*/  @!P0 BRA `(.L_x_1589) ;  /* 0xfffffffc00f08947 */ /* 0x002fea000383ffff */
[----:B------:R-:W-:Y:S05]  /*3eac0*/  BRA `(.L_x_1604) ;  /* 0xfffffff800b07947 */ /* 0x000fea000383ffff */
.L_x_1590:
[----:B0-----:R0:W1:Y:S02]  /*3ead0*/  SYNCS.PHASECHK.TRANS64.TRYWAIT P0, [R7+URZ], R0 ;  /* 0x00000000070075a7 */ /* 0x001064000800017f */
[----:B-1----:R-:W-:Y:S05]  /*3eae0*/  @!P0 NANOSLEEP.SYNCS 0x989680 ;  /* 0x009896800000895d */ /* 0x002fea0003900000 */
[----:B------:R-:W1:Y:S02]  /*3eaf0*/  @!P0 SYNCS.PHASECHK.TRANS64 P0, [R7+URZ], R0 ;  /* 0x00000000070085a7 */ /* 0x000e64000800007f */
[----:B-1----:R-:W-:Y:S05]  /*3eb00*/  @!P0 BRA `(.L_x_1590) ;  /* 0xfffffffc00f08947 */ /* 0x002fea000383ffff */
[----:B------:R-:W-:Y:S05]  /*3eb10*/  BRA `(.L_x_1605) ;  /* 0xfffffff800c07947 */ /* 0x000fea000383ffff */
.L_x_1606:
[----:B------:R-:W-:-:S00]  /*3eb20*/  BRA `(.L_x_1606) ;  /* 0xfffffffc00fc7947 */ /* 0x000fc0000383ffff */
[----:B------:R-:W-:-:S00]  /*3eb30*/  NOP ;  /* 0x0000000000007918 */ /* 0x000fc00000000000 */
        /* <DEDUP_REMOVED lines=12> */
.L_x_1607:


//--------------------- .nv.global.init           --------------------------
	.section	.nv.global.init,"aw",@progbits
.nv.global.init:
	.type		$str$22,@object
	.size		$str$22,($str$23 - $str$22)
$str$22:
        /*0000*/ 	.byte	0x6b, 0x5f, 0x74, 0x69, 0x6c, 0x65, 0x5f, 0x63, 0x6f, 0x75, 0x6e, 0x74, 0x20, 0x3e, 0x3d, 0x20
        /*0010*/ 	.byte	0x31, 0x00
	.type		$str$23,@object
	.size		$str$23,(__unnamed_1 - $str$23)
$str$23:
        /*0012*/ 	.byte	0x2f, 0x74, 0x6d, 0x70, 0x2f, 0x63, 0x75, 0x74, 0x6c, 0x61, 0x73, 0x73, 0x5f, 0x73, 0x77, 0x65
        /*0022*/ 	.byte	0x65, 0x70, 0x5f, 0x73, 0x72, 0x63, 0x2f, 0x69, 0x6e, 0x63, 0x6c, 0x75, 0x64, 0x65, 0x2f, 0x63
        /*0032*/ 	.byte	0x75, 0x74, 0x6c, 0x61, 0x73, 0x73, 0x2f, 0x67, 0x65, 0x6d, 0x6d, 0x2f, 0x63, 0x6f, 0x6c, 0x6c
        /*0042*/ 	.byte	0x65, 0x63, 0x74, 0x69, 0x76, 0x65, 0x2f, 0x73, 0x6d, 0x39, 0x30, 0x5f, 0x6d, 0x6d, 0x61, 0x5f
        /*0052*/ 	.byte	0x74, 0x6d, 0x61, 0x5f, 0x67, 0x6d, 0x6d, 0x61, 0x5f, 0x73, 0x73, 0x5f, 0x77, 0x61, 0x72, 0x70
        /*0062*/ 	.byte	0x73, 0x70, 0x65, 0x63, 0x69, 0x61, 0x6c, 0x69, 0x7a, 0x65, 0x64, 0x2e, 0x68, 0x70, 0x70, 0x00
	.type		__unnamed_1,@object
	.size		__unnamed_1,(.L_0 - __unnamed_1)
__unnamed_1:
        /* <DEDUP_REMOVED lines=181> */
        /*0bc2*/ 	.byte	0x69, 0x64, 0x65, 0x6e, 0x74, 0x69, 0x74, 0x79, 0x5d, 0x00
.L_0:


//--------------------- .nv.shared._ZN7cutlass13device_kernelINS_4gemm6kernel13GemmUniversalIN4cute5tupleIJiiiiEEENS1_10collective13CollectiveMmaINS1_34MainloopSm90TmaGmmaWarpSpecializedILi8ENS5_IJNS4_1CILi1EEESB_SB_EEENS1_35KernelTmaWarpSpecializedCooperativeEEENS5_IJNSA_ILi384EEENSA_ILi512EEENSA_ILi16EEEEEENS_10bfloat16_tENS5_IJlSB_lEEESJ_SK_NS4_8TiledMMAINS4_8MMA_AtomIJNS4_4SM904GMMA28MMA_64x256x16_F32BF16BF16_SSILNSO_5MajorE0ELSQ_0ELNSO_7ScaleInE1ELSR_1EEEEEENS4_6LayoutINS5_IJNSA_ILi2EEESB_SB_EEENS5_IJSB_NSA_ILi0EEESX_EEEEENS5_IJNS4_10UnderscoreES10_S10_EEEEENS4_13SM90_TMA_LOADENS4_14ComposedLayoutINS4_7SwizzleILi1ELi4ELi3EEENS4_18smem_ptr_flag_bitsILi16EEENSU_INS5_IJNSA_ILi8EEESH_EEENS5_IJSH_SB_EEEEEEEvNS4_8identityES13_S1D_vS1E_EENS_8epilogue10collective6detail29Sm90TmaWarpSpecializedAdapterINS1H_15DefaultEpilogueISJ_SK_SK_NS1G_6thread17LinearCombinationISJ_Li1EffLNS1L_9ScaleType4KindE0ELNS_15FloatRoundStyleE2ESJ_EENS1_15EpilogueDefaultEEEEEvvEEEEvNT_6ParamsE --------------------------
	.section	.nv.shared._ZN7cutlass13device_kernelINS_4gemm6kernel13GemmUniversalIN4cute5tupleIJiiiiEEENS1_10collective13CollectiveMmaINS1_34MainloopSm90TmaGmmaWarpSpecializedILi8ENS5_IJNS4_1CILi1EEESB_SB_EEENS1_35KernelTmaWarpSpecializedCooperativeEEENS5_IJNSA_ILi384EEENSA_ILi512EEENSA_ILi16EEEEEENS_10bfloat16_tENS5_IJlSB_lEEESJ_SK_NS4_8TiledMMAINS4_8MMA_AtomIJNS4_4SM904GMMA28MMA_64x256x16_F32BF16BF16_SSILNSO_5MajorE0ELSQ_0ELNSO_7ScaleInE1ELSR_1EEEEEENS4_6LayoutINS5_IJNSA_ILi2EEESB_SB_EEENS5_IJSB_NSA_ILi0EEESX_EEEEENS5_IJNS4_10UnderscoreES10_S10_EEEEENS4_13SM90_TMA_LOADENS4_14ComposedLayoutINS4_7SwizzleILi1ELi4ELi3EEENS4_18smem_ptr_flag_bitsILi16EEENSU_INS5_IJNSA_ILi8EEESH_EEENS5_IJSH_SB_EEEEEEEvNS4_8identityES13_S1D_vS1E_EENS_8epilogue10collective6detail29Sm90TmaWarpSpecializedAdapterINS1H_15DefaultEpilogueISJ_SK_SK_NS1G_6thread17LinearCombinationISJ_Li1EffLNS1L_9ScaleType4KindE0ELNS_15FloatRoundStyleE2ESJ_EENS1_15EpilogueDefaultEEEEEvvEEEEvNT_6ParamsE,"aw",@nobits
	.sectionflags	@""
	.align	16
	.zero		1024


//--------------------- .nv.shared.reserved.0     --------------------------
	.section	.nv.shared.reserved.0,"aw",@nobits
	.weak		__nv_reservedSMEM_offset_0_alias
	.size		__nv_reservedSMEM_offset_0_alias, 0, 0
	.other		__nv_reservedSMEM_offset_0_alias,@"STO_CUDA_RESERVED_SHARED STV_DEFAULT"
__nv_reservedSMEM_offset_0_alias:
	.zero		0


//--------------------- .nv.global                --------------------------
	.section	.nv.global,"aw",@nobits
.nv.global:
	.type		_ZN40_INTERNAL_0f6cd790_4_k_cu_b7220473_145384cute1_E,@object
	.size		_ZN40_INTERNAL_0f6cd790_4_k_cu_b7220473_145384cute1_E,(_ZN40_INTERNAL_0f6cd790_4_k_cu_b7220473_145384cuda3std3__45__cpo6cbeginE - _ZN40_INTERNAL_0f6cd790_4_k_cu_b7220473_145384cute1_E)
_ZN40_INTERNAL_0f6cd790_4_k_cu_b7220473_145384cute1_E:
	.zero		1
	.type		_ZN40_INTERNAL_0f6cd790_4_k_cu_b7220473_145384cuda3std3__45__cpo6cbeginE,@object
	.size		_ZN40_INTERNAL_0f6cd790_4_k_cu_b7220473_145384cuda3std3__45__cpo6cbeginE,(_ZN40_INTERNAL_0f6cd790_4_k_cu_b7220473_145384cuda3std3__48in_placeE - _ZN40_INTERNAL_0f6cd790_4_k_cu_b7220473_145384cuda3std3__45__cpo6cbeginE)
_ZN40_INTERNAL_0f6cd790_4_k_cu_b7220473_145384cuda3std3__45__cpo6cbeginE:
	.zero		1
	.type		_ZN40_INTERNAL_0f6cd790_4_k_cu_b7220473_145384cuda3std3__48in_placeE,@object
	.size		_ZN40_INTERNAL_0f6cd790_4_k_cu_b7220473_145384cuda3std3__48in_placeE,(_ZN40_INTERNAL_0f6cd790_4_k_cu_b7220473_145384cuda3std6ranges3__45__cpo9iter_moveE - _ZN40_INTERNAL_0f6cd790_4_k_cu_b7220473_145384cuda3std3__48in_placeE)
_ZN40_INTERNAL_0f6cd790_4_k_cu_b7220473_145384cuda3std3__48in_placeE:
	.zero		1
	.type		_ZN40_INTERNAL_0f6cd790_4_k_cu_b7220473_145384cuda3std6ranges3__45__cpo9iter_moveE,@object
	.size		_ZN40_INTERNAL_0f6cd790_4_k_cu_b7220473_145384cuda3std6ranges3__45__cpo9iter_moveE,(_ZN40_INTERNAL_0f6cd790_4_k_cu_b7220473_145384cuda3std3__45__cpo5beginE - _ZN40_INTERNAL_0f6cd790_4_k_cu_b7220473_145384cuda3std6ranges3__45__cpo9iter_moveE)
_ZN40_INTERNAL_0f6cd790_4_k_cu_b7220473_145384cuda3std6ranges3__45__cpo9iter_moveE:
	.zero		1
	.type		_ZN40_INTERNAL_0f6cd790_4_k_cu_b7220473_145384cuda3std3__45__cpo5beginE,@object
	.size		_ZN40_INTERNAL_0f6cd790_4_k_cu_b7220473_145384cuda3std3__45__cpo5beginE,(_ZN40_INTERNAL_0f6cd790_4_k_cu_b7220473_145384cuda3std3__442_GLOBAL__N__0f6cd790_4_k_cu_b7220473_145386ignoreE - _ZN40_INTERNAL_0f6cd790_4_k_cu_b7220473_145384cuda3std3__45__cpo5beginE)
_ZN40_INTERNAL_0f6cd790_4_k_cu_b7220473_145384cuda3std3__45__cpo5beginE:
	.zero		1
	.type		_ZN40_INTERNAL_0f6cd790_4_k_cu_b7220473_145384cuda3std3__442_GLOBAL__N__0f6cd790_4_k_cu_b7220473_145386ignoreE,@object
	.size		_ZN40_INTERNAL_0f6cd790_4_k_cu_b7220473_145384cuda3std3__442_GLOBAL__N__0f6cd790_4_k_cu_b7220473_145386ignoreE,(_ZN40_INTERNAL_0f6cd790_4_k_cu_b7220473_145384cute7productE - _ZN40_INTERNAL_0f6cd790_4_k_cu_b7220473_145384cuda3std3__442_GLOBAL__N__0f6cd790_4_k_cu_b7220473_145386ignoreE)
_ZN40_INTERNAL_0f6cd790_4_k_cu_b7220473_145384cuda3std3__442_GLOBAL__N__0f6cd790_4_k_cu_b7220473_145386ignoreE:
	.zero		1
	.type		_ZN40_INTERNAL_0f6cd790_4_k_cu_b7220473_145384cute7productE,@object
	.size		_ZN40_INTERNAL_0f6cd790_4_k_cu_b7220473_145384cute7productE,(_ZN40_INTERNAL_0f6cd790_4_k_cu_b7220473_145384cuda3std3__45__cpo3endE - _ZN40_INTERNAL_0f6cd790_4_k_cu_b7220473_145384cute7productE)
_ZN40_INTERNAL_0f6cd790_4_k_cu_b7220473_145384cute7productE:
	.zero		1
	.type		_ZN40_INTERNAL_0f6cd790_4_k_cu_b7220473_145384cuda3std3__45__cpo3endE,@object
	.size		_ZN40_INTERNAL_0f6cd790_4_k_cu_b7220473_145384cuda3std3__45__cpo3endE,(_ZN40_INTERNAL_0f6cd790_4_k_cu_b7220473_145384cuda3std3__419piecewise_constructE - _ZN40_INTERNAL_0f6cd790_4_k_cu_b7220473_145384cuda3std3__45__cpo3endE)
_ZN40_INTERNAL_0f6cd790_4_k_cu_b7220473_145384cuda3std3__45__cpo3endE:
	.zero		1
	.type		_ZN40_INTERNAL_0f6cd790_4_k_cu_b7220473_145384cuda3std3__419piecewise_constructE,@object
	.size		_ZN40_INTERNAL_0f6cd790_4_k_cu_b7220473_145384cuda3std3__419piecewise_constructE,(_ZN40_INTERNAL_0f6cd790_4_k_cu_b7220473_145384cuda3std3__45__cpo4cendE - _ZN40_INTERNAL_0f6cd790_4_k_cu_b7220473_145384cuda3std3__419piecewise_constructE)
_ZN40_INTERNAL_0f6cd790_4_k_cu_b7220473_145384cuda3std3__419piecewise_constructE:
	.zero		1
	.type		_ZN40_INTERNAL_0f6cd790_4_k_cu_b7220473_145384cuda3std3__45__cpo4cendE,@object
	.size		_ZN40_INTERNAL_0f6cd790_4_k_cu_b7220473_145384cuda3std3__45__cpo4cendE,(_ZN40_INTERNAL_0f6cd790_4_k_cu_b7220473_145384cuda3std6ranges3__45__cpo4swapE - _ZN40_INTERNAL_0f6cd790_4_k_cu_b7220473_145384cuda3std3__45__cpo4cendE)
_ZN40_INTERNAL_0f6cd790_4_k_cu_b7220473_145384cuda3std3__45__cpo4cendE:
	.zero		1
	.type		_ZN40_INTERNAL_0f6cd790_4_k_cu_b7220473_145384cuda3std6ranges3__45__cpo4swapE,@object
	.size		_ZN40_INTERNAL_0f6cd790_4_k_cu_b7220473_145384cuda3std6ranges3__45__cpo4swapE,(.L_8 - _ZN40_INTERNAL_0f6cd790_4_k_cu_b7220473_145384cuda3std6ranges3__45__cpo4swapE)
_ZN40_INTERNAL_0f6cd790_4_k_cu_b7220473_145384cuda3std6ranges3__45__cpo4swapE:
	.zero		1
.L_8:


//--------------------- .nv.constant0._ZN7cutlass13device_kernelINS_4gemm6kernel13GemmUniversalIN4cute5tupleIJiiiiEEENS1_10collective13CollectiveMmaINS1_34MainloopSm90TmaGmmaWarpSpecializedILi8ENS5_IJNS4_1CILi1EEESB_SB_EEENS1_35KernelTmaWarpSpecializedCooperativeEEENS5_IJNSA_ILi384EEENSA_ILi512EEENSA_ILi16EEEEEENS_10bfloat16_tENS5_IJlSB_lEEESJ_SK_NS4_8TiledMMAINS4_8MMA_AtomIJNS4_4SM904GMMA28MMA_64x256x16_F32BF16BF16_SSILNSO_5MajorE0ELSQ_0ELNSO_7ScaleInE1ELSR_1EEEEEENS4_6LayoutINS5_IJNSA_ILi2EEESB_SB_EEENS5_IJSB_NSA_ILi0EEESX_EEEEENS5_IJNS4_10UnderscoreES10_S10_EEEEENS4_13SM90_TMA_LOADENS4_14ComposedLayoutINS4_7SwizzleILi1ELi4ELi3EEENS4_18smem_ptr_flag_bitsILi16EEENSU_INS5_IJNSA_ILi8EEESH_EEENS5_IJSH_SB_EEEEEEEvNS4_8identityES13_S1D_vS1E_EENS_8epilogue10collective6detail29Sm90TmaWarpSpecializedAdapterINS1H_15DefaultEpilogueISJ_SK_SK_NS1G_6thread17LinearCombinationISJ_Li1EffLNS1L_9ScaleType4KindE0ELNS_15FloatRoundStyleE2ESJ_EENS1_15EpilogueDefaultEEEEEvvEEEEvNT_6ParamsE --------------------------
	.section	.nv.constant0._ZN7cutlass13device_kernelINS_4gemm6kernel13GemmUniversalIN4cute5tupleIJiiiiEEENS1_10collective13CollectiveMmaINS1_34MainloopSm90TmaGmmaWarpSpecializedILi8ENS5_IJNS4_1CILi1EEESB_SB_EEENS1_35KernelTmaWarpSpecializedCooperativeEEENS5_IJNSA_ILi384EEENSA_ILi512EEENSA_ILi16EEEEEENS_10bfloat16_tENS5_IJlSB_lEEESJ_SK_NS4_8TiledMMAINS4_8MMA_AtomIJNS4_4SM904GMMA28MMA_64x256x16_F32BF16BF16_SSILNSO_5MajorE0ELSQ_0ELNSO_7ScaleInE1ELSR_1EEEEEENS4_6LayoutINS5_IJNSA_ILi2EEESB_SB_EEENS5_IJSB_NSA_ILi0EEESX_EEEEENS5_IJNS4_10UnderscoreES10_S10_EEEEENS4_13SM90_TMA_LOADENS4_14ComposedLayoutINS4_7SwizzleILi1ELi4ELi3EEENS4_18smem_ptr_flag_bitsILi16EEENSU_INS5_IJNSA_ILi8EEESH_EEENS5_IJSH_SB_EEEEEEEvNS4_8identityES13_S1D_vS1E_EENS_8epilogue10collective6detail29Sm90TmaWarpSpecializedAdapterINS1H_15DefaultEpilogueISJ_SK_SK_NS1G_6thread17LinearCombinationISJ_Li1EffLNS1L_9ScaleType4KindE0ELNS_15FloatRoundStyleE2ESJ_EENS1_15EpilogueDefaultEEEEEvvEEEEvNT_6ParamsE,"a",@progbits
	.sectionflags	@""
	.align	4
.nv.constant0._ZN7cutlass13device_kernelINS_4gemm6kernel13GemmUniversalIN4cute5tupleIJiiiiEEENS1_10collective13CollectiveMmaINS1_34MainloopSm90TmaGmmaWarpSpecializedILi8ENS5_IJNS4_1CILi1EEESB_SB_EEENS1_35KernelTmaWarpSpecializedCooperativeEEENS5_IJNSA_ILi384EEENSA_ILi512EEENSA_ILi16EEEEEENS_10bfloat16_tENS5_IJlSB_lEEESJ_SK_NS4_8TiledMMAINS4_8MMA_AtomIJNS4_4SM904GMMA28MMA_64x256x16_F32BF16BF16_SSILNSO_5MajorE0ELSQ_0ELNSO_7ScaleInE1ELSR_1EEEEEENS4_6LayoutINS5_IJNSA_ILi2EEESB_SB_EEENS5_IJSB_NSA_ILi0EEESX_EEEEENS5_IJNS4_10UnderscoreES10_S10_EEEEENS4_13SM90_TMA_LOADENS4_14ComposedLayoutINS4_7SwizzleILi1ELi4ELi3EEENS4_18smem_ptr_flag_bitsILi16EEENSU_INS5_IJNSA_ILi8EEESH_EEENS5_IJSH_SB_EEEEEEEvNS4_8identityES13_S1D_vS1E_EENS_8epilogue10collective6detail29Sm90TmaWarpSpecializedAdapterINS1H_15DefaultEpilogueISJ_SK_SK_NS1G_6thread17LinearCombinationISJ_Li1EffLNS1L_9ScaleType4KindE0ELNS_15FloatRoundStyleE2ESJ_EENS1_15EpilogueDefaultEEEEEvvEEEEvNT_6ParamsE:
	.zero		1664


//--------------------- SYMBOLS --------------------------

	.type		.nv.reservedSmem.offset0,@object
	.size		.nv.reservedSmem.offset0,0x4
	.type		__assertfail,@function
